//
// Generated by NVIDIA NVVM Compiler
//
// Compiler Build ID: CL-36424714
// Cuda compilation tools, release 13.0, V13.0.88
// Based on NVVM 20.0.0
//

.version 9.0
.target sm_100
.address_size 64

	// .globl	_Z5trajsffPfjS_S_
// _ZZN3cub18CUB_300001_SM_10006detail10radix_sort31DeviceRadixSortSingleTileKernelINS1_5radix10policy_hubIfNS0_8NullTypeEyE10Policy1000ELNS0_9SortOrderE0EfS6_yNS1_21identity_decomposer_tEEEvPKT1_PSB_PKT2_PSF_T3_iiT4_E12temp_storage has been demoted
// _ZZN3cub18CUB_300001_SM_10006detail10radix_sort30DeviceRadixSortHistogramKernelINS1_5radix10policy_hubIfNS0_8NullTypeEyE10Policy1000ELNS0_9SortOrderE0EfyNS1_21identity_decomposer_tEEEvPT2_PKT1_SB_iiT3_E12temp_storage has been demoted
// _ZZN3cub18CUB_300001_SM_10006detail10radix_sort33DeviceRadixSortExclusiveSumKernelINS1_5radix10policy_hubIfNS0_8NullTypeEyE10Policy1000EyEEvPT0_E12temp_storage has been demoted
// _ZZN3cub18CUB_300001_SM_10006detail10radix_sort29DeviceRadixSortOnesweepKernelINS1_5radix10policy_hubIfNS0_8NullTypeEyE10Policy1000ELNS0_9SortOrderE0EfS6_yiiNS1_21identity_decomposer_tEEEvPT5_SC_PT3_PKSD_PT1_PKSH_PT2_PKSL_T4_iiT6_E1s has been demoted
.global .align 1 .b8 _ZN34_INTERNAL_dceb2e24_4_k_cu_2da77ac64cuda3std3__45__cpo5beginE[1];
.global .align 1 .b8 _ZN34_INTERNAL_dceb2e24_4_k_cu_2da77ac64cuda3std3__45__cpo3endE[1];
.global .align 1 .b8 _ZN34_INTERNAL_dceb2e24_4_k_cu_2da77ac64cuda3std3__45__cpo6cbeginE[1];
.global .align 1 .b8 _ZN34_INTERNAL_dceb2e24_4_k_cu_2da77ac64cuda3std3__45__cpo4cendE[1];
.global .align 1 .b8 _ZN34_INTERNAL_dceb2e24_4_k_cu_2da77ac64cuda3std3__45__cpo6rbeginE[1];
.global .align 1 .b8 _ZN34_INTERNAL_dceb2e24_4_k_cu_2da77ac64cuda3std3__45__cpo4rendE[1];
.global .align 1 .b8 _ZN34_INTERNAL_dceb2e24_4_k_cu_2da77ac64cuda3std3__45__cpo7crbeginE[1];
.global .align 1 .b8 _ZN34_INTERNAL_dceb2e24_4_k_cu_2da77ac64cuda3std3__45__cpo5crendE[1];
.global .align 1 .b8 _ZN34_INTERNAL_dceb2e24_4_k_cu_2da77ac64cuda3std3__436_GLOBAL__N__dceb2e24_4_k_cu_2da77ac66ignoreE[1];
.global .align 1 .b8 _ZN34_INTERNAL_dceb2e24_4_k_cu_2da77ac64cuda3std3__419piecewise_constructE[1];
.global .align 1 .b8 _ZN34_INTERNAL_dceb2e24_4_k_cu_2da77ac64cuda3std3__48in_placeE[1];
.global .align 1 .b8 _ZN34_INTERNAL_dceb2e24_4_k_cu_2da77ac64cuda3std3__420unreachable_sentinelE[1];
.global .align 1 .b8 _ZN34_INTERNAL_dceb2e24_4_k_cu_2da77ac64cuda3std3__47nulloptE[1];
.global .align 1 .b8 _ZN34_INTERNAL_dceb2e24_4_k_cu_2da77ac64cuda3std3__48unexpectE[1];
.global .align 1 .b8 _ZN34_INTERNAL_dceb2e24_4_k_cu_2da77ac64cuda3std6ranges3__45__cpo4swapE[1];
.global .align 1 .b8 _ZN34_INTERNAL_dceb2e24_4_k_cu_2da77ac64cuda3std6ranges3__45__cpo9iter_moveE[1];
.global .align 1 .b8 _ZN34_INTERNAL_dceb2e24_4_k_cu_2da77ac64cuda3std6ranges3__45__cpo5beginE[1];
.global .align 1 .b8 _ZN34_INTERNAL_dceb2e24_4_k_cu_2da77ac64cuda3std6ranges3__45__cpo3endE[1];
.global .align 1 .b8 _ZN34_INTERNAL_dceb2e24_4_k_cu_2da77ac64cuda3std6ranges3__45__cpo6cbeginE[1];
.global .align 1 .b8 _ZN34_INTERNAL_dceb2e24_4_k_cu_2da77ac64cuda3std6ranges3__45__cpo4cendE[1];
.global .align 1 .b8 _ZN34_INTERNAL_dceb2e24_4_k_cu_2da77ac64cuda3std6ranges3__45__cpo7advanceE[1];
.global .align 1 .b8 _ZN34_INTERNAL_dceb2e24_4_k_cu_2da77ac64cuda3std6ranges3__45__cpo9iter_swapE[1];
.global .align 1 .b8 _ZN34_INTERNAL_dceb2e24_4_k_cu_2da77ac64cuda3std6ranges3__45__cpo4nextE[1];
.global .align 1 .b8 _ZN34_INTERNAL_dceb2e24_4_k_cu_2da77ac64cuda3std6ranges3__45__cpo4prevE[1];
.global .align 1 .b8 _ZN34_INTERNAL_dceb2e24_4_k_cu_2da77ac64cuda3std6ranges3__45__cpo4dataE[1];
.global .align 1 .b8 _ZN34_INTERNAL_dceb2e24_4_k_cu_2da77ac64cuda3std6ranges3__45__cpo5cdataE[1];
.global .align 1 .b8 _ZN34_INTERNAL_dceb2e24_4_k_cu_2da77ac64cuda3std6ranges3__45__cpo4sizeE[1];
.global .align 1 .b8 _ZN34_INTERNAL_dceb2e24_4_k_cu_2da77ac64cuda3std6ranges3__45__cpo5ssizeE[1];
.global .align 1 .b8 _ZN34_INTERNAL_dceb2e24_4_k_cu_2da77ac64cuda3std6ranges3__45__cpo8distanceE[1];
.global .align 1 .b8 _ZN34_INTERNAL_dceb2e24_4_k_cu_2da77ac66thrust24THRUST_300001_SM_1000_NS8cuda_cub3parE[1];
.global .align 1 .b8 _ZN34_INTERNAL_dceb2e24_4_k_cu_2da77ac66thrust24THRUST_300001_SM_1000_NS8cuda_cub10par_nosyncE[1];
.global .align 1 .b8 _ZN34_INTERNAL_dceb2e24_4_k_cu_2da77ac66thrust24THRUST_300001_SM_1000_NS6system6detail10sequential3seqE[1];
.global .align 1 .b8 _ZN34_INTERNAL_dceb2e24_4_k_cu_2da77ac66thrust24THRUST_300001_SM_1000_NS6system3cpp3parE[1];
.global .align 1 .b8 _ZN34_INTERNAL_dceb2e24_4_k_cu_2da77ac66thrust24THRUST_300001_SM_1000_NS12placeholders2_1E[1];
.global .align 1 .b8 _ZN34_INTERNAL_dceb2e24_4_k_cu_2da77ac66thrust24THRUST_300001_SM_1000_NS12placeholders2_2E[1];
.global .align 1 .b8 _ZN34_INTERNAL_dceb2e24_4_k_cu_2da77ac66thrust24THRUST_300001_SM_1000_NS12placeholders2_3E[1];
.global .align 1 .b8 _ZN34_INTERNAL_dceb2e24_4_k_cu_2da77ac66thrust24THRUST_300001_SM_1000_NS12placeholders2_4E[1];
.global .align 1 .b8 _ZN34_INTERNAL_dceb2e24_4_k_cu_2da77ac66thrust24THRUST_300001_SM_1000_NS12placeholders2_5E[1];
.global .align 1 .b8 _ZN34_INTERNAL_dceb2e24_4_k_cu_2da77ac66thrust24THRUST_300001_SM_1000_NS12placeholders2_6E[1];
.global .align 1 .b8 _ZN34_INTERNAL_dceb2e24_4_k_cu_2da77ac66thrust24THRUST_300001_SM_1000_NS12placeholders2_7E[1];
.global .align 1 .b8 _ZN34_INTERNAL_dceb2e24_4_k_cu_2da77ac66thrust24THRUST_300001_SM_1000_NS12placeholders2_8E[1];
.global .align 1 .b8 _ZN34_INTERNAL_dceb2e24_4_k_cu_2da77ac66thrust24THRUST_300001_SM_1000_NS12placeholders2_9E[1];
.global .align 1 .b8 _ZN34_INTERNAL_dceb2e24_4_k_cu_2da77ac66thrust24THRUST_300001_SM_1000_NS12placeholders3_10E[1];
.global .align 1 .b8 _ZN34_INTERNAL_dceb2e24_4_k_cu_2da77ac66thrust24THRUST_300001_SM_1000_NS3seqE[1];
.global .align 1 .b8 _ZN34_INTERNAL_dceb2e24_4_k_cu_2da77ac66thrust24THRUST_300001_SM_1000_NS6deviceE[1];

.visible .entry _Z5trajsffPfjS_S_(
	.param .f32 _Z5trajsffPfjS_S__param_0,
	.param .f32 _Z5trajsffPfjS_S__param_1,
	.param .u64 .ptr .align 1 _Z5trajsffPfjS_S__param_2,
	.param .u32 _Z5trajsffPfjS_S__param_3,
	.param .u64 .ptr .align 1 _Z5trajsffPfjS_S__param_4,
	.param .u64 .ptr .align 1 _Z5trajsffPfjS_S__param_5
)
{
	.reg .pred 	%p<5>;
	.reg .b32 	%r<10>;
	.reg .b32 	%f<29>;
	.reg .b64 	%rd<11>;

	ld.param.f32 	%f1, [_Z5trajsffPfjS_S__param_0];
	ld.param.f32 	%f2, [_Z5trajsffPfjS_S__param_1];
	ld.param.u64 	%rd1, [_Z5trajsffPfjS_S__param_2];
	ld.param.u32 	%r2, [_Z5trajsffPfjS_S__param_3];
	ld.param.u64 	%rd2, [_Z5trajsffPfjS_S__param_4];
	ld.param.u64 	%rd3, [_Z5trajsffPfjS_S__param_5];
	mov.u32 	%r3, %tid.x;
	mov.u32 	%r4, %ctaid.x;
	mov.u32 	%r5, %ntid.x;
	mad.lo.s32 	%r1, %r4, %r5, %r3;
	setp.ge.u32 	%p1, %r1, %r2;
	@%p1 bra 	$L__BB0_2;
	cvta.to.global.u64 	%rd4, %rd2;
	cvta.to.global.u64 	%rd5, %rd3;
	cvta.to.global.u64 	%rd6, %rd1;
	mul.wide.s32 	%rd7, %r1, 4;
	add.s64 	%rd8, %rd4, %rd7;
	ld.global.f32 	%f3, [%rd8];
	add.s64 	%rd9, %rd5, %rd7;
	ld.global.f32 	%f4, [%rd9];
	setp.lt.f32 	%p2, %f3, 0f00800000;
	mul.f32 	%f5, %f3, 0f4B000000;
	selp.f32 	%f6, %f5, %f3, %p2;
	selp.f32 	%f7, 0fC1B80000, 0f00000000, %p2;
	mov.b32 	%r6, %f6;
	add.s32 	%r7, %r6, -1059760811;
	and.b32  	%r8, %r7, -8388608;
	sub.s32 	%r9, %r6, %r8;
	mov.b32 	%f8, %r9;
	cvt.rn.f32.s32 	%f9, %r8;
	fma.rn.f32 	%f10, %f9, 0f34000000, %f7;
	add.f32 	%f11, %f8, 0fBF800000;
	fma.rn.f32 	%f12, %f11, 0fBE055027, 0f3E1039F6;
	fma.rn.f32 	%f13, %f12, %f11, 0fBDF8CDCC;
	fma.rn.f32 	%f14, %f13, %f11, 0f3E0F2955;
	fma.rn.f32 	%f15, %f14, %f11, 0fBE2AD8B9;
	fma.rn.f32 	%f16, %f15, %f11, 0f3E4CED0B;
	fma.rn.f32 	%f17, %f16, %f11, 0fBE7FFF22;
	fma.rn.f32 	%f18, %f17, %f11, 0f3EAAAA78;
	fma.rn.f32 	%f19, %f18, %f11, 0fBF000000;
	mul.f32 	%f20, %f11, %f19;
	fma.rn.f32 	%f21, %f20, %f11, %f11;
	fma.rn.f32 	%f22, %f10, 0f3F317218, %f21;
	setp.gt.u32 	%p3, %r6, 2139095039;
	fma.rn.f32 	%f23, %f6, 0f7F800000, 0f7F800000;
	selp.f32 	%f24, %f23, %f22, %p3;
	setp.eq.f32 	%p4, %f6, 0f00000000;
	selp.f32 	%f25, 0fFF800000, %f24, %p4;
	mul.f32 	%f26, %f25, %f1;
	div.rn.f32 	%f27, %f26, %f2;
	sub.f32 	%f28, %f4, %f27;
	add.s64 	%rd10, %rd6, %rd7;
	st.global.f32 	[%rd10], %f28;
$L__BB0_2:
	ret;

}
	// .globl	_Z12make_distribPfjPjjS0_S0_ffj
.visible .entry _Z12make_distribPfjPjjS0_S0_ffj(
	.param .u64 .ptr .align 1 _Z12make_distribPfjPjjS0_S0_ffj_param_0,
	.param .u32 _Z12make_distribPfjPjjS0_S0_ffj_param_1,
	.param .u64 .ptr .align 1 _Z12make_distribPfjPjjS0_S0_ffj_param_2,
	.param .u32 _Z12make_distribPfjPjjS0_S0_ffj_param_3,
	.param .u64 .ptr .align 1 _Z12make_distribPfjPjjS0_S0_ffj_param_4,
	.param .u64 .ptr .align 1 _Z12make_distribPfjPjjS0_S0_ffj_param_5,
	.param .f32 _Z12make_distribPfjPjjS0_S0_ffj_param_6,
	.param .f32 _Z12make_distribPfjPjjS0_S0_ffj_param_7,
	.param .u32 _Z12make_distribPfjPjjS0_S0_ffj_param_8
)
{
	.reg .pred 	%p<27>;
	.reg .b32 	%r<57>;
	.reg .b32 	%f<44>;
	.reg .b64 	%rd<28>;

	ld.param.u64 	%rd9, [_Z12make_distribPfjPjjS0_S0_ffj_param_0];
	ld.param.u32 	%r26, [_Z12make_distribPfjPjjS0_S0_ffj_param_1];
	ld.param.u64 	%rd10, [_Z12make_distribPfjPjjS0_S0_ffj_param_2];
	ld.param.u32 	%r27, [_Z12make_distribPfjPjjS0_S0_ffj_param_3];
	ld.param.f32 	%f3, [_Z12make_distribPfjPjjS0_S0_ffj_param_6];
	ld.param.f32 	%f4, [_Z12make_distribPfjPjjS0_S0_ffj_param_7];
	ld.param.u32 	%r28, [_Z12make_distribPfjPjjS0_S0_ffj_param_8];
	cvta.to.global.u64 	%rd1, %rd10;
	cvta.to.global.u64 	%rd2, %rd9;
	mov.u32 	%r29, %tid.x;
	mov.u32 	%r30, %ctaid.x;
	mov.u32 	%r31, %ntid.x;
	mad.lo.s32 	%r1, %r30, %r31, %r29;
	setp.ge.u32 	%p1, %r1, %r28;
	@%p1 bra 	$L__BB1_19;
	cvt.rn.f32.u32 	%f5, %r26;
	cvt.rn.f32.u32 	%f6, %r28;
	div.rn.f32 	%f7, %f5, %f6;
	cvt.rmi.f32.f32 	%f8, %f7;
	cvt.rzi.u32.f32 	%r2, %f8;
	mul.lo.s32 	%r51, %r2, %r1;
	sub.f32 	%f1, %f4, %f3;
	cvt.rn.f32.u32 	%f2, %r27;
	add.s32 	%r53, %r51, 1;
	add.s32 	%r5, %r51, %r2;
	setp.ge.u32 	%p2, %r53, %r5;
	@%p2 bra 	$L__BB1_19;
	mul.wide.u32 	%rd11, %r51, 4;
	add.s64 	%rd12, %rd2, %rd11;
	ld.global.f32 	%f9, [%rd12];
	sub.f32 	%f10, %f9, %f3;
	div.rn.f32 	%f11, %f10, %f1;
	mul.f32 	%f12, %f11, %f2;
	cvt.rmi.f32.f32 	%f13, %f12;
	cvt.rzi.s32.f32 	%r52, %f13;
	add.s32 	%r7, %r2, 3;
	and.b32  	%r32, %r2, 3;
	setp.eq.s32 	%p3, %r32, 1;
	@%p3 bra 	$L__BB1_8;
	mul.wide.u32 	%rd13, %r53, 4;
	add.s64 	%rd26, %rd2, %rd13;
	and.b32  	%r33, %r7, 3;
	neg.s32 	%r50, %r33;
$L__BB1_4:
	.pragma "nounroll";
	ld.global.f32 	%f14, [%rd26];
	sub.f32 	%f15, %f14, %f3;
	div.rn.f32 	%f16, %f15, %f1;
	mul.f32 	%f17, %f16, %f2;
	cvt.rmi.f32.f32 	%f18, %f17;
	cvt.rn.f32.s32 	%f19, %r52;
	setp.gt.f32 	%p4, %f18, %f19;
	cvt.rzi.s32.f32 	%r34, %f18;
	selp.b32 	%r52, %r34, %r52, %p4;
	setp.lt.s32 	%p5, %r52, 0;
	setp.gt.u32 	%p6, %r52, %r27;
	or.pred  	%p7, %p5, %p6;
	@%p7 bra 	$L__BB1_6;
	mul.wide.u32 	%rd14, %r52, 4;
	add.s64 	%rd15, %rd1, %rd14;
	ld.global.u32 	%r35, [%rd15];
	add.s32 	%r36, %r35, 1;
	st.global.u32 	[%rd15], %r36;
$L__BB1_6:
	add.s32 	%r51, %r51, 1;
	add.s64 	%rd26, %rd26, 4;
	add.s32 	%r50, %r50, 1;
	setp.ne.s32 	%p8, %r50, 0;
	@%p8 bra 	$L__BB1_4;
	add.s32 	%r53, %r51, 1;
$L__BB1_8:
	add.s32 	%r37, %r2, -2;
	setp.lt.u32 	%p9, %r37, 3;
	@%p9 bra 	$L__BB1_19;
	sub.s32 	%r55, %r53, %r5;
	mul.wide.u32 	%rd16, %r53, 4;
	add.s64 	%rd17, %rd16, %rd2;
	add.s64 	%rd27, %rd17, 8;
$L__BB1_10:
	ld.global.f32 	%f20, [%rd27+-8];
	sub.f32 	%f21, %f20, %f3;
	div.rn.f32 	%f22, %f21, %f1;
	mul.f32 	%f23, %f22, %f2;
	cvt.rmi.f32.f32 	%f24, %f23;
	cvt.rn.f32.s32 	%f25, %r52;
	setp.gt.f32 	%p10, %f24, %f25;
	cvt.rzi.s32.f32 	%r38, %f24;
	selp.b32 	%r21, %r38, %r52, %p10;
	setp.lt.s32 	%p11, %r21, 0;
	setp.gt.u32 	%p12, %r21, %r27;
	or.pred  	%p13, %p11, %p12;
	@%p13 bra 	$L__BB1_12;
	mul.wide.u32 	%rd18, %r21, 4;
	add.s64 	%rd19, %rd1, %rd18;
	ld.global.u32 	%r39, [%rd19];
	add.s32 	%r40, %r39, 1;
	st.global.u32 	[%rd19], %r40;
$L__BB1_12:
	ld.global.f32 	%f26, [%rd27+-4];
	sub.f32 	%f27, %f26, %f3;
	div.rn.f32 	%f28, %f27, %f1;
	mul.f32 	%f29, %f28, %f2;
	cvt.rmi.f32.f32 	%f30, %f29;
	cvt.rn.f32.s32 	%f31, %r21;
	setp.gt.f32 	%p14, %f30, %f31;
	cvt.rzi.s32.f32 	%r41, %f30;
	selp.b32 	%r22, %r41, %r21, %p14;
	setp.lt.s32 	%p15, %r22, 0;
	setp.gt.u32 	%p16, %r22, %r27;
	or.pred  	%p17, %p15, %p16;
	@%p17 bra 	$L__BB1_14;
	mul.wide.u32 	%rd20, %r22, 4;
	add.s64 	%rd21, %rd1, %rd20;
	ld.global.u32 	%r42, [%rd21];
	add.s32 	%r43, %r42, 1;
	st.global.u32 	[%rd21], %r43;
$L__BB1_14:
	ld.global.f32 	%f32, [%rd27];
	sub.f32 	%f33, %f32, %f3;
	div.rn.f32 	%f34, %f33, %f1;
	mul.f32 	%f35, %f34, %f2;
	cvt.rmi.f32.f32 	%f36, %f35;
	cvt.rn.f32.s32 	%f37, %r22;
	setp.gt.f32 	%p18, %f36, %f37;
	cvt.rzi.s32.f32 	%r44, %f36;
	selp.b32 	%r23, %r44, %r22, %p18;
	setp.lt.s32 	%p19, %r23, 0;
	setp.gt.u32 	%p20, %r23, %r27;
	or.pred  	%p21, %p19, %p20;
	@%p21 bra 	$L__BB1_16;
	mul.wide.u32 	%rd22, %r23, 4;
	add.s64 	%rd23, %rd1, %rd22;
	ld.global.u32 	%r45, [%rd23];
	add.s32 	%r46, %r45, 1;
	st.global.u32 	[%rd23], %r46;
$L__BB1_16:
	ld.global.f32 	%f38, [%rd27+4];
	sub.f32 	%f39, %f38, %f3;
	div.rn.f32 	%f40, %f39, %f1;
	mul.f32 	%f41, %f40, %f2;
	cvt.rmi.f32.f32 	%f42, %f41;
	cvt.rn.f32.s32 	%f43, %r23;
	setp.gt.f32 	%p22, %f42, %f43;
	cvt.rzi.s32.f32 	%r47, %f42;
	selp.b32 	%r52, %r47, %r23, %p22;
	setp.lt.s32 	%p23, %r52, 0;
	setp.gt.u32 	%p24, %r52, %r27;
	or.pred  	%p25, %p23, %p24;
	@%p25 bra 	$L__BB1_18;
	mul.wide.u32 	%rd24, %r52, 4;
	add.s64 	%rd25, %rd1, %rd24;
	ld.global.u32 	%r48, [%rd25];
	add.s32 	%r49, %r48, 1;
	st.global.u32 	[%rd25], %r49;
$L__BB1_18:
	add.s32 	%r55, %r55, 4;
	add.s64 	%rd27, %rd27, 16;
	setp.ne.s32 	%p26, %r55, 0;
	@%p26 bra 	$L__BB1_10;
$L__BB1_19:
	ret;

}
	// .globl	_ZN3cub18CUB_300001_SM_10006detail11EmptyKernelIvEEvv
.visible .entry _ZN3cub18CUB_300001_SM_10006detail11EmptyKernelIvEEvv()
{


	ret;

}
	// .globl	_ZN3cub18CUB_300001_SM_10006detail10radix_sort31DeviceRadixSortSingleTileKernelINS1_5radix10policy_hubIfNS0_8NullTypeEyE10Policy1000ELNS0_9SortOrderE0EfS6_yNS1_21identity_decomposer_tEEEvPKT1_PSB_PKT2_PSF_T3_iiT4_
.visible .entry _ZN3cub18CUB_300001_SM_10006detail10radix_sort31DeviceRadixSortSingleTileKernelINS1_5radix10policy_hubIfNS0_8NullTypeEyE10Policy1000ELNS0_9SortOrderE0EfS6_yNS1_21identity_decomposer_tEEEvPKT1_PSB_PKT2_PSF_T3_iiT4_(
	.param .u64 .ptr .align 1 _ZN3cub18CUB_300001_SM_10006detail10radix_sort31DeviceRadixSortSingleTileKernelINS1_5radix10policy_hubIfNS0_8NullTypeEyE10Policy1000ELNS0_9SortOrderE0EfS6_yNS1_21identity_decomposer_tEEEvPKT1_PSB_PKT2_PSF_T3_iiT4__param_0,
	.param .u64 .ptr .align 1 _ZN3cub18CUB_300001_SM_10006detail10radix_sort31DeviceRadixSortSingleTileKernelINS1_5radix10policy_hubIfNS0_8NullTypeEyE10Policy1000ELNS0_9SortOrderE0EfS6_yNS1_21identity_decomposer_tEEEvPKT1_PSB_PKT2_PSF_T3_iiT4__param_1,
	.param .u64 .ptr .align 1 _ZN3cub18CUB_300001_SM_10006detail10radix_sort31DeviceRadixSortSingleTileKernelINS1_5radix10policy_hubIfNS0_8NullTypeEyE10Policy1000ELNS0_9SortOrderE0EfS6_yNS1_21identity_decomposer_tEEEvPKT1_PSB_PKT2_PSF_T3_iiT4__param_2,
	.param .u64 .ptr .align 1 _ZN3cub18CUB_300001_SM_10006detail10radix_sort31DeviceRadixSortSingleTileKernelINS1_5radix10policy_hubIfNS0_8NullTypeEyE10Policy1000ELNS0_9SortOrderE0EfS6_yNS1_21identity_decomposer_tEEEvPKT1_PSB_PKT2_PSF_T3_iiT4__param_3,
	.param .u64 _ZN3cub18CUB_300001_SM_10006detail10radix_sort31DeviceRadixSortSingleTileKernelINS1_5radix10policy_hubIfNS0_8NullTypeEyE10Policy1000ELNS0_9SortOrderE0EfS6_yNS1_21identity_decomposer_tEEEvPKT1_PSB_PKT2_PSF_T3_iiT4__param_4,
	.param .u32 _ZN3cub18CUB_300001_SM_10006detail10radix_sort31DeviceRadixSortSingleTileKernelINS1_5radix10policy_hubIfNS0_8NullTypeEyE10Policy1000ELNS0_9SortOrderE0EfS6_yNS1_21identity_decomposer_tEEEvPKT1_PSB_PKT2_PSF_T3_iiT4__param_5,
	.param .u32 _ZN3cub18CUB_300001_SM_10006detail10radix_sort31DeviceRadixSortSingleTileKernelINS1_5radix10policy_hubIfNS0_8NullTypeEyE10Policy1000ELNS0_9SortOrderE0EfS6_yNS1_21identity_decomposer_tEEEvPKT1_PSB_PKT2_PSF_T3_iiT4__param_6,
	.param .align 1 .b8 _ZN3cub18CUB_300001_SM_10006detail10radix_sort31DeviceRadixSortSingleTileKernelINS1_5radix10policy_hubIfNS0_8NullTypeEyE10Policy1000ELNS0_9SortOrderE0EfS6_yNS1_21identity_decomposer_tEEEvPKT1_PSB_PKT2_PSF_T3_iiT4__param_7[1]
)
.maxntid 256
.minnctapersm 1
{
	.reg .pred 	%p<109>;
	.reg .b16 	%rs<39>;
	.reg .b32 	%r<782>;
	.reg .b64 	%rd<29>;
	// demoted variable
	.shared .align 16 .b8 _ZZN3cub18CUB_300001_SM_10006detail10radix_sort31DeviceRadixSortSingleTileKernelINS1_5radix10policy_hubIfNS0_8NullTypeEyE10Policy1000ELNS0_9SortOrderE0EfS6_yNS1_21identity_decomposer_tEEEvPKT1_PSB_PKT2_PSF_T3_iiT4_E12temp_storage[33856];
	ld.param.u64 	%rd5, [_ZN3cub18CUB_300001_SM_10006detail10radix_sort31DeviceRadixSortSingleTileKernelINS1_5radix10policy_hubIfNS0_8NullTypeEyE10Policy1000ELNS0_9SortOrderE0EfS6_yNS1_21identity_decomposer_tEEEvPKT1_PSB_PKT2_PSF_T3_iiT4__param_0];
	ld.param.u64 	%rd3, [_ZN3cub18CUB_300001_SM_10006detail10radix_sort31DeviceRadixSortSingleTileKernelINS1_5radix10policy_hubIfNS0_8NullTypeEyE10Policy1000ELNS0_9SortOrderE0EfS6_yNS1_21identity_decomposer_tEEEvPKT1_PSB_PKT2_PSF_T3_iiT4__param_1];
	ld.param.u64 	%rd4, [_ZN3cub18CUB_300001_SM_10006detail10radix_sort31DeviceRadixSortSingleTileKernelINS1_5radix10policy_hubIfNS0_8NullTypeEyE10Policy1000ELNS0_9SortOrderE0EfS6_yNS1_21identity_decomposer_tEEEvPKT1_PSB_PKT2_PSF_T3_iiT4__param_4];
	ld.param.u32 	%r208, [_ZN3cub18CUB_300001_SM_10006detail10radix_sort31DeviceRadixSortSingleTileKernelINS1_5radix10policy_hubIfNS0_8NullTypeEyE10Policy1000ELNS0_9SortOrderE0EfS6_yNS1_21identity_decomposer_tEEEvPKT1_PSB_PKT2_PSF_T3_iiT4__param_5];
	ld.param.u32 	%r209, [_ZN3cub18CUB_300001_SM_10006detail10radix_sort31DeviceRadixSortSingleTileKernelINS1_5radix10policy_hubIfNS0_8NullTypeEyE10Policy1000ELNS0_9SortOrderE0EfS6_yNS1_21identity_decomposer_tEEEvPKT1_PSB_PKT2_PSF_T3_iiT4__param_6];
	cvta.to.global.u64 	%rd6, %rd5;
	cvt.u32.u64 	%r1, %rd4;
	mov.u32 	%r2, %tid.x;
	mul.lo.s32 	%r3, %r2, 19;
	setp.ge.s32 	%p1, %r3, %r1;
	mul.wide.u32 	%rd7, %r3, 4;
	add.s64 	%rd1, %rd6, %rd7;
	mov.b32 	%r740, 2147483647;
	@%p1 bra 	$L__BB3_2;
	ld.global.u32 	%r740, [%rd1];
$L__BB3_2:
	add.s32 	%r212, %r3, 1;
	setp.ge.s32 	%p2, %r212, %r1;
	mov.b32 	%r741, 2147483647;
	@%p2 bra 	$L__BB3_4;
	ld.global.u32 	%r741, [%rd1+4];
$L__BB3_4:
	add.s32 	%r214, %r3, 2;
	setp.ge.s32 	%p3, %r214, %r1;
	mov.b32 	%r742, 2147483647;
	@%p3 bra 	$L__BB3_6;
	ld.global.u32 	%r742, [%rd1+8];
$L__BB3_6:
	add.s32 	%r216, %r3, 3;
	setp.ge.s32 	%p4, %r216, %r1;
	mov.b32 	%r743, 2147483647;
	@%p4 bra 	$L__BB3_8;
	ld.global.u32 	%r743, [%rd1+12];
$L__BB3_8:
	add.s32 	%r218, %r3, 4;
	setp.ge.s32 	%p5, %r218, %r1;
	mov.b32 	%r744, 2147483647;
	@%p5 bra 	$L__BB3_10;
	ld.global.u32 	%r744, [%rd1+16];
$L__BB3_10:
	add.s32 	%r220, %r3, 5;
	setp.ge.s32 	%p6, %r220, %r1;
	mov.b32 	%r745, 2147483647;
	@%p6 bra 	$L__BB3_12;
	ld.global.u32 	%r745, [%rd1+20];
$L__BB3_12:
	add.s32 	%r222, %r3, 6;
	setp.ge.s32 	%p7, %r222, %r1;
	mov.b32 	%r746, 2147483647;
	@%p7 bra 	$L__BB3_14;
	ld.global.u32 	%r746, [%rd1+24];
$L__BB3_14:
	add.s32 	%r224, %r3, 7;
	setp.ge.s32 	%p8, %r224, %r1;
	mov.b32 	%r747, 2147483647;
	@%p8 bra 	$L__BB3_16;
	ld.global.u32 	%r747, [%rd1+28];
$L__BB3_16:
	add.s32 	%r226, %r3, 8;
	setp.ge.s32 	%p9, %r226, %r1;
	mov.b32 	%r748, 2147483647;
	@%p9 bra 	$L__BB3_18;
	ld.global.u32 	%r748, [%rd1+32];
$L__BB3_18:
	add.s32 	%r228, %r3, 9;
	setp.ge.s32 	%p10, %r228, %r1;
	mov.b32 	%r749, 2147483647;
	@%p10 bra 	$L__BB3_20;
	ld.global.u32 	%r749, [%rd1+36];
$L__BB3_20:
	add.s32 	%r230, %r3, 10;
	setp.ge.s32 	%p11, %r230, %r1;
	mov.b32 	%r750, 2147483647;
	@%p11 bra 	$L__BB3_22;
	ld.global.u32 	%r750, [%rd1+40];
$L__BB3_22:
	add.s32 	%r232, %r3, 11;
	setp.ge.s32 	%p12, %r232, %r1;
	mov.b32 	%r751, 2147483647;
	@%p12 bra 	$L__BB3_24;
	ld.global.u32 	%r751, [%rd1+44];
$L__BB3_24:
	add.s32 	%r234, %r3, 12;
	setp.ge.s32 	%p13, %r234, %r1;
	mov.b32 	%r752, 2147483647;
	@%p13 bra 	$L__BB3_26;
	ld.global.u32 	%r752, [%rd1+48];
$L__BB3_26:
	add.s32 	%r236, %r3, 13;
	setp.ge.s32 	%p14, %r236, %r1;
	mov.b32 	%r753, 2147483647;
	@%p14 bra 	$L__BB3_28;
	ld.global.u32 	%r753, [%rd1+52];
$L__BB3_28:
	add.s32 	%r238, %r3, 14;
	setp.ge.s32 	%p15, %r238, %r1;
	mov.b32 	%r754, 2147483647;
	@%p15 bra 	$L__BB3_30;
	ld.global.u32 	%r754, [%rd1+56];
$L__BB3_30:
	add.s32 	%r240, %r3, 15;
	setp.ge.s32 	%p16, %r240, %r1;
	mov.b32 	%r755, 2147483647;
	@%p16 bra 	$L__BB3_32;
	ld.global.u32 	%r755, [%rd1+60];
$L__BB3_32:
	add.s32 	%r242, %r3, 16;
	setp.ge.s32 	%p17, %r242, %r1;
	mov.b32 	%r756, 2147483647;
	@%p17 bra 	$L__BB3_34;
	ld.global.u32 	%r756, [%rd1+64];
$L__BB3_34:
	add.s32 	%r244, %r3, 17;
	setp.ge.s32 	%p18, %r244, %r1;
	mov.b32 	%r757, 2147483647;
	@%p18 bra 	$L__BB3_36;
	ld.global.u32 	%r757, [%rd1+68];
$L__BB3_36:
	add.s32 	%r246, %r3, 18;
	setp.ge.s32 	%p19, %r246, %r1;
	mov.b32 	%r758, 2147483647;
	@%p19 bra 	$L__BB3_38;
	ld.global.u32 	%r758, [%rd1+72];
$L__BB3_38:
	bar.sync 	0;
	setp.gt.s32 	%p20, %r740, -1;
	selp.b32 	%r248, -2147483648, -1, %p20;
	xor.b32  	%r779, %r248, %r740;
	setp.gt.s32 	%p21, %r741, -1;
	selp.b32 	%r249, -2147483648, -1, %p21;
	xor.b32  	%r778, %r249, %r741;
	setp.gt.s32 	%p22, %r742, -1;
	selp.b32 	%r250, -2147483648, -1, %p22;
	xor.b32  	%r777, %r250, %r742;
	setp.gt.s32 	%p23, %r743, -1;
	selp.b32 	%r251, -2147483648, -1, %p23;
	xor.b32  	%r776, %r251, %r743;
	setp.gt.s32 	%p24, %r744, -1;
	selp.b32 	%r252, -2147483648, -1, %p24;
	xor.b32  	%r775, %r252, %r744;
	setp.gt.s32 	%p25, %r745, -1;
	selp.b32 	%r253, -2147483648, -1, %p25;
	xor.b32  	%r774, %r253, %r745;
	setp.gt.s32 	%p26, %r746, -1;
	selp.b32 	%r254, -2147483648, -1, %p26;
	xor.b32  	%r773, %r254, %r746;
	setp.gt.s32 	%p27, %r747, -1;
	selp.b32 	%r255, -2147483648, -1, %p27;
	xor.b32  	%r772, %r255, %r747;
	setp.gt.s32 	%p28, %r748, -1;
	selp.b32 	%r256, -2147483648, -1, %p28;
	xor.b32  	%r771, %r256, %r748;
	setp.gt.s32 	%p29, %r749, -1;
	selp.b32 	%r257, -2147483648, -1, %p29;
	xor.b32  	%r770, %r257, %r749;
	setp.gt.s32 	%p30, %r750, -1;
	selp.b32 	%r258, -2147483648, -1, %p30;
	xor.b32  	%r769, %r258, %r750;
	setp.gt.s32 	%p31, %r751, -1;
	selp.b32 	%r259, -2147483648, -1, %p31;
	xor.b32  	%r768, %r259, %r751;
	setp.gt.s32 	%p32, %r752, -1;
	selp.b32 	%r260, -2147483648, -1, %p32;
	xor.b32  	%r767, %r260, %r752;
	setp.gt.s32 	%p33, %r753, -1;
	selp.b32 	%r261, -2147483648, -1, %p33;
	xor.b32  	%r766, %r261, %r753;
	setp.gt.s32 	%p34, %r754, -1;
	selp.b32 	%r262, -2147483648, -1, %p34;
	xor.b32  	%r765, %r262, %r754;
	setp.gt.s32 	%p35, %r755, -1;
	selp.b32 	%r263, -2147483648, -1, %p35;
	xor.b32  	%r764, %r263, %r755;
	setp.gt.s32 	%p36, %r756, -1;
	selp.b32 	%r264, -2147483648, -1, %p36;
	xor.b32  	%r763, %r264, %r756;
	setp.gt.s32 	%p37, %r757, -1;
	selp.b32 	%r265, -2147483648, -1, %p37;
	xor.b32  	%r762, %r265, %r757;
	setp.gt.s32 	%p38, %r758, -1;
	selp.b32 	%r266, -2147483648, -1, %p38;
	xor.b32  	%r761, %r266, %r758;
	shr.u32 	%r61, %r2, 5;
	shl.b32 	%r267, %r2, 2;
	mov.u32 	%r268, _ZZN3cub18CUB_300001_SM_10006detail10radix_sort31DeviceRadixSortSingleTileKernelINS1_5radix10policy_hubIfNS0_8NullTypeEyE10Policy1000ELNS0_9SortOrderE0EfS6_yNS1_21identity_decomposer_tEEEvPKT1_PSB_PKT2_PSF_T3_iiT4_E12temp_storage;
	add.s32 	%r62, %r268, %r267;
	shl.b32 	%r269, %r2, 7;
	add.s32 	%r63, %r62, %r269;
	shl.b32 	%r270, %r61, 2;
	add.s32 	%r271, %r268, %r270;
	add.s32 	%r64, %r271, 33792;
	mad.lo.s32 	%r65, %r2, -56, %r63;
	add.s32 	%r760, %r208, 6;
	sub.s32 	%r759, %r209, %r208;
$L__BB3_39:
	add.s32 	%r331, %r760, -6;
	min.s32 	%r274, %r759, 6;
	mov.b32 	%r360, 0;
	st.shared.u32 	[%r62], %r360;
	st.shared.u32 	[%r62+1024], %r360;
	st.shared.u32 	[%r62+2048], %r360;
	st.shared.u32 	[%r62+3072], %r360;
	st.shared.u32 	[%r62+4096], %r360;
	st.shared.u32 	[%r62+5120], %r360;
	st.shared.u32 	[%r62+6144], %r360;
	st.shared.u32 	[%r62+7168], %r360;
	st.shared.u32 	[%r62+8192], %r360;
	st.shared.u32 	[%r62+9216], %r360;
	st.shared.u32 	[%r62+10240], %r360;
	st.shared.u32 	[%r62+11264], %r360;
	st.shared.u32 	[%r62+12288], %r360;
	st.shared.u32 	[%r62+13312], %r360;
	st.shared.u32 	[%r62+14336], %r360;
	st.shared.u32 	[%r62+15360], %r360;
	st.shared.u32 	[%r62+16384], %r360;
	st.shared.u32 	[%r62+17408], %r360;
	st.shared.u32 	[%r62+18432], %r360;
	st.shared.u32 	[%r62+19456], %r360;
	st.shared.u32 	[%r62+20480], %r360;
	st.shared.u32 	[%r62+21504], %r360;
	st.shared.u32 	[%r62+22528], %r360;
	st.shared.u32 	[%r62+23552], %r360;
	st.shared.u32 	[%r62+24576], %r360;
	st.shared.u32 	[%r62+25600], %r360;
	st.shared.u32 	[%r62+26624], %r360;
	st.shared.u32 	[%r62+27648], %r360;
	st.shared.u32 	[%r62+28672], %r360;
	st.shared.u32 	[%r62+29696], %r360;
	st.shared.u32 	[%r62+30720], %r360;
	st.shared.u32 	[%r62+31744], %r360;
	st.shared.u32 	[%r62+32768], %r360;
	// begin inline asm
	bmsk.clamp.b32 %r272, %r360, %r274;
	// end inline asm
	setp.eq.s32 	%p39, %r779, 2147483647;
	selp.b32 	%r276, -2147483648, %r779, %p39;
	// begin inline asm
	shr.b32 %r275, %r276, %r331;
	// end inline asm
	and.b32  	%r363, %r272, %r275;
	shl.b32 	%r364, %r363, 10;
	and.b32  	%r365, %r364, 31744;
	add.s32 	%r366, %r62, %r365;
	shr.u32 	%r367, %r363, 4;
	and.b32  	%r368, %r367, 268435454;
	add.s32 	%r90, %r366, %r368;
	ld.shared.u16 	%rs1, [%r90];
	add.s16 	%rs20, %rs1, 1;
	st.shared.u16 	[%r90], %rs20;
	setp.eq.s32 	%p40, %r778, 2147483647;
	selp.b32 	%r279, -2147483648, %r778, %p40;
	// begin inline asm
	shr.b32 %r278, %r279, %r331;
	// end inline asm
	and.b32  	%r369, %r272, %r278;
	shl.b32 	%r370, %r369, 10;
	and.b32  	%r371, %r370, 31744;
	add.s32 	%r372, %r62, %r371;
	shr.u32 	%r373, %r369, 4;
	and.b32  	%r374, %r373, 268435454;
	add.s32 	%r91, %r372, %r374;
	ld.shared.u16 	%rs2, [%r91];
	add.s16 	%rs21, %rs2, 1;
	st.shared.u16 	[%r91], %rs21;
	setp.eq.s32 	%p41, %r777, 2147483647;
	selp.b32 	%r282, -2147483648, %r777, %p41;
	// begin inline asm
	shr.b32 %r281, %r282, %r331;
	// end inline asm
	and.b32  	%r375, %r272, %r281;
	shl.b32 	%r376, %r375, 10;
	and.b32  	%r377, %r376, 31744;
	add.s32 	%r378, %r62, %r377;
	shr.u32 	%r379, %r375, 4;
	and.b32  	%r380, %r379, 268435454;
	add.s32 	%r92, %r378, %r380;
	ld.shared.u16 	%rs3, [%r92];
	add.s16 	%rs22, %rs3, 1;
	st.shared.u16 	[%r92], %rs22;
	setp.eq.s32 	%p42, %r776, 2147483647;
	selp.b32 	%r285, -2147483648, %r776, %p42;
	// begin inline asm
	shr.b32 %r284, %r285, %r331;
	// end inline asm
	and.b32  	%r381, %r272, %r284;
	shl.b32 	%r382, %r381, 10;
	and.b32  	%r383, %r382, 31744;
	add.s32 	%r384, %r62, %r383;
	shr.u32 	%r385, %r381, 4;
	and.b32  	%r386, %r385, 268435454;
	add.s32 	%r93, %r384, %r386;
	ld.shared.u16 	%rs4, [%r93];
	add.s16 	%rs23, %rs4, 1;
	st.shared.u16 	[%r93], %rs23;
	setp.eq.s32 	%p43, %r775, 2147483647;
	selp.b32 	%r288, -2147483648, %r775, %p43;
	// begin inline asm
	shr.b32 %r287, %r288, %r331;
	// end inline asm
	and.b32  	%r387, %r272, %r287;
	shl.b32 	%r388, %r387, 10;
	and.b32  	%r389, %r388, 31744;
	add.s32 	%r390, %r62, %r389;
	shr.u32 	%r391, %r387, 4;
	and.b32  	%r392, %r391, 268435454;
	add.s32 	%r94, %r390, %r392;
	ld.shared.u16 	%rs5, [%r94];
	add.s16 	%rs24, %rs5, 1;
	st.shared.u16 	[%r94], %rs24;
	setp.eq.s32 	%p44, %r774, 2147483647;
	selp.b32 	%r291, -2147483648, %r774, %p44;
	// begin inline asm
	shr.b32 %r290, %r291, %r331;
	// end inline asm
	and.b32  	%r393, %r272, %r290;
	shl.b32 	%r394, %r393, 10;
	and.b32  	%r395, %r394, 31744;
	add.s32 	%r396, %r62, %r395;
	shr.u32 	%r397, %r393, 4;
	and.b32  	%r398, %r397, 268435454;
	add.s32 	%r95, %r396, %r398;
	ld.shared.u16 	%rs6, [%r95];
	add.s16 	%rs25, %rs6, 1;
	st.shared.u16 	[%r95], %rs25;
	setp.eq.s32 	%p45, %r773, 2147483647;
	selp.b32 	%r294, -2147483648, %r773, %p45;
	// begin inline asm
	shr.b32 %r293, %r294, %r331;
	// end inline asm
	and.b32  	%r399, %r272, %r293;
	shl.b32 	%r400, %r399, 10;
	and.b32  	%r401, %r400, 31744;
	add.s32 	%r402, %r62, %r401;
	shr.u32 	%r403, %r399, 4;
	and.b32  	%r404, %r403, 268435454;
	add.s32 	%r96, %r402, %r404;
	ld.shared.u16 	%rs7, [%r96];
	add.s16 	%rs26, %rs7, 1;
	st.shared.u16 	[%r96], %rs26;
	setp.eq.s32 	%p46, %r772, 2147483647;
	selp.b32 	%r297, -2147483648, %r772, %p46;
	// begin inline asm
	shr.b32 %r296, %r297, %r331;
	// end inline asm
	and.b32  	%r405, %r272, %r296;
	shl.b32 	%r406, %r405, 10;
	and.b32  	%r407, %r406, 31744;
	add.s32 	%r408, %r62, %r407;
	shr.u32 	%r409, %r405, 4;
	and.b32  	%r410, %r409, 268435454;
	add.s32 	%r97, %r408, %r410;
	ld.shared.u16 	%rs8, [%r97];
	add.s16 	%rs27, %rs8, 1;
	st.shared.u16 	[%r97], %rs27;
	setp.eq.s32 	%p47, %r771, 2147483647;
	selp.b32 	%r300, -2147483648, %r771, %p47;
	// begin inline asm
	shr.b32 %r299, %r300, %r331;
	// end inline asm
	and.b32  	%r411, %r272, %r299;
	shl.b32 	%r412, %r411, 10;
	and.b32  	%r413, %r412, 31744;
	add.s32 	%r414, %r62, %r413;
	shr.u32 	%r415, %r411, 4;
	and.b32  	%r416, %r415, 268435454;
	add.s32 	%r98, %r414, %r416;
	ld.shared.u16 	%rs9, [%r98];
	add.s16 	%rs28, %rs9, 1;
	st.shared.u16 	[%r98], %rs28;
	setp.eq.s32 	%p48, %r770, 2147483647;
	selp.b32 	%r303, -2147483648, %r770, %p48;
	// begin inline asm
	shr.b32 %r302, %r303, %r331;
	// end inline asm
	and.b32  	%r417, %r272, %r302;
	shl.b32 	%r418, %r417, 10;
	and.b32  	%r419, %r418, 31744;
	add.s32 	%r420, %r62, %r419;
	shr.u32 	%r421, %r417, 4;
	and.b32  	%r422, %r421, 268435454;
	add.s32 	%r99, %r420, %r422;
	ld.shared.u16 	%rs10, [%r99];
	add.s16 	%rs29, %rs10, 1;
	st.shared.u16 	[%r99], %rs29;
	setp.eq.s32 	%p49, %r769, 2147483647;
	selp.b32 	%r306, -2147483648, %r769, %p49;
	// begin inline asm
	shr.b32 %r305, %r306, %r331;
	// end inline asm
	and.b32  	%r423, %r272, %r305;
	shl.b32 	%r424, %r423, 10;
	and.b32  	%r425, %r424, 31744;
	add.s32 	%r426, %r62, %r425;
	shr.u32 	%r427, %r423, 4;
	and.b32  	%r428, %r427, 268435454;
	add.s32 	%r100, %r426, %r428;
	ld.shared.u16 	%rs11, [%r100];
	add.s16 	%rs30, %rs11, 1;
	st.shared.u16 	[%r100], %rs30;
	setp.eq.s32 	%p50, %r768, 2147483647;
	selp.b32 	%r309, -2147483648, %r768, %p50;
	// begin inline asm
	shr.b32 %r308, %r309, %r331;
	// end inline asm
	and.b32  	%r429, %r272, %r308;
	shl.b32 	%r430, %r429, 10;
	and.b32  	%r431, %r430, 31744;
	add.s32 	%r432, %r62, %r431;
	shr.u32 	%r433, %r429, 4;
	and.b32  	%r434, %r433, 268435454;
	add.s32 	%r101, %r432, %r434;
	ld.shared.u16 	%rs12, [%r101];
	add.s16 	%rs31, %rs12, 1;
	st.shared.u16 	[%r101], %rs31;
	setp.eq.s32 	%p51, %r767, 2147483647;
	selp.b32 	%r312, -2147483648, %r767, %p51;
	// begin inline asm
	shr.b32 %r311, %r312, %r331;
	// end inline asm
	and.b32  	%r435, %r272, %r311;
	shl.b32 	%r436, %r435, 10;
	and.b32  	%r437, %r436, 31744;
	add.s32 	%r438, %r62, %r437;
	shr.u32 	%r439, %r435, 4;
	and.b32  	%r440, %r439, 268435454;
	add.s32 	%r102, %r438, %r440;
	ld.shared.u16 	%rs13, [%r102];
	add.s16 	%rs32, %rs13, 1;
	st.shared.u16 	[%r102], %rs32;
	setp.eq.s32 	%p52, %r766, 2147483647;
	selp.b32 	%r315, -2147483648, %r766, %p52;
	// begin inline asm
	shr.b32 %r314, %r315, %r331;
	// end inline asm
	and.b32  	%r441, %r272, %r314;
	shl.b32 	%r442, %r441, 10;
	and.b32  	%r443, %r442, 31744;
	add.s32 	%r444, %r62, %r443;
	shr.u32 	%r445, %r441, 4;
	and.b32  	%r446, %r445, 268435454;
	add.s32 	%r103, %r444, %r446;
	ld.shared.u16 	%rs14, [%r103];
	add.s16 	%rs33, %rs14, 1;
	st.shared.u16 	[%r103], %rs33;
	setp.eq.s32 	%p53, %r765, 2147483647;
	selp.b32 	%r318, -2147483648, %r765, %p53;
	// begin inline asm
	shr.b32 %r317, %r318, %r331;
	// end inline asm
	and.b32  	%r447, %r272, %r317;
	shl.b32 	%r448, %r447, 10;
	and.b32  	%r449, %r448, 31744;
	add.s32 	%r450, %r62, %r449;
	shr.u32 	%r451, %r447, 4;
	and.b32  	%r452, %r451, 268435454;
	add.s32 	%r104, %r450, %r452;
	ld.shared.u16 	%rs15, [%r104];
	add.s16 	%rs34, %rs15, 1;
	st.shared.u16 	[%r104], %rs34;
	setp.eq.s32 	%p54, %r764, 2147483647;
	selp.b32 	%r321, -2147483648, %r764, %p54;
	// begin inline asm
	shr.b32 %r320, %r321, %r331;
	// end inline asm
	and.b32  	%r453, %r272, %r320;
	shl.b32 	%r454, %r453, 10;
	and.b32  	%r455, %r454, 31744;
	add.s32 	%r456, %r62, %r455;
	shr.u32 	%r457, %r453, 4;
	and.b32  	%r458, %r457, 268435454;
	add.s32 	%r105, %r456, %r458;
	ld.shared.u16 	%rs16, [%r105];
	add.s16 	%rs35, %rs16, 1;
	st.shared.u16 	[%r105], %rs35;
	setp.eq.s32 	%p55, %r763, 2147483647;
	selp.b32 	%r324, -2147483648, %r763, %p55;
	// begin inline asm
	shr.b32 %r323, %r324, %r331;
	// end inline asm
	and.b32  	%r459, %r272, %r323;
	shl.b32 	%r460, %r459, 10;
	and.b32  	%r461, %r460, 31744;
	add.s32 	%r462, %r62, %r461;
	shr.u32 	%r463, %r459, 4;
	and.b32  	%r464, %r463, 268435454;
	add.s32 	%r106, %r462, %r464;
	ld.shared.u16 	%rs17, [%r106];
	add.s16 	%rs36, %rs17, 1;
	st.shared.u16 	[%r106], %rs36;
	setp.eq.s32 	%p56, %r762, 2147483647;
	selp.b32 	%r327, -2147483648, %r762, %p56;
	// begin inline asm
	shr.b32 %r326, %r327, %r331;
	// end inline asm
	and.b32  	%r465, %r272, %r326;
	shl.b32 	%r466, %r465, 10;
	and.b32  	%r467, %r466, 31744;
	add.s32 	%r468, %r62, %r467;
	shr.u32 	%r469, %r465, 4;
	and.b32  	%r470, %r469, 268435454;
	add.s32 	%r107, %r468, %r470;
	ld.shared.u16 	%rs18, [%r107];
	add.s16 	%rs37, %rs18, 1;
	st.shared.u16 	[%r107], %rs37;
	setp.eq.s32 	%p57, %r761, 2147483647;
	selp.b32 	%r330, -2147483648, %r761, %p57;
	// begin inline asm
	shr.b32 %r329, %r330, %r331;
	// end inline asm
	and.b32  	%r471, %r272, %r329;
	shl.b32 	%r472, %r471, 10;
	and.b32  	%r473, %r472, 31744;
	add.s32 	%r474, %r62, %r473;
	shr.u32 	%r475, %r471, 4;
	and.b32  	%r476, %r475, 268435454;
	add.s32 	%r108, %r474, %r476;
	ld.shared.u16 	%rs19, [%r108];
	add.s16 	%rs38, %rs19, 1;
	st.shared.u16 	[%r108], %rs38;
	bar.sync 	0;
	ld.shared.u32 	%r109, [%r63];
	ld.shared.u32 	%r477, [%r63+4];
	ld.shared.u32 	%r478, [%r63+8];
	ld.shared.u32 	%r479, [%r63+12];
	ld.shared.u32 	%r480, [%r63+16];
	ld.shared.u32 	%r481, [%r63+20];
	ld.shared.u32 	%r482, [%r63+24];
	ld.shared.u32 	%r483, [%r63+28];
	ld.shared.u32 	%r484, [%r63+32];
	ld.shared.u32 	%r485, [%r63+36];
	ld.shared.u32 	%r486, [%r63+40];
	ld.shared.u32 	%r487, [%r63+44];
	ld.shared.u32 	%r488, [%r63+48];
	ld.shared.u32 	%r489, [%r63+52];
	ld.shared.u32 	%r490, [%r63+56];
	ld.shared.u32 	%r491, [%r63+60];
	ld.shared.u32 	%r492, [%r63+64];
	ld.shared.u32 	%r493, [%r63+68];
	ld.shared.u32 	%r494, [%r63+72];
	ld.shared.u32 	%r495, [%r63+76];
	ld.shared.u32 	%r496, [%r63+80];
	ld.shared.u32 	%r497, [%r63+84];
	ld.shared.u32 	%r498, [%r63+88];
	ld.shared.u32 	%r499, [%r63+92];
	ld.shared.u32 	%r500, [%r63+96];
	ld.shared.u32 	%r501, [%r63+100];
	ld.shared.u32 	%r502, [%r63+104];
	ld.shared.u32 	%r503, [%r63+108];
	ld.shared.u32 	%r504, [%r63+112];
	ld.shared.u32 	%r505, [%r63+116];
	ld.shared.u32 	%r506, [%r63+120];
	ld.shared.u32 	%r507, [%r63+124];
	ld.shared.u32 	%r508, [%r63+128];
	add.s32 	%r110, %r477, %r109;
	add.s32 	%r111, %r478, %r110;
	add.s32 	%r112, %r479, %r111;
	add.s32 	%r113, %r480, %r112;
	add.s32 	%r114, %r481, %r113;
	add.s32 	%r115, %r482, %r114;
	add.s32 	%r116, %r483, %r115;
	add.s32 	%r117, %r484, %r116;
	add.s32 	%r118, %r485, %r117;
	add.s32 	%r119, %r486, %r118;
	add.s32 	%r120, %r487, %r119;
	add.s32 	%r121, %r488, %r120;
	add.s32 	%r122, %r489, %r121;
	add.s32 	%r123, %r490, %r122;
	add.s32 	%r124, %r491, %r123;
	add.s32 	%r125, %r492, %r124;
	add.s32 	%r126, %r493, %r125;
	add.s32 	%r127, %r494, %r126;
	add.s32 	%r128, %r495, %r127;
	add.s32 	%r129, %r496, %r128;
	add.s32 	%r130, %r497, %r129;
	add.s32 	%r131, %r498, %r130;
	add.s32 	%r132, %r499, %r131;
	add.s32 	%r133, %r500, %r132;
	add.s32 	%r134, %r501, %r133;
	add.s32 	%r135, %r502, %r134;
	add.s32 	%r136, %r503, %r135;
	add.s32 	%r137, %r504, %r136;
	add.s32 	%r138, %r505, %r137;
	add.s32 	%r139, %r506, %r138;
	add.s32 	%r140, %r507, %r139;
	add.s32 	%r337, %r508, %r140;
	// begin inline asm
	mov.u32 %r332, %laneid;
	// end inline asm
	mov.b32 	%r335, 1;
	mov.b32 	%r362, -1;
	// begin inline asm
	{  .reg .u32 r0;  .reg .pred p;  shfl.sync.up.b32 r0|p, %r337, %r335, %r360, %r362;  @p add.u32 r0, r0, %r337;  mov.u32 %r333, r0;}
	// end inline asm
	mov.b32 	%r341, 2;
	// begin inline asm
	{  .reg .u32 r0;  .reg .pred p;  shfl.sync.up.b32 r0|p, %r333, %r341, %r360, %r362;  @p add.u32 r0, r0, %r333;  mov.u32 %r339, r0;}
	// end inline asm
	mov.b32 	%r347, 4;
	// begin inline asm
	{  .reg .u32 r0;  .reg .pred p;  shfl.sync.up.b32 r0|p, %r339, %r347, %r360, %r362;  @p add.u32 r0, r0, %r339;  mov.u32 %r345, r0;}
	// end inline asm
	mov.b32 	%r353, 8;
	// begin inline asm
	{  .reg .u32 r0;  .reg .pred p;  shfl.sync.up.b32 r0|p, %r345, %r353, %r360, %r362;  @p add.u32 r0, r0, %r345;  mov.u32 %r351, r0;}
	// end inline asm
	mov.b32 	%r359, 16;
	// begin inline asm
	{  .reg .u32 r0;  .reg .pred p;  shfl.sync.up.b32 r0|p, %r351, %r359, %r360, %r362;  @p add.u32 r0, r0, %r351;  mov.u32 %r357, r0;}
	// end inline asm
	setp.ne.s32 	%p58, %r332, 31;
	@%p58 bra 	$L__BB3_41;
	st.shared.u32 	[%r64], %r357;
$L__BB3_41:
	sub.s32 	%r509, %r357, %r337;
	setp.gt.u32 	%p59, %r2, 31;
	setp.eq.s32 	%p60, %r61, 7;
	setp.eq.s32 	%p61, %r61, 6;
	setp.eq.s32 	%p62, %r61, 5;
	setp.eq.s32 	%p63, %r61, 4;
	setp.eq.s32 	%p64, %r61, 3;
	setp.eq.s32 	%p65, %r61, 2;
	setp.eq.s32 	%p66, %r61, 1;
	bar.sync 	0;
	ld.shared.v4.u32 	{%r510, %r511, %r512, %r513}, [_ZZN3cub18CUB_300001_SM_10006detail10radix_sort31DeviceRadixSortSingleTileKernelINS1_5radix10policy_hubIfNS0_8NullTypeEyE10Policy1000ELNS0_9SortOrderE0EfS6_yNS1_21identity_decomposer_tEEEvPKT1_PSB_PKT2_PSF_T3_iiT4_E12temp_storage+33792];
	selp.b32 	%r514, %r510, %r780, %p66;
	add.s32 	%r515, %r511, %r510;
	selp.b32 	%r516, %r515, %r514, %p65;
	add.s32 	%r517, %r515, %r512;
	selp.b32 	%r518, %r517, %r516, %p64;
	add.s32 	%r519, %r517, %r513;
	selp.b32 	%r520, %r519, %r518, %p63;
	ld.shared.v4.u32 	{%r521, %r522, %r523, %r524}, [_ZZN3cub18CUB_300001_SM_10006detail10radix_sort31DeviceRadixSortSingleTileKernelINS1_5radix10policy_hubIfNS0_8NullTypeEyE10Policy1000ELNS0_9SortOrderE0EfS6_yNS1_21identity_decomposer_tEEEvPKT1_PSB_PKT2_PSF_T3_iiT4_E12temp_storage+33808];
	add.s32 	%r525, %r519, %r521;
	selp.b32 	%r526, %r525, %r520, %p62;
	add.s32 	%r527, %r525, %r522;
	selp.b32 	%r528, %r527, %r526, %p61;
	add.s32 	%r529, %r527, %r523;
	selp.b32 	%r780, %r529, %r528, %p60;
	add.s32 	%r145, %r529, %r524;
	setp.ne.s32 	%p67, %r332, 0;
	selp.b32 	%r530, %r509, 0, %p67;
	add.s32 	%r531, %r780, %r530;
	or.pred  	%p68, %p59, %p67;
	selp.b32 	%r781, %r531, %r509, %p59;
	@%p68 bra 	$L__BB3_43;
	shl.b32 	%r781, %r145, 16;
	st.shared.u32 	[_ZZN3cub18CUB_300001_SM_10006detail10radix_sort31DeviceRadixSortSingleTileKernelINS1_5radix10policy_hubIfNS0_8NullTypeEyE10Policy1000ELNS0_9SortOrderE0EfS6_yNS1_21identity_decomposer_tEEEvPKT1_PSB_PKT2_PSF_T3_iiT4_E12temp_storage+33832], %r781;
$L__BB3_43:
	setp.eq.s32 	%p69, %r2, 0;
	bar.sync 	0;
	ld.shared.u32 	%r532, [_ZZN3cub18CUB_300001_SM_10006detail10radix_sort31DeviceRadixSortSingleTileKernelINS1_5radix10policy_hubIfNS0_8NullTypeEyE10Policy1000ELNS0_9SortOrderE0EfS6_yNS1_21identity_decomposer_tEEEvPKT1_PSB_PKT2_PSF_T3_iiT4_E12temp_storage+33832];
	selp.b32 	%r533, 0, %r532, %p69;
	add.s32 	%r534, %r781, %r533;
	add.s32 	%r535, %r109, %r534;
	add.s32 	%r536, %r110, %r534;
	add.s32 	%r537, %r111, %r534;
	add.s32 	%r538, %r112, %r534;
	add.s32 	%r539, %r113, %r534;
	add.s32 	%r540, %r114, %r534;
	add.s32 	%r541, %r115, %r534;
	add.s32 	%r542, %r116, %r534;
	add.s32 	%r543, %r117, %r534;
	add.s32 	%r544, %r118, %r534;
	add.s32 	%r545, %r119, %r534;
	add.s32 	%r546, %r120, %r534;
	add.s32 	%r547, %r121, %r534;
	add.s32 	%r548, %r122, %r534;
	add.s32 	%r549, %r123, %r534;
	add.s32 	%r550, %r124, %r534;
	add.s32 	%r551, %r125, %r534;
	add.s32 	%r552, %r126, %r534;
	add.s32 	%r553, %r127, %r534;
	add.s32 	%r554, %r128, %r534;
	add.s32 	%r555, %r129, %r534;
	add.s32 	%r556, %r130, %r534;
	add.s32 	%r557, %r131, %r534;
	add.s32 	%r558, %r132, %r534;
	add.s32 	%r559, %r133, %r534;
	add.s32 	%r560, %r134, %r534;
	add.s32 	%r561, %r135, %r534;
	add.s32 	%r562, %r136, %r534;
	add.s32 	%r563, %r137, %r534;
	add.s32 	%r564, %r138, %r534;
	add.s32 	%r565, %r139, %r534;
	add.s32 	%r566, %r140, %r534;
	st.shared.u32 	[%r63], %r534;
	st.shared.u32 	[%r63+4], %r535;
	st.shared.u32 	[%r63+8], %r536;
	st.shared.u32 	[%r63+12], %r537;
	st.shared.u32 	[%r63+16], %r538;
	st.shared.u32 	[%r63+20], %r539;
	st.shared.u32 	[%r63+24], %r540;
	st.shared.u32 	[%r63+28], %r541;
	st.shared.u32 	[%r63+32], %r542;
	st.shared.u32 	[%r63+36], %r543;
	st.shared.u32 	[%r63+40], %r544;
	st.shared.u32 	[%r63+44], %r545;
	st.shared.u32 	[%r63+48], %r546;
	st.shared.u32 	[%r63+52], %r547;
	st.shared.u32 	[%r63+56], %r548;
	st.shared.u32 	[%r63+60], %r549;
	st.shared.u32 	[%r63+64], %r550;
	st.shared.u32 	[%r63+68], %r551;
	st.shared.u32 	[%r63+72], %r552;
	st.shared.u32 	[%r63+76], %r553;
	st.shared.u32 	[%r63+80], %r554;
	st.shared.u32 	[%r63+84], %r555;
	st.shared.u32 	[%r63+88], %r556;
	st.shared.u32 	[%r63+92], %r557;
	st.shared.u32 	[%r63+96], %r558;
	st.shared.u32 	[%r63+100], %r559;
	st.shared.u32 	[%r63+104], %r560;
	st.shared.u32 	[%r63+108], %r561;
	st.shared.u32 	[%r63+112], %r562;
	st.shared.u32 	[%r63+116], %r563;
	st.shared.u32 	[%r63+120], %r564;
	st.shared.u32 	[%r63+124], %r565;
	st.shared.u32 	[%r63+128], %r566;
	bar.sync 	0;
	cvt.u32.u16 	%r567, %rs1;
	ld.shared.u16 	%r568, [%r90];
	add.s32 	%r149, %r568, %r567;
	cvt.u32.u16 	%r569, %rs2;
	ld.shared.u16 	%r570, [%r91];
	add.s32 	%r150, %r570, %r569;
	cvt.u32.u16 	%r571, %rs3;
	ld.shared.u16 	%r572, [%r92];
	add.s32 	%r151, %r572, %r571;
	cvt.u32.u16 	%r573, %rs4;
	ld.shared.u16 	%r574, [%r93];
	add.s32 	%r152, %r574, %r573;
	cvt.u32.u16 	%r575, %rs5;
	ld.shared.u16 	%r576, [%r94];
	add.s32 	%r153, %r576, %r575;
	cvt.u32.u16 	%r577, %rs6;
	ld.shared.u16 	%r578, [%r95];
	add.s32 	%r154, %r578, %r577;
	cvt.u32.u16 	%r579, %rs7;
	ld.shared.u16 	%r580, [%r96];
	add.s32 	%r155, %r580, %r579;
	cvt.u32.u16 	%r581, %rs8;
	ld.shared.u16 	%r582, [%r97];
	add.s32 	%r156, %r582, %r581;
	cvt.u32.u16 	%r583, %rs9;
	ld.shared.u16 	%r584, [%r98];
	add.s32 	%r157, %r584, %r583;
	cvt.u32.u16 	%r585, %rs10;
	ld.shared.u16 	%r586, [%r99];
	add.s32 	%r158, %r586, %r585;
	cvt.u32.u16 	%r587, %rs11;
	ld.shared.u16 	%r588, [%r100];
	add.s32 	%r159, %r588, %r587;
	cvt.u32.u16 	%r589, %rs12;
	ld.shared.u16 	%r590, [%r101];
	add.s32 	%r160, %r590, %r589;
	cvt.u32.u16 	%r591, %rs13;
	ld.shared.u16 	%r592, [%r102];
	add.s32 	%r161, %r592, %r591;
	cvt.u32.u16 	%r593, %rs14;
	ld.shared.u16 	%r594, [%r103];
	add.s32 	%r162, %r594, %r593;
	cvt.u32.u16 	%r595, %rs15;
	ld.shared.u16 	%r596, [%r104];
	add.s32 	%r163, %r596, %r595;
	cvt.u32.u16 	%r597, %rs16;
	ld.shared.u16 	%r598, [%r105];
	add.s32 	%r164, %r598, %r597;
	cvt.u32.u16 	%r599, %rs17;
	ld.shared.u16 	%r600, [%r106];
	add.s32 	%r165, %r600, %r599;
	cvt.u32.u16 	%r601, %rs18;
	ld.shared.u16 	%r602, [%r107];
	add.s32 	%r166, %r602, %r601;
	cvt.u32.u16 	%r603, %rs19;
	ld.shared.u16 	%r604, [%r108];
	add.s32 	%r167, %r604, %r603;
	bar.sync 	0;
	setp.lt.s32 	%p70, %r760, %r209;
	@%p70 bra 	$L__BB3_83;
	cvt.u64.u32 	%rd8, %r2;
	shl.b32 	%r605, %r149, 2;
	mov.u32 	%r606, _ZZN3cub18CUB_300001_SM_10006detail10radix_sort31DeviceRadixSortSingleTileKernelINS1_5radix10policy_hubIfNS0_8NullTypeEyE10Policy1000ELNS0_9SortOrderE0EfS6_yNS1_21identity_decomposer_tEEEvPKT1_PSB_PKT2_PSF_T3_iiT4_E12temp_storage;
	add.s32 	%r607, %r606, %r605;
	st.shared.u32 	[%r607], %r779;
	shl.b32 	%r608, %r150, 2;
	add.s32 	%r609, %r606, %r608;
	st.shared.u32 	[%r609], %r778;
	shl.b32 	%r610, %r151, 2;
	add.s32 	%r611, %r606, %r610;
	st.shared.u32 	[%r611], %r777;
	shl.b32 	%r612, %r152, 2;
	add.s32 	%r613, %r606, %r612;
	st.shared.u32 	[%r613], %r776;
	shl.b32 	%r614, %r153, 2;
	add.s32 	%r615, %r606, %r614;
	st.shared.u32 	[%r615], %r775;
	shl.b32 	%r616, %r154, 2;
	add.s32 	%r617, %r606, %r616;
	st.shared.u32 	[%r617], %r774;
	shl.b32 	%r618, %r155, 2;
	add.s32 	%r619, %r606, %r618;
	st.shared.u32 	[%r619], %r773;
	shl.b32 	%r620, %r156, 2;
	add.s32 	%r621, %r606, %r620;
	st.shared.u32 	[%r621], %r772;
	shl.b32 	%r622, %r157, 2;
	add.s32 	%r623, %r606, %r622;
	st.shared.u32 	[%r623], %r771;
	shl.b32 	%r624, %r158, 2;
	add.s32 	%r625, %r606, %r624;
	st.shared.u32 	[%r625], %r770;
	shl.b32 	%r626, %r159, 2;
	add.s32 	%r627, %r606, %r626;
	st.shared.u32 	[%r627], %r769;
	shl.b32 	%r628, %r160, 2;
	add.s32 	%r629, %r606, %r628;
	st.shared.u32 	[%r629], %r768;
	shl.b32 	%r630, %r161, 2;
	add.s32 	%r631, %r606, %r630;
	st.shared.u32 	[%r631], %r767;
	shl.b32 	%r632, %r162, 2;
	add.s32 	%r633, %r606, %r632;
	st.shared.u32 	[%r633], %r766;
	shl.b32 	%r634, %r163, 2;
	add.s32 	%r635, %r606, %r634;
	st.shared.u32 	[%r635], %r765;
	shl.b32 	%r636, %r164, 2;
	add.s32 	%r637, %r606, %r636;
	st.shared.u32 	[%r637], %r764;
	shl.b32 	%r638, %r165, 2;
	add.s32 	%r639, %r606, %r638;
	st.shared.u32 	[%r639], %r763;
	shl.b32 	%r640, %r166, 2;
	add.s32 	%r641, %r606, %r640;
	st.shared.u32 	[%r641], %r762;
	shl.b32 	%r642, %r167, 2;
	add.s32 	%r643, %r606, %r642;
	st.shared.u32 	[%r643], %r761;
	bar.sync 	0;
	mad.lo.s32 	%r644, %r2, -72, %r65;
	ld.shared.u32 	%r168, [%r644];
	ld.shared.u32 	%r169, [%r644+1024];
	ld.shared.u32 	%r170, [%r644+2048];
	ld.shared.u32 	%r171, [%r644+3072];
	ld.shared.u32 	%r172, [%r644+4096];
	ld.shared.u32 	%r173, [%r644+5120];
	ld.shared.u32 	%r174, [%r644+6144];
	ld.shared.u32 	%r175, [%r644+7168];
	ld.shared.u32 	%r176, [%r644+8192];
	ld.shared.u32 	%r177, [%r644+9216];
	ld.shared.u32 	%r178, [%r644+10240];
	ld.shared.u32 	%r179, [%r644+11264];
	ld.shared.u32 	%r180, [%r644+12288];
	ld.shared.u32 	%r181, [%r644+13312];
	ld.shared.u32 	%r182, [%r644+14336];
	ld.shared.u32 	%r183, [%r644+15360];
	ld.shared.u32 	%r184, [%r644+16384];
	ld.shared.u32 	%r185, [%r644+17408];
	ld.shared.u32 	%r186, [%r644+18432];
	setp.gt.u64 	%p71, %rd4, %rd8;
	cvta.to.global.u64 	%rd9, %rd3;
	mul.wide.u32 	%rd10, %r2, 4;
	add.s64 	%rd2, %rd9, %rd10;
	@%p71 bra 	$L__BB3_45;
	bra.uni 	$L__BB3_46;
$L__BB3_45:
	setp.gt.s32 	%p72, %r168, -1;
	selp.b32 	%r645, -1, -2147483648, %p72;
	xor.b32  	%r646, %r645, %r168;
	st.global.u32 	[%rd2], %r646;
$L__BB3_46:
	add.s32 	%r647, %r2, 256;
	cvt.u64.u32 	%rd11, %r647;
	setp.le.u64 	%p73, %rd4, %rd11;
	@%p73 bra 	$L__BB3_48;
	setp.gt.s32 	%p74, %r169, -1;
	selp.b32 	%r648, -1, -2147483648, %p74;
	xor.b32  	%r649, %r648, %r169;
	st.global.u32 	[%rd2+1024], %r649;
$L__BB3_48:
	add.s32 	%r650, %r2, 512;
	cvt.u64.u32 	%rd12, %r650;
	setp.le.u64 	%p75, %rd4, %rd12;
	@%p75 bra 	$L__BB3_50;
	setp.gt.s32 	%p76, %r170, -1;
	selp.b32 	%r651, -1, -2147483648, %p76;
	xor.b32  	%r652, %r651, %r170;
	st.global.u32 	[%rd2+2048], %r652;
$L__BB3_50:
	add.s32 	%r653, %r2, 768;
	cvt.u64.u32 	%rd13, %r653;
	setp.le.u64 	%p77, %rd4, %rd13;
	@%p77 bra 	$L__BB3_52;
	setp.gt.s32 	%p78, %r171, -1;
	selp.b32 	%r654, -1, -2147483648, %p78;
	xor.b32  	%r655, %r654, %r171;
	st.global.u32 	[%rd2+3072], %r655;
$L__BB3_52:
	or.b32  	%r656, %r2, 1024;
	cvt.u64.u32 	%rd14, %r656;
	setp.le.u64 	%p79, %rd4, %rd14;
	@%p79 bra 	$L__BB3_54;
	setp.gt.s32 	%p80, %r172, -1;
	selp.b32 	%r657, -1, -2147483648, %p80;
	xor.b32  	%r658, %r657, %r172;
	st.global.u32 	[%rd2+4096], %r658;
$L__BB3_54:
	add.s32 	%r659, %r2, 1280;
	cvt.u64.u32 	%rd15, %r659;
	setp.le.u64 	%p81, %rd4, %rd15;
	@%p81 bra 	$L__BB3_56;
	setp.gt.s32 	%p82, %r173, -1;
	selp.b32 	%r660, -1, -2147483648, %p82;
	xor.b32  	%r661, %r660, %r173;
	st.global.u32 	[%rd2+5120], %r661;
$L__BB3_56:
	add.s32 	%r662, %r2, 1536;
	cvt.u64.u32 	%rd16, %r662;
	setp.le.u64 	%p83, %rd4, %rd16;
	@%p83 bra 	$L__BB3_58;
	setp.gt.s32 	%p84, %r174, -1;
	selp.b32 	%r663, -1, -2147483648, %p84;
	xor.b32  	%r664, %r663, %r174;
	st.global.u32 	[%rd2+6144], %r664;
$L__BB3_58:
	add.s32 	%r665, %r2, 1792;
	cvt.u64.u32 	%rd17, %r665;
	setp.le.u64 	%p85, %rd4, %rd17;
	@%p85 bra 	$L__BB3_60;
	setp.gt.s32 	%p86, %r175, -1;
	selp.b32 	%r666, -1, -2147483648, %p86;
	xor.b32  	%r667, %r666, %r175;
	st.global.u32 	[%rd2+7168], %r667;
$L__BB3_60:
	or.b32  	%r668, %r2, 2048;
	cvt.u64.u32 	%rd18, %r668;
	setp.le.u64 	%p87, %rd4, %rd18;
	@%p87 bra 	$L__BB3_62;
	setp.gt.s32 	%p88, %r176, -1;
	selp.b32 	%r669, -1, -2147483648, %p88;
	xor.b32  	%r670, %r669, %r176;
	st.global.u32 	[%rd2+8192], %r670;
$L__BB3_62:
	add.s32 	%r671, %r2, 2304;
	cvt.u64.u32 	%rd19, %r671;
	setp.le.u64 	%p89, %rd4, %rd19;
	@%p89 bra 	$L__BB3_64;
	setp.gt.s32 	%p90, %r177, -1;
	selp.b32 	%r672, -1, -2147483648, %p90;
	xor.b32  	%r673, %r672, %r177;
	st.global.u32 	[%rd2+9216], %r673;
$L__BB3_64:
	add.s32 	%r674, %r2, 2560;
	cvt.u64.u32 	%rd20, %r674;
	setp.le.u64 	%p91, %rd4, %rd20;
	@%p91 bra 	$L__BB3_66;
	setp.gt.s32 	%p92, %r178, -1;
	selp.b32 	%r675, -1, -2147483648, %p92;
	xor.b32  	%r676, %r675, %r178;
	st.global.u32 	[%rd2+10240], %r676;
$L__BB3_66:
	add.s32 	%r677, %r2, 2816;
	cvt.u64.u32 	%rd21, %r677;
	setp.le.u64 	%p93, %rd4, %rd21;
	@%p93 bra 	$L__BB3_68;
	setp.gt.s32 	%p94, %r179, -1;
	selp.b32 	%r678, -1, -2147483648, %p94;
	xor.b32  	%r679, %r678, %r179;
	st.global.u32 	[%rd2+11264], %r679;
$L__BB3_68:
	or.b32  	%r680, %r2, 3072;
	cvt.u64.u32 	%rd22, %r680;
	setp.le.u64 	%p95, %rd4, %rd22;
	@%p95 bra 	$L__BB3_70;
	setp.gt.s32 	%p96, %r180, -1;
	selp.b32 	%r681, -1, -2147483648, %p96;
	xor.b32  	%r682, %r681, %r180;
	st.global.u32 	[%rd2+12288], %r682;
$L__BB3_70:
	add.s32 	%r683, %r2, 3328;
	cvt.u64.u32 	%rd23, %r683;
	setp.le.u64 	%p97, %rd4, %rd23;
	@%p97 bra 	$L__BB3_72;
	setp.gt.s32 	%p98, %r181, -1;
	selp.b32 	%r684, -1, -2147483648, %p98;
	xor.b32  	%r685, %r684, %r181;
	st.global.u32 	[%rd2+13312], %r685;
$L__BB3_72:
	add.s32 	%r686, %r2, 3584;
	cvt.u64.u32 	%rd24, %r686;
	setp.le.u64 	%p99, %rd4, %rd24;
	@%p99 bra 	$L__BB3_74;
	setp.gt.s32 	%p100, %r182, -1;
	selp.b32 	%r687, -1, -2147483648, %p100;
	xor.b32  	%r688, %r687, %r182;
	st.global.u32 	[%rd2+14336], %r688;
$L__BB3_74:
	add.s32 	%r689, %r2, 3840;
	cvt.u64.u32 	%rd25, %r689;
	setp.le.u64 	%p101, %rd4, %rd25;
	@%p101 bra 	$L__BB3_76;
	setp.gt.s32 	%p102, %r183, -1;
	selp.b32 	%r690, -1, -2147483648, %p102;
	xor.b32  	%r691, %r690, %r183;
	st.global.u32 	[%rd2+15360], %r691;
$L__BB3_76:
	or.b32  	%r692, %r2, 4096;
	cvt.u64.u32 	%rd26, %r692;
	setp.le.u64 	%p103, %rd4, %rd26;
	@%p103 bra 	$L__BB3_78;
	setp.gt.s32 	%p104, %r184, -1;
	selp.b32 	%r693, -1, -2147483648, %p104;
	xor.b32  	%r694, %r693, %r184;
	st.global.u32 	[%rd2+16384], %r694;
$L__BB3_78:
	add.s32 	%r695, %r2, 4352;
	cvt.u64.u32 	%rd27, %r695;
	setp.le.u64 	%p105, %rd4, %rd27;
	@%p105 bra 	$L__BB3_80;
	setp.gt.s32 	%p106, %r185, -1;
	selp.b32 	%r696, -1, -2147483648, %p106;
	xor.b32  	%r697, %r696, %r185;
	st.global.u32 	[%rd2+17408], %r697;
$L__BB3_80:
	add.s32 	%r698, %r2, 4608;
	cvt.u64.u32 	%rd28, %r698;
	setp.le.u64 	%p107, %rd4, %rd28;
	@%p107 bra 	$L__BB3_82;
	setp.gt.s32 	%p108, %r186, -1;
	selp.b32 	%r699, -1, -2147483648, %p108;
	xor.b32  	%r700, %r699, %r186;
	st.global.u32 	[%rd2+18432], %r700;
$L__BB3_82:
	ret;
$L__BB3_83:
	shl.b32 	%r701, %r149, 2;
	mov.u32 	%r702, _ZZN3cub18CUB_300001_SM_10006detail10radix_sort31DeviceRadixSortSingleTileKernelINS1_5radix10policy_hubIfNS0_8NullTypeEyE10Policy1000ELNS0_9SortOrderE0EfS6_yNS1_21identity_decomposer_tEEEvPKT1_PSB_PKT2_PSF_T3_iiT4_E12temp_storage;
	add.s32 	%r703, %r702, %r701;
	st.shared.u32 	[%r703], %r779;
	shl.b32 	%r704, %r150, 2;
	add.s32 	%r705, %r702, %r704;
	st.shared.u32 	[%r705], %r778;
	shl.b32 	%r706, %r151, 2;
	add.s32 	%r707, %r702, %r706;
	st.shared.u32 	[%r707], %r777;
	shl.b32 	%r708, %r152, 2;
	add.s32 	%r709, %r702, %r708;
	st.shared.u32 	[%r709], %r776;
	shl.b32 	%r710, %r153, 2;
	add.s32 	%r711, %r702, %r710;
	st.shared.u32 	[%r711], %r775;
	shl.b32 	%r712, %r154, 2;
	add.s32 	%r713, %r702, %r712;
	st.shared.u32 	[%r713], %r774;
	shl.b32 	%r714, %r155, 2;
	add.s32 	%r715, %r702, %r714;
	st.shared.u32 	[%r715], %r773;
	shl.b32 	%r716, %r156, 2;
	add.s32 	%r717, %r702, %r716;
	st.shared.u32 	[%r717], %r772;
	shl.b32 	%r718, %r157, 2;
	add.s32 	%r719, %r702, %r718;
	st.shared.u32 	[%r719], %r771;
	shl.b32 	%r720, %r158, 2;
	add.s32 	%r721, %r702, %r720;
	st.shared.u32 	[%r721], %r770;
	shl.b32 	%r722, %r159, 2;
	add.s32 	%r723, %r702, %r722;
	st.shared.u32 	[%r723], %r769;
	shl.b32 	%r724, %r160, 2;
	add.s32 	%r725, %r702, %r724;
	st.shared.u32 	[%r725], %r768;
	shl.b32 	%r726, %r161, 2;
	add.s32 	%r727, %r702, %r726;
	st.shared.u32 	[%r727], %r767;
	shl.b32 	%r728, %r162, 2;
	add.s32 	%r729, %r702, %r728;
	st.shared.u32 	[%r729], %r766;
	shl.b32 	%r730, %r163, 2;
	add.s32 	%r731, %r702, %r730;
	st.shared.u32 	[%r731], %r765;
	shl.b32 	%r732, %r164, 2;
	add.s32 	%r733, %r702, %r732;
	st.shared.u32 	[%r733], %r764;
	shl.b32 	%r734, %r165, 2;
	add.s32 	%r735, %r702, %r734;
	st.shared.u32 	[%r735], %r763;
	shl.b32 	%r736, %r166, 2;
	add.s32 	%r737, %r702, %r736;
	st.shared.u32 	[%r737], %r762;
	shl.b32 	%r738, %r167, 2;
	add.s32 	%r739, %r702, %r738;
	st.shared.u32 	[%r739], %r761;
	bar.sync 	0;
	ld.shared.u32 	%r779, [%r65];
	ld.shared.u32 	%r778, [%r65+4];
	ld.shared.u32 	%r777, [%r65+8];
	ld.shared.u32 	%r776, [%r65+12];
	ld.shared.u32 	%r775, [%r65+16];
	ld.shared.u32 	%r774, [%r65+20];
	ld.shared.u32 	%r773, [%r65+24];
	ld.shared.u32 	%r772, [%r65+28];
	ld.shared.u32 	%r771, [%r65+32];
	ld.shared.u32 	%r770, [%r65+36];
	ld.shared.u32 	%r769, [%r65+40];
	ld.shared.u32 	%r768, [%r65+44];
	ld.shared.u32 	%r767, [%r65+48];
	ld.shared.u32 	%r766, [%r65+52];
	ld.shared.u32 	%r765, [%r65+56];
	ld.shared.u32 	%r764, [%r65+60];
	ld.shared.u32 	%r763, [%r65+64];
	ld.shared.u32 	%r762, [%r65+68];
	ld.shared.u32 	%r761, [%r65+72];
	bar.sync 	0;
	add.s32 	%r760, %r760, 6;
	add.s32 	%r759, %r759, -6;
	bra.uni 	$L__BB3_39;

}
	// .globl	_ZN3cub18CUB_300001_SM_10006detail10radix_sort30DeviceRadixSortHistogramKernelINS1_5radix10policy_hubIfNS0_8NullTypeEyE10Policy1000ELNS0_9SortOrderE0EfyNS1_21identity_decomposer_tEEEvPT2_PKT1_SB_iiT3_
.visible .entry _ZN3cub18CUB_300001_SM_10006detail10radix_sort30DeviceRadixSortHistogramKernelINS1_5radix10policy_hubIfNS0_8NullTypeEyE10Policy1000ELNS0_9SortOrderE0EfyNS1_21identity_decomposer_tEEEvPT2_PKT1_SB_iiT3_(
	.param .u64 .ptr .align 1 _ZN3cub18CUB_300001_SM_10006detail10radix_sort30DeviceRadixSortHistogramKernelINS1_5radix10policy_hubIfNS0_8NullTypeEyE10Policy1000ELNS0_9SortOrderE0EfyNS1_21identity_decomposer_tEEEvPT2_PKT1_SB_iiT3__param_0,
	.param .u64 .ptr .align 1 _ZN3cub18CUB_300001_SM_10006detail10radix_sort30DeviceRadixSortHistogramKernelINS1_5radix10policy_hubIfNS0_8NullTypeEyE10Policy1000ELNS0_9SortOrderE0EfyNS1_21identity_decomposer_tEEEvPT2_PKT1_SB_iiT3__param_1,
	.param .u64 _ZN3cub18CUB_300001_SM_10006detail10radix_sort30DeviceRadixSortHistogramKernelINS1_5radix10policy_hubIfNS0_8NullTypeEyE10Policy1000ELNS0_9SortOrderE0EfyNS1_21identity_decomposer_tEEEvPT2_PKT1_SB_iiT3__param_2,
	.param .u32 _ZN3cub18CUB_300001_SM_10006detail10radix_sort30DeviceRadixSortHistogramKernelINS1_5radix10policy_hubIfNS0_8NullTypeEyE10Policy1000ELNS0_9SortOrderE0EfyNS1_21identity_decomposer_tEEEvPT2_PKT1_SB_iiT3__param_3,
	.param .u32 _ZN3cub18CUB_300001_SM_10006detail10radix_sort30DeviceRadixSortHistogramKernelINS1_5radix10policy_hubIfNS0_8NullTypeEyE10Policy1000ELNS0_9SortOrderE0EfyNS1_21identity_decomposer_tEEEvPT2_PKT1_SB_iiT3__param_4,
	.param .align 1 .b8 _ZN3cub18CUB_300001_SM_10006detail10radix_sort30DeviceRadixSortHistogramKernelINS1_5radix10policy_hubIfNS0_8NullTypeEyE10Policy1000ELNS0_9SortOrderE0EfyNS1_21identity_decomposer_tEEEvPT2_PKT1_SB_iiT3__param_5[1]
)
.maxntid 128
{
	.reg .pred 	%p<123>;
	.reg .b32 	%r<518>;
	.reg .b64 	%rd<137>;
	// demoted variable
	.shared .align 4 .b8 _ZZN3cub18CUB_300001_SM_10006detail10radix_sort30DeviceRadixSortHistogramKernelINS1_5radix10policy_hubIfNS0_8NullTypeEyE10Policy1000ELNS0_9SortOrderE0EfyNS1_21identity_decomposer_tEEEvPT2_PKT1_SB_iiT3_E12temp_storage[4096];
	ld.param.u64 	%rd18, [_ZN3cub18CUB_300001_SM_10006detail10radix_sort30DeviceRadixSortHistogramKernelINS1_5radix10policy_hubIfNS0_8NullTypeEyE10Policy1000ELNS0_9SortOrderE0EfyNS1_21identity_decomposer_tEEEvPT2_PKT1_SB_iiT3__param_0];
	ld.param.u64 	%rd19, [_ZN3cub18CUB_300001_SM_10006detail10radix_sort30DeviceRadixSortHistogramKernelINS1_5radix10policy_hubIfNS0_8NullTypeEyE10Policy1000ELNS0_9SortOrderE0EfyNS1_21identity_decomposer_tEEEvPT2_PKT1_SB_iiT3__param_1];
	ld.param.u64 	%rd17, [_ZN3cub18CUB_300001_SM_10006detail10radix_sort30DeviceRadixSortHistogramKernelINS1_5radix10policy_hubIfNS0_8NullTypeEyE10Policy1000ELNS0_9SortOrderE0EfyNS1_21identity_decomposer_tEEEvPT2_PKT1_SB_iiT3__param_2];
	ld.param.u32 	%r174, [_ZN3cub18CUB_300001_SM_10006detail10radix_sort30DeviceRadixSortHistogramKernelINS1_5radix10policy_hubIfNS0_8NullTypeEyE10Policy1000ELNS0_9SortOrderE0EfyNS1_21identity_decomposer_tEEEvPT2_PKT1_SB_iiT3__param_3];
	ld.param.u32 	%r175, [_ZN3cub18CUB_300001_SM_10006detail10radix_sort30DeviceRadixSortHistogramKernelINS1_5radix10policy_hubIfNS0_8NullTypeEyE10Policy1000ELNS0_9SortOrderE0EfyNS1_21identity_decomposer_tEEEvPT2_PKT1_SB_iiT3__param_4];
	cvta.to.global.u64 	%rd1, %rd19;
	cvta.to.global.u64 	%rd2, %rd18;
	setp.eq.s64 	%p2, %rd17, 0;
	@%p2 bra 	$L__BB4_153;
	sub.s32 	%r176, %r175, %r174;
	add.s32 	%r177, %r176, 7;
	shr.s32 	%r178, %r177, 31;
	shr.u32 	%r179, %r178, 29;
	add.s32 	%r180, %r177, %r179;
	shr.s32 	%r181, %r180, 3;
	mov.u32 	%r182, %tid.x;
	setp.gt.u32 	%p3, %r182, 255;
	setp.lt.s32 	%p4, %r177, 8;
	mov.u32 	%r183, %ctaid.x;
	shl.b32 	%r184, %r183, 11;
	cvt.u64.u32 	%rd3, %r184;
	mov.u32 	%r185, %nctaid.x;
	shl.b32 	%r186, %r185, 11;
	cvt.u64.u32 	%rd4, %r186;
	add.s32 	%r1, %r181, -1;
	and.b32  	%r2, %r181, 15;
	and.b32  	%r3, %r181, 7;
	add.s32 	%r4, %r3, -1;
	and.b32  	%r5, %r181, 3;
	or.pred  	%p1, %p3, %p4;
	shl.b32 	%r187, %r182, 2;
	mov.u32 	%r188, _ZZN3cub18CUB_300001_SM_10006detail10radix_sort30DeviceRadixSortHistogramKernelINS1_5radix10policy_hubIfNS0_8NullTypeEyE10Policy1000ELNS0_9SortOrderE0EfyNS1_21identity_decomposer_tEEEvPT2_PKT1_SB_iiT3_E12temp_storage;
	add.s32 	%r6, %r188, %r187;
	and.b32  	%r7, %r181, 268435440;
	cvt.u64.u32 	%rd5, %r182;
	add.s32 	%r8, %r182, 128;
	add.s32 	%r9, %r182, 256;
	add.s32 	%r10, %r182, 384;
	add.s32 	%r11, %r182, 512;
	add.s32 	%r12, %r182, 640;
	add.s32 	%r13, %r182, 768;
	or.b32  	%r14, %r182, 1024;
	add.s32 	%r15, %r182, 1920;
	and.b32  	%r16, %r181, 268435448;
	and.b32  	%r17, %r181, 1;
	neg.s32 	%r18, %r7;
	add.s32 	%r19, %r6, 8192;
	add.s64 	%rd21, %rd17, -1;
	shr.u64 	%rd22, %rd21, 30;
	add.s64 	%rd23, %rd22, 1;
	min.u64 	%rd6, %rd23, %rd17;
	mov.b64 	%rd135, 0;
$L__BB4_2:
	@%p1 bra 	$L__BB4_30;
	setp.lt.u32 	%p5, %r1, 15;
	mov.b32 	%r471, 0;
	@%p5 bra 	$L__BB4_6;
	mov.u32 	%r468, %r19;
	mov.u32 	%r469, %r18;
$L__BB4_5:
	.pragma "nounroll";
	mov.b32 	%r190, 0;
	st.shared.u32 	[%r468+-8192], %r190;
	st.shared.u32 	[%r468+-7168], %r190;
	st.shared.u32 	[%r468+-6144], %r190;
	st.shared.u32 	[%r468+-5120], %r190;
	st.shared.u32 	[%r468+-4096], %r190;
	st.shared.u32 	[%r468+-3072], %r190;
	st.shared.u32 	[%r468+-2048], %r190;
	st.shared.u32 	[%r468+-1024], %r190;
	st.shared.u32 	[%r468], %r190;
	st.shared.u32 	[%r468+1024], %r190;
	st.shared.u32 	[%r468+2048], %r190;
	st.shared.u32 	[%r468+3072], %r190;
	st.shared.u32 	[%r468+4096], %r190;
	st.shared.u32 	[%r468+5120], %r190;
	st.shared.u32 	[%r468+6144], %r190;
	st.shared.u32 	[%r468+7168], %r190;
	add.s32 	%r469, %r469, 16;
	add.s32 	%r468, %r468, 16384;
	setp.ne.s32 	%p6, %r469, 0;
	mov.u32 	%r471, %r7;
	@%p6 bra 	$L__BB4_5;
$L__BB4_6:
	add.s32 	%r25, %r2, -1;
	setp.eq.s32 	%p7, %r2, 0;
	@%p7 bra 	$L__BB4_16;
	setp.lt.u32 	%p8, %r25, 7;
	@%p8 bra 	$L__BB4_9;
	shl.b32 	%r191, %r471, 10;
	add.s32 	%r192, %r6, %r191;
	mov.b32 	%r193, 0;
	st.shared.u32 	[%r192], %r193;
	st.shared.u32 	[%r192+1024], %r193;
	st.shared.u32 	[%r192+2048], %r193;
	st.shared.u32 	[%r192+3072], %r193;
	st.shared.u32 	[%r192+4096], %r193;
	st.shared.u32 	[%r192+5120], %r193;
	st.shared.u32 	[%r192+6144], %r193;
	st.shared.u32 	[%r192+7168], %r193;
	add.s32 	%r471, %r471, 8;
$L__BB4_9:
	setp.eq.s32 	%p9, %r3, 0;
	@%p9 bra 	$L__BB4_16;
	setp.lt.u32 	%p10, %r4, 3;
	@%p10 bra 	$L__BB4_12;
	shl.b32 	%r194, %r471, 10;
	add.s32 	%r195, %r6, %r194;
	mov.b32 	%r196, 0;
	st.shared.u32 	[%r195], %r196;
	st.shared.u32 	[%r195+1024], %r196;
	st.shared.u32 	[%r195+2048], %r196;
	st.shared.u32 	[%r195+3072], %r196;
	add.s32 	%r471, %r471, 4;
$L__BB4_12:
	setp.eq.s32 	%p11, %r5, 0;
	@%p11 bra 	$L__BB4_16;
	setp.eq.s32 	%p12, %r5, 1;
	shl.b32 	%r197, %r471, 10;
	add.s32 	%r30, %r6, %r197;
	mov.b32 	%r198, 0;
	st.shared.u32 	[%r30], %r198;
	@%p12 bra 	$L__BB4_16;
	setp.eq.s32 	%p13, %r5, 2;
	mov.b32 	%r199, 0;
	st.shared.u32 	[%r30+1024], %r199;
	@%p13 bra 	$L__BB4_16;
	mov.b32 	%r200, 0;
	st.shared.u32 	[%r30+2048], %r200;
$L__BB4_16:
	cvt.u32.u64 	%r201, %rd5;
	setp.gt.u32 	%p14, %r201, 127;
	@%p14 bra 	$L__BB4_30;
	setp.lt.u32 	%p15, %r1, 15;
	mov.b32 	%r475, 0;
	@%p15 bra 	$L__BB4_20;
	mov.b32 	%r473, 0;
$L__BB4_19:
	.pragma "nounroll";
	shl.b32 	%r204, %r473, 10;
	add.s32 	%r205, %r6, %r204;
	mov.b32 	%r206, 0;
	st.shared.u32 	[%r205+512], %r206;
	st.shared.u32 	[%r205+1536], %r206;
	st.shared.u32 	[%r205+2560], %r206;
	st.shared.u32 	[%r205+3584], %r206;
	st.shared.u32 	[%r205+4608], %r206;
	st.shared.u32 	[%r205+5632], %r206;
	st.shared.u32 	[%r205+6656], %r206;
	st.shared.u32 	[%r205+7680], %r206;
	st.shared.u32 	[%r205+8704], %r206;
	st.shared.u32 	[%r205+9728], %r206;
	st.shared.u32 	[%r205+10752], %r206;
	st.shared.u32 	[%r205+11776], %r206;
	st.shared.u32 	[%r205+12800], %r206;
	st.shared.u32 	[%r205+13824], %r206;
	st.shared.u32 	[%r205+14848], %r206;
	st.shared.u32 	[%r205+15872], %r206;
	add.s32 	%r473, %r473, 16;
	setp.ne.s32 	%p16, %r473, %r7;
	mov.u32 	%r475, %r7;
	@%p16 bra 	$L__BB4_19;
$L__BB4_20:
	setp.eq.s32 	%p17, %r2, 0;
	@%p17 bra 	$L__BB4_30;
	setp.lt.u32 	%p18, %r25, 7;
	@%p18 bra 	$L__BB4_23;
	shl.b32 	%r207, %r475, 10;
	add.s32 	%r208, %r6, %r207;
	mov.b32 	%r209, 0;
	st.shared.u32 	[%r208+512], %r209;
	st.shared.u32 	[%r208+1536], %r209;
	st.shared.u32 	[%r208+2560], %r209;
	st.shared.u32 	[%r208+3584], %r209;
	st.shared.u32 	[%r208+4608], %r209;
	st.shared.u32 	[%r208+5632], %r209;
	st.shared.u32 	[%r208+6656], %r209;
	st.shared.u32 	[%r208+7680], %r209;
	add.s32 	%r475, %r475, 8;
$L__BB4_23:
	setp.eq.s32 	%p19, %r3, 0;
	@%p19 bra 	$L__BB4_30;
	setp.lt.u32 	%p20, %r4, 3;
	@%p20 bra 	$L__BB4_26;
	shl.b32 	%r210, %r475, 10;
	add.s32 	%r211, %r6, %r210;
	mov.b32 	%r212, 0;
	st.shared.u32 	[%r211+512], %r212;
	st.shared.u32 	[%r211+1536], %r212;
	st.shared.u32 	[%r211+2560], %r212;
	st.shared.u32 	[%r211+3584], %r212;
	add.s32 	%r475, %r475, 4;
$L__BB4_26:
	setp.eq.s32 	%p21, %r5, 0;
	@%p21 bra 	$L__BB4_30;
	setp.eq.s32 	%p22, %r5, 1;
	shl.b32 	%r213, %r475, 10;
	add.s32 	%r38, %r6, %r213;
	mov.b32 	%r214, 0;
	st.shared.u32 	[%r38+512], %r214;
	@%p22 bra 	$L__BB4_30;
	setp.eq.s32 	%p23, %r5, 2;
	mov.b32 	%r215, 0;
	st.shared.u32 	[%r38+1536], %r215;
	@%p23 bra 	$L__BB4_30;
	mov.b32 	%r216, 0;
	st.shared.u32 	[%r38+2560], %r216;
$L__BB4_30:
	bar.sync 	0;
	bar.sync 	0;
	shl.b64 	%rd8, %rd135, 30;
	sub.s64 	%rd24, %rd17, %rd8;
	min.u64 	%rd9, %rd24, 1073741824;
	setp.le.u64 	%p24, %rd9, %rd3;
	@%p24 bra 	$L__BB4_70;
	mov.u64 	%rd136, %rd3;
$L__BB4_32:
	add.s64 	%rd11, %rd136, %rd8;
	sub.s64 	%rd12, %rd17, %rd11;
	setp.lt.u64 	%p25, %rd12, 2048;
	@%p25 bra 	$L__BB4_34;
	add.s64 	%rd27, %rd11, %rd5;
	shl.b64 	%rd28, %rd27, 2;
	add.s64 	%rd29, %rd1, %rd28;
	ld.global.u32 	%r507, [%rd29];
	ld.global.u32 	%r506, [%rd29+512];
	ld.global.u32 	%r505, [%rd29+1024];
	ld.global.u32 	%r504, [%rd29+1536];
	ld.global.u32 	%r503, [%rd29+2048];
	ld.global.u32 	%r502, [%rd29+2560];
	ld.global.u32 	%r501, [%rd29+3072];
	ld.global.u32 	%r500, [%rd29+3584];
	ld.global.u32 	%r499, [%rd29+4096];
	ld.global.u32 	%r498, [%rd29+4608];
	ld.global.u32 	%r497, [%rd29+5120];
	ld.global.u32 	%r496, [%rd29+5632];
	ld.global.u32 	%r495, [%rd29+6144];
	ld.global.u32 	%r494, [%rd29+6656];
	ld.global.u32 	%r493, [%rd29+7168];
	ld.global.u32 	%r492, [%rd29+7680];
	bra.uni 	$L__BB4_66;
$L__BB4_34:
	cvt.u32.u64 	%r218, %rd5;
	cvt.u32.u64 	%r55, %rd12;
	setp.ge.s32 	%p26, %r218, %r55;
	add.s64 	%rd25, %rd11, %rd5;
	shl.b64 	%rd26, %rd25, 2;
	add.s64 	%rd13, %rd1, %rd26;
	mov.b32 	%r507, 2147483647;
	@%p26 bra 	$L__BB4_36;
	ld.global.u32 	%r507, [%rd13];
$L__BB4_36:
	setp.ge.s32 	%p27, %r8, %r55;
	mov.b32 	%r506, 2147483647;
	@%p27 bra 	$L__BB4_38;
	ld.global.u32 	%r506, [%rd13+512];
$L__BB4_38:
	setp.ge.s32 	%p28, %r9, %r55;
	mov.b32 	%r505, 2147483647;
	@%p28 bra 	$L__BB4_40;
	ld.global.u32 	%r505, [%rd13+1024];
$L__BB4_40:
	setp.ge.s32 	%p29, %r10, %r55;
	mov.b32 	%r504, 2147483647;
	@%p29 bra 	$L__BB4_42;
	ld.global.u32 	%r504, [%rd13+1536];
$L__BB4_42:
	setp.ge.s32 	%p30, %r11, %r55;
	mov.b32 	%r503, 2147483647;
	@%p30 bra 	$L__BB4_44;
	ld.global.u32 	%r503, [%rd13+2048];
$L__BB4_44:
	setp.ge.s32 	%p31, %r12, %r55;
	mov.b32 	%r502, 2147483647;
	@%p31 bra 	$L__BB4_46;
	ld.global.u32 	%r502, [%rd13+2560];
$L__BB4_46:
	setp.ge.s32 	%p32, %r13, %r55;
	mov.b32 	%r501, 2147483647;
	@%p32 bra 	$L__BB4_48;
	ld.global.u32 	%r501, [%rd13+3072];
$L__BB4_48:
	mov.u32 	%r226, %tid.x;
	add.s32 	%r227, %r226, 896;
	setp.ge.s32 	%p33, %r227, %r55;
	mov.b32 	%r500, 2147483647;
	@%p33 bra 	$L__BB4_50;
	ld.global.u32 	%r500, [%rd13+3584];
$L__BB4_50:
	setp.ge.s32 	%p34, %r14, %r55;
	mov.b32 	%r499, 2147483647;
	@%p34 bra 	$L__BB4_52;
	ld.global.u32 	%r499, [%rd13+4096];
$L__BB4_52:
	add.s32 	%r231, %r226, 1152;
	setp.ge.s32 	%p35, %r231, %r55;
	mov.b32 	%r498, 2147483647;
	@%p35 bra 	$L__BB4_54;
	ld.global.u32 	%r498, [%rd13+4608];
$L__BB4_54:
	add.s32 	%r234, %r226, 1280;
	setp.ge.s32 	%p36, %r234, %r55;
	mov.b32 	%r497, 2147483647;
	@%p36 bra 	$L__BB4_56;
	ld.global.u32 	%r497, [%rd13+5120];
$L__BB4_56:
	add.s32 	%r237, %r226, 1408;
	setp.ge.s32 	%p37, %r237, %r55;
	mov.b32 	%r496, 2147483647;
	@%p37 bra 	$L__BB4_58;
	ld.global.u32 	%r496, [%rd13+5632];
$L__BB4_58:
	add.s32 	%r240, %r226, 1536;
	setp.ge.s32 	%p38, %r240, %r55;
	mov.b32 	%r495, 2147483647;
	@%p38 bra 	$L__BB4_60;
	ld.global.u32 	%r495, [%rd13+6144];
$L__BB4_60:
	add.s32 	%r243, %r226, 1664;
	setp.ge.s32 	%p39, %r243, %r55;
	mov.b32 	%r494, 2147483647;
	@%p39 bra 	$L__BB4_62;
	ld.global.u32 	%r494, [%rd13+6656];
$L__BB4_62:
	add.s32 	%r246, %r226, 1792;
	setp.ge.s32 	%p40, %r246, %r55;
	mov.b32 	%r493, 2147483647;
	@%p40 bra 	$L__BB4_64;
	ld.global.u32 	%r493, [%rd13+7168];
$L__BB4_64:
	setp.ge.s32 	%p41, %r15, %r55;
	mov.b32 	%r492, 2147483647;
	@%p41 bra 	$L__BB4_66;
	ld.global.u32 	%r492, [%rd13+7680];
$L__BB4_66:
	setp.le.s32 	%p42, %r175, %r174;
	@%p42 bra 	$L__BB4_69;
	setp.gt.s32 	%p43, %r507, -1;
	selp.b32 	%r249, -2147483648, -1, %p43;
	xor.b32  	%r250, %r249, %r507;
	setp.gt.s32 	%p44, %r506, -1;
	selp.b32 	%r251, -2147483648, -1, %p44;
	xor.b32  	%r252, %r251, %r506;
	setp.gt.s32 	%p45, %r505, -1;
	selp.b32 	%r253, -2147483648, -1, %p45;
	xor.b32  	%r254, %r253, %r505;
	setp.gt.s32 	%p46, %r504, -1;
	selp.b32 	%r255, -2147483648, -1, %p46;
	xor.b32  	%r256, %r255, %r504;
	setp.gt.s32 	%p47, %r503, -1;
	selp.b32 	%r257, -2147483648, -1, %p47;
	xor.b32  	%r258, %r257, %r503;
	setp.gt.s32 	%p48, %r502, -1;
	selp.b32 	%r259, -2147483648, -1, %p48;
	xor.b32  	%r260, %r259, %r502;
	setp.gt.s32 	%p49, %r501, -1;
	selp.b32 	%r261, -2147483648, -1, %p49;
	xor.b32  	%r262, %r261, %r501;
	setp.gt.s32 	%p50, %r500, -1;
	selp.b32 	%r263, -2147483648, -1, %p50;
	xor.b32  	%r264, %r263, %r500;
	setp.gt.s32 	%p51, %r499, -1;
	selp.b32 	%r265, -2147483648, -1, %p51;
	xor.b32  	%r266, %r265, %r499;
	setp.gt.s32 	%p52, %r498, -1;
	selp.b32 	%r267, -2147483648, -1, %p52;
	xor.b32  	%r268, %r267, %r498;
	setp.gt.s32 	%p53, %r497, -1;
	selp.b32 	%r269, -2147483648, -1, %p53;
	xor.b32  	%r270, %r269, %r497;
	setp.gt.s32 	%p54, %r496, -1;
	selp.b32 	%r271, -2147483648, -1, %p54;
	xor.b32  	%r272, %r271, %r496;
	setp.gt.s32 	%p55, %r495, -1;
	selp.b32 	%r273, -2147483648, -1, %p55;
	xor.b32  	%r274, %r273, %r495;
	setp.gt.s32 	%p56, %r494, -1;
	selp.b32 	%r275, -2147483648, -1, %p56;
	xor.b32  	%r276, %r275, %r494;
	setp.gt.s32 	%p57, %r493, -1;
	selp.b32 	%r277, -2147483648, -1, %p57;
	xor.b32  	%r278, %r277, %r493;
	setp.gt.s32 	%p58, %r492, -1;
	selp.b32 	%r279, -2147483648, -1, %p58;
	xor.b32  	%r280, %r279, %r492;
	setp.eq.s32 	%p59, %r250, 2147483647;
	selp.b32 	%r103, -2147483648, %r250, %p59;
	setp.eq.s32 	%p60, %r252, 2147483647;
	selp.b32 	%r104, -2147483648, %r252, %p60;
	setp.eq.s32 	%p61, %r254, 2147483647;
	selp.b32 	%r105, -2147483648, %r254, %p61;
	setp.eq.s32 	%p62, %r256, 2147483647;
	selp.b32 	%r106, -2147483648, %r256, %p62;
	setp.eq.s32 	%p63, %r258, 2147483647;
	selp.b32 	%r107, -2147483648, %r258, %p63;
	setp.eq.s32 	%p64, %r260, 2147483647;
	selp.b32 	%r108, -2147483648, %r260, %p64;
	setp.eq.s32 	%p65, %r262, 2147483647;
	selp.b32 	%r109, -2147483648, %r262, %p65;
	setp.eq.s32 	%p66, %r264, 2147483647;
	selp.b32 	%r110, -2147483648, %r264, %p66;
	setp.eq.s32 	%p67, %r266, 2147483647;
	selp.b32 	%r111, -2147483648, %r266, %p67;
	setp.eq.s32 	%p68, %r268, 2147483647;
	selp.b32 	%r112, -2147483648, %r268, %p68;
	setp.eq.s32 	%p69, %r270, 2147483647;
	selp.b32 	%r113, -2147483648, %r270, %p69;
	setp.eq.s32 	%p70, %r272, 2147483647;
	selp.b32 	%r114, -2147483648, %r272, %p70;
	setp.eq.s32 	%p71, %r274, 2147483647;
	selp.b32 	%r115, -2147483648, %r274, %p71;
	setp.eq.s32 	%p72, %r276, 2147483647;
	selp.b32 	%r116, -2147483648, %r276, %p72;
	setp.eq.s32 	%p73, %r278, 2147483647;
	selp.b32 	%r117, -2147483648, %r278, %p73;
	setp.eq.s32 	%p74, %r280, 2147483647;
	selp.b32 	%r118, -2147483648, %r280, %p74;
	mov.b32 	%r508, 0;
	mov.u32 	%r509, %r174;
$L__BB4_68:
	sub.s32 	%r281, %r175, %r509;
	shl.b32 	%r282, %r508, 10;
	mov.u32 	%r283, _ZZN3cub18CUB_300001_SM_10006detail10radix_sort30DeviceRadixSortHistogramKernelINS1_5radix10policy_hubIfNS0_8NullTypeEyE10Policy1000ELNS0_9SortOrderE0EfyNS1_21identity_decomposer_tEEEvPT2_PKT1_SB_iiT3_E12temp_storage;
	add.s32 	%r284, %r283, %r282;
	min.s32 	%r285, %r281, 8;
	mov.b32 	%r286, -1;
	shl.b32 	%r287, %r286, %r285;
	not.b32 	%r288, %r287;
	shr.u32 	%r289, %r103, %r509;
	and.b32  	%r290, %r289, %r288;
	shl.b32 	%r291, %r290, 2;
	add.s32 	%r292, %r284, %r291;
	atom.shared.add.u32 	%r293, [%r292], 1;
	shr.u32 	%r294, %r104, %r509;
	and.b32  	%r295, %r294, %r288;
	shl.b32 	%r296, %r295, 2;
	add.s32 	%r297, %r284, %r296;
	atom.shared.add.u32 	%r298, [%r297], 1;
	shr.u32 	%r299, %r105, %r509;
	and.b32  	%r300, %r299, %r288;
	shl.b32 	%r301, %r300, 2;
	add.s32 	%r302, %r284, %r301;
	atom.shared.add.u32 	%r303, [%r302], 1;
	shr.u32 	%r304, %r106, %r509;
	and.b32  	%r305, %r304, %r288;
	shl.b32 	%r306, %r305, 2;
	add.s32 	%r307, %r284, %r306;
	atom.shared.add.u32 	%r308, [%r307], 1;
	shr.u32 	%r309, %r107, %r509;
	and.b32  	%r310, %r309, %r288;
	shl.b32 	%r311, %r310, 2;
	add.s32 	%r312, %r284, %r311;
	atom.shared.add.u32 	%r313, [%r312], 1;
	shr.u32 	%r314, %r108, %r509;
	and.b32  	%r315, %r314, %r288;
	shl.b32 	%r316, %r315, 2;
	add.s32 	%r317, %r284, %r316;
	atom.shared.add.u32 	%r318, [%r317], 1;
	shr.u32 	%r319, %r109, %r509;
	and.b32  	%r320, %r319, %r288;
	shl.b32 	%r321, %r320, 2;
	add.s32 	%r322, %r284, %r321;
	atom.shared.add.u32 	%r323, [%r322], 1;
	shr.u32 	%r324, %r110, %r509;
	and.b32  	%r325, %r324, %r288;
	shl.b32 	%r326, %r325, 2;
	add.s32 	%r327, %r284, %r326;
	atom.shared.add.u32 	%r328, [%r327], 1;
	shr.u32 	%r329, %r111, %r509;
	and.b32  	%r330, %r329, %r288;
	shl.b32 	%r331, %r330, 2;
	add.s32 	%r332, %r284, %r331;
	atom.shared.add.u32 	%r333, [%r332], 1;
	shr.u32 	%r334, %r112, %r509;
	and.b32  	%r335, %r334, %r288;
	shl.b32 	%r336, %r335, 2;
	add.s32 	%r337, %r284, %r336;
	atom.shared.add.u32 	%r338, [%r337], 1;
	shr.u32 	%r339, %r113, %r509;
	and.b32  	%r340, %r339, %r288;
	shl.b32 	%r341, %r340, 2;
	add.s32 	%r342, %r284, %r341;
	atom.shared.add.u32 	%r343, [%r342], 1;
	shr.u32 	%r344, %r114, %r509;
	and.b32  	%r345, %r344, %r288;
	shl.b32 	%r346, %r345, 2;
	add.s32 	%r347, %r284, %r346;
	atom.shared.add.u32 	%r348, [%r347], 1;
	shr.u32 	%r349, %r115, %r509;
	and.b32  	%r350, %r349, %r288;
	shl.b32 	%r351, %r350, 2;
	add.s32 	%r352, %r284, %r351;
	atom.shared.add.u32 	%r353, [%r352], 1;
	shr.u32 	%r354, %r116, %r509;
	and.b32  	%r355, %r354, %r288;
	shl.b32 	%r356, %r355, 2;
	add.s32 	%r357, %r284, %r356;
	atom.shared.add.u32 	%r358, [%r357], 1;
	shr.u32 	%r359, %r117, %r509;
	and.b32  	%r360, %r359, %r288;
	shl.b32 	%r361, %r360, 2;
	add.s32 	%r362, %r284, %r361;
	atom.shared.add.u32 	%r363, [%r362], 1;
	shr.u32 	%r364, %r118, %r509;
	and.b32  	%r365, %r364, %r288;
	shl.b32 	%r366, %r365, 2;
	add.s32 	%r367, %r284, %r366;
	atom.shared.add.u32 	%r368, [%r367], 1;
	add.s32 	%r509, %r509, 8;
	add.s32 	%r508, %r508, 1;
	setp.lt.s32 	%p75, %r509, %r175;
	@%p75 bra 	$L__BB4_68;
$L__BB4_69:
	add.s64 	%rd136, %rd136, %rd4;
	setp.lt.u64 	%p76, %rd136, %rd9;
	@%p76 bra 	$L__BB4_32;
$L__BB4_70:
	bar.sync 	0;
	@%p1 bra 	$L__BB4_152;
	setp.lt.u32 	%p77, %r1, 7;
	mov.b32 	%r512, 0;
	@%p77 bra 	$L__BB4_90;
	mov.b32 	%r510, 0;
$L__BB4_73:
	.pragma "nounroll";
	shl.b32 	%r371, %r510, 10;
	add.s32 	%r124, %r6, %r371;
	ld.shared.u32 	%r125, [%r124];
	setp.eq.s32 	%p78, %r125, 0;
	@%p78 bra 	$L__BB4_75;
	cvt.u32.u64 	%r372, %rd5;
	shl.b32 	%r373, %r510, 8;
	add.s32 	%r374, %r373, %r372;
	mul.wide.u32 	%rd30, %r374, 8;
	add.s64 	%rd31, %rd2, %rd30;
	cvt.u64.u32 	%rd32, %r125;
	atom.global.add.u64 	%rd33, [%rd31], %rd32;
$L__BB4_75:
	ld.shared.u32 	%r126, [%r124+1024];
	setp.eq.s32 	%p79, %r126, 0;
	@%p79 bra 	$L__BB4_77;
	cvt.u32.u64 	%r375, %rd5;
	shl.b32 	%r376, %r510, 8;
	add.s32 	%r377, %r376, %r375;
	add.s32 	%r378, %r377, 256;
	mul.wide.u32 	%rd34, %r378, 8;
	add.s64 	%rd35, %rd2, %rd34;
	cvt.u64.u32 	%rd36, %r126;
	atom.global.add.u64 	%rd37, [%rd35], %rd36;
$L__BB4_77:
	ld.shared.u32 	%r127, [%r124+2048];
	setp.eq.s32 	%p80, %r127, 0;
	@%p80 bra 	$L__BB4_79;
	cvt.u32.u64 	%r379, %rd5;
	shl.b32 	%r380, %r510, 8;
	add.s32 	%r381, %r380, %r379;
	add.s32 	%r382, %r381, 512;
	mul.wide.u32 	%rd38, %r382, 8;
	add.s64 	%rd39, %rd2, %rd38;
	cvt.u64.u32 	%rd40, %r127;
	atom.global.add.u64 	%rd41, [%rd39], %rd40;
$L__BB4_79:
	ld.shared.u32 	%r128, [%r124+3072];
	setp.eq.s32 	%p81, %r128, 0;
	@%p81 bra 	$L__BB4_81;
	cvt.u32.u64 	%r383, %rd5;
	shl.b32 	%r384, %r510, 8;
	add.s32 	%r385, %r384, %r383;
	add.s32 	%r386, %r385, 768;
	mul.wide.u32 	%rd42, %r386, 8;
	add.s64 	%rd43, %rd2, %rd42;
	cvt.u64.u32 	%rd44, %r128;
	atom.global.add.u64 	%rd45, [%rd43], %rd44;
$L__BB4_81:
	ld.shared.u32 	%r129, [%r124+4096];
	setp.eq.s32 	%p82, %r129, 0;
	@%p82 bra 	$L__BB4_83;
	cvt.u32.u64 	%r387, %rd5;
	shl.b32 	%r388, %r510, 8;
	add.s32 	%r389, %r388, %r387;
	add.s32 	%r390, %r389, 1024;
	mul.wide.u32 	%rd46, %r390, 8;
	add.s64 	%rd47, %rd2, %rd46;
	cvt.u64.u32 	%rd48, %r129;
	atom.global.add.u64 	%rd49, [%rd47], %rd48;
$L__BB4_83:
	ld.shared.u32 	%r130, [%r124+5120];
	setp.eq.s32 	%p83, %r130, 0;
	@%p83 bra 	$L__BB4_85;
	cvt.u32.u64 	%r391, %rd5;
	shl.b32 	%r392, %r510, 8;
	add.s32 	%r393, %r392, %r391;
	add.s32 	%r394, %r393, 1280;
	mul.wide.u32 	%rd50, %r394, 8;
	add.s64 	%rd51, %rd2, %rd50;
	cvt.u64.u32 	%rd52, %r130;
	atom.global.add.u64 	%rd53, [%rd51], %rd52;
$L__BB4_85:
	ld.shared.u32 	%r131, [%r124+6144];
	setp.eq.s32 	%p84, %r131, 0;
	@%p84 bra 	$L__BB4_87;
	cvt.u32.u64 	%r395, %rd5;
	shl.b32 	%r396, %r510, 8;
	add.s32 	%r397, %r396, %r395;
	add.s32 	%r398, %r397, 1536;
	mul.wide.u32 	%rd54, %r398, 8;
	add.s64 	%rd55, %rd2, %rd54;
	cvt.u64.u32 	%rd56, %r131;
	atom.global.add.u64 	%rd57, [%rd55], %rd56;
$L__BB4_87:
	ld.shared.u32 	%r132, [%r124+7168];
	setp.eq.s32 	%p85, %r132, 0;
	@%p85 bra 	$L__BB4_89;
	cvt.u32.u64 	%r399, %rd5;
	shl.b32 	%r400, %r510, 8;
	add.s32 	%r401, %r400, %r399;
	add.s32 	%r402, %r401, 1792;
	mul.wide.u32 	%rd58, %r402, 8;
	add.s64 	%rd59, %rd2, %rd58;
	cvt.u64.u32 	%rd60, %r132;
	atom.global.add.u64 	%rd61, [%rd59], %rd60;
$L__BB4_89:
	add.s32 	%r510, %r510, 8;
	setp.ne.s32 	%p86, %r510, %r16;
	mov.u32 	%r512, %r16;
	@%p86 bra 	$L__BB4_73;
$L__BB4_90:
	add.s32 	%r135, %r5, -1;
	setp.eq.s32 	%p87, %r3, 0;
	@%p87 bra 	$L__BB4_111;
	setp.lt.u32 	%p88, %r4, 3;
	@%p88 bra 	$L__BB4_101;
	shl.b32 	%r403, %r512, 10;
	add.s32 	%r136, %r6, %r403;
	ld.shared.u32 	%r137, [%r136];
	setp.eq.s32 	%p89, %r137, 0;
	@%p89 bra 	$L__BB4_94;
	cvt.u32.u64 	%r404, %rd5;
	shl.b32 	%r405, %r512, 8;
	add.s32 	%r406, %r405, %r404;
	mul.wide.u32 	%rd62, %r406, 8;
	add.s64 	%rd63, %rd2, %rd62;
	cvt.u64.u32 	%rd64, %r137;
	atom.global.add.u64 	%rd65, [%rd63], %rd64;
$L__BB4_94:
	ld.shared.u32 	%r138, [%r136+1024];
	setp.eq.s32 	%p90, %r138, 0;
	@%p90 bra 	$L__BB4_96;
	cvt.u32.u64 	%r407, %rd5;
	shl.b32 	%r408, %r512, 8;
	add.s32 	%r409, %r408, %r407;
	add.s32 	%r410, %r409, 256;
	mul.wide.u32 	%rd66, %r410, 8;
	add.s64 	%rd67, %rd2, %rd66;
	cvt.u64.u32 	%rd68, %r138;
	atom.global.add.u64 	%rd69, [%rd67], %rd68;
$L__BB4_96:
	ld.shared.u32 	%r139, [%r136+2048];
	setp.eq.s32 	%p91, %r139, 0;
	@%p91 bra 	$L__BB4_98;
	cvt.u32.u64 	%r411, %rd5;
	shl.b32 	%r412, %r512, 8;
	add.s32 	%r413, %r412, %r411;
	add.s32 	%r414, %r413, 512;
	mul.wide.u32 	%rd70, %r414, 8;
	add.s64 	%rd71, %rd2, %rd70;
	cvt.u64.u32 	%rd72, %r139;
	atom.global.add.u64 	%rd73, [%rd71], %rd72;
$L__BB4_98:
	ld.shared.u32 	%r140, [%r136+3072];
	setp.eq.s32 	%p92, %r140, 0;
	@%p92 bra 	$L__BB4_100;
	cvt.u32.u64 	%r415, %rd5;
	shl.b32 	%r416, %r512, 8;
	add.s32 	%r417, %r416, %r415;
	add.s32 	%r418, %r417, 768;
	mul.wide.u32 	%rd74, %r418, 8;
	add.s64 	%rd75, %rd2, %rd74;
	cvt.u64.u32 	%rd76, %r140;
	atom.global.add.u64 	%rd77, [%rd75], %rd76;
$L__BB4_100:
	add.s32 	%r512, %r512, 4;
$L__BB4_101:
	setp.eq.s32 	%p93, %r5, 0;
	@%p93 bra 	$L__BB4_111;
	setp.eq.s32 	%p94, %r135, 0;
	@%p94 bra 	$L__BB4_108;
	shl.b32 	%r419, %r512, 10;
	add.s32 	%r143, %r6, %r419;
	ld.shared.u32 	%r144, [%r143];
	setp.eq.s32 	%p95, %r144, 0;
	@%p95 bra 	$L__BB4_105;
	cvt.u32.u64 	%r420, %rd5;
	shl.b32 	%r421, %r512, 8;
	add.s32 	%r422, %r421, %r420;
	mul.wide.u32 	%rd78, %r422, 8;
	add.s64 	%rd79, %rd2, %rd78;
	cvt.u64.u32 	%rd80, %r144;
	atom.global.add.u64 	%rd81, [%rd79], %rd80;
$L__BB4_105:
	ld.shared.u32 	%r145, [%r143+1024];
	setp.eq.s32 	%p96, %r145, 0;
	@%p96 bra 	$L__BB4_107;
	cvt.u32.u64 	%r423, %rd5;
	shl.b32 	%r424, %r512, 8;
	add.s32 	%r425, %r424, %r423;
	add.s32 	%r426, %r425, 256;
	mul.wide.u32 	%rd82, %r426, 8;
	add.s64 	%rd83, %rd2, %rd82;
	cvt.u64.u32 	%rd84, %r145;
	atom.global.add.u64 	%rd85, [%rd83], %rd84;
$L__BB4_107:
	add.s32 	%r512, %r512, 2;
$L__BB4_108:
	setp.eq.s32 	%p97, %r17, 0;
	@%p97 bra 	$L__BB4_111;
	shl.b32 	%r427, %r512, 10;
	add.s32 	%r428, %r6, %r427;
	ld.shared.u32 	%r148, [%r428];
	setp.eq.s32 	%p98, %r148, 0;
	@%p98 bra 	$L__BB4_111;
	cvt.u32.u64 	%r429, %rd5;
	shl.b32 	%r430, %r512, 8;
	add.s32 	%r431, %r430, %r429;
	mul.wide.u32 	%rd86, %r431, 8;
	add.s64 	%rd87, %rd2, %rd86;
	cvt.u64.u32 	%rd88, %r148;
	atom.global.add.u64 	%rd89, [%rd87], %rd88;
$L__BB4_111:
	cvt.u32.u64 	%r432, %rd5;
	setp.gt.u32 	%p99, %r432, 127;
	@%p99 bra 	$L__BB4_152;
	setp.lt.u32 	%p100, %r1, 7;
	mov.b32 	%r516, 0;
	@%p100 bra 	$L__BB4_131;
	mov.b32 	%r514, 0;
$L__BB4_114:
	.pragma "nounroll";
	shl.b32 	%r436, %r514, 10;
	add.s32 	%r150, %r6, %r436;
	ld.shared.u32 	%r151, [%r150+512];
	setp.eq.s32 	%p101, %r151, 0;
	shl.b32 	%r437, %r514, 8;
	add.s32 	%r438, %r437, %r432;
	mul.wide.u32 	%rd90, %r438, 8;
	add.s64 	%rd15, %rd2, %rd90;
	@%p101 bra 	$L__BB4_116;
	cvt.u64.u32 	%rd91, %r151;
	atom.global.add.u64 	%rd92, [%rd15+1024], %rd91;
$L__BB4_116:
	ld.shared.u32 	%r152, [%r150+1536];
	setp.eq.s32 	%p102, %r152, 0;
	@%p102 bra 	$L__BB4_118;
	cvt.u64.u32 	%rd93, %r152;
	atom.global.add.u64 	%rd94, [%rd15+3072], %rd93;
$L__BB4_118:
	ld.shared.u32 	%r153, [%r150+2560];
	setp.eq.s32 	%p103, %r153, 0;
	@%p103 bra 	$L__BB4_120;
	cvt.u64.u32 	%rd95, %r153;
	atom.global.add.u64 	%rd96, [%rd15+5120], %rd95;
$L__BB4_120:
	ld.shared.u32 	%r154, [%r150+3584];
	setp.eq.s32 	%p104, %r154, 0;
	@%p104 bra 	$L__BB4_122;
	cvt.u64.u32 	%rd97, %r154;
	atom.global.add.u64 	%rd98, [%rd15+7168], %rd97;
$L__BB4_122:
	ld.shared.u32 	%r155, [%r150+4608];
	setp.eq.s32 	%p105, %r155, 0;
	@%p105 bra 	$L__BB4_124;
	cvt.u64.u32 	%rd99, %r155;
	atom.global.add.u64 	%rd100, [%rd15+9216], %rd99;
$L__BB4_124:
	ld.shared.u32 	%r156, [%r150+5632];
	setp.eq.s32 	%p106, %r156, 0;
	@%p106 bra 	$L__BB4_126;
	cvt.u64.u32 	%rd101, %r156;
	atom.global.add.u64 	%rd102, [%rd15+11264], %rd101;
$L__BB4_126:
	ld.shared.u32 	%r157, [%r150+6656];
	setp.eq.s32 	%p107, %r157, 0;
	@%p107 bra 	$L__BB4_128;
	cvt.u64.u32 	%rd103, %r157;
	atom.global.add.u64 	%rd104, [%rd15+13312], %rd103;
$L__BB4_128:
	ld.shared.u32 	%r158, [%r150+7680];
	setp.eq.s32 	%p108, %r158, 0;
	@%p108 bra 	$L__BB4_130;
	cvt.u64.u32 	%rd105, %r158;
	atom.global.add.u64 	%rd106, [%rd15+15360], %rd105;
$L__BB4_130:
	add.s32 	%r514, %r514, 8;
	setp.ne.s32 	%p109, %r514, %r16;
	mov.u32 	%r516, %r16;
	@%p109 bra 	$L__BB4_114;
$L__BB4_131:
	setp.eq.s32 	%p110, %r3, 0;
	@%p110 bra 	$L__BB4_152;
	setp.lt.u32 	%p111, %r4, 3;
	@%p111 bra 	$L__BB4_142;
	shl.b32 	%r439, %r516, 10;
	add.s32 	%r161, %r6, %r439;
	ld.shared.u32 	%r162, [%r161+512];
	setp.eq.s32 	%p112, %r162, 0;
	@%p112 bra 	$L__BB4_135;
	shl.b32 	%r441, %r516, 8;
	add.s32 	%r442, %r441, %r432;
	mul.wide.u32 	%rd107, %r442, 8;
	add.s64 	%rd108, %rd2, %rd107;
	cvt.u64.u32 	%rd109, %r162;
	atom.global.add.u64 	%rd110, [%rd108+1024], %rd109;
$L__BB4_135:
	ld.shared.u32 	%r163, [%r161+1536];
	setp.eq.s32 	%p113, %r163, 0;
	@%p113 bra 	$L__BB4_137;
	shl.b32 	%r444, %r516, 8;
	add.s32 	%r445, %r444, %r432;
	add.s32 	%r446, %r445, 256;
	mul.wide.u32 	%rd111, %r446, 8;
	add.s64 	%rd112, %rd2, %rd111;
	cvt.u64.u32 	%rd113, %r163;
	atom.global.add.u64 	%rd114, [%rd112+1024], %rd113;
$L__BB4_137:
	ld.shared.u32 	%r164, [%r161+2560];
	setp.eq.s32 	%p114, %r164, 0;
	@%p114 bra 	$L__BB4_139;
	shl.b32 	%r448, %r516, 8;
	add.s32 	%r449, %r448, %r432;
	add.s32 	%r450, %r449, 512;
	mul.wide.u32 	%rd115, %r450, 8;
	add.s64 	%rd116, %rd2, %rd115;
	cvt.u64.u32 	%rd117, %r164;
	atom.global.add.u64 	%rd118, [%rd116+1024], %rd117;
$L__BB4_139:
	ld.shared.u32 	%r165, [%r161+3584];
	setp.eq.s32 	%p115, %r165, 0;
	@%p115 bra 	$L__BB4_141;
	shl.b32 	%r452, %r516, 8;
	add.s32 	%r453, %r452, %r432;
	add.s32 	%r454, %r453, 768;
	mul.wide.u32 	%rd119, %r454, 8;
	add.s64 	%rd120, %rd2, %rd119;
	cvt.u64.u32 	%rd121, %r165;
	atom.global.add.u64 	%rd122, [%rd120+1024], %rd121;
$L__BB4_141:
	add.s32 	%r516, %r516, 4;
$L__BB4_142:
	setp.eq.s32 	%p116, %r5, 0;
	@%p116 bra 	$L__BB4_152;
	setp.eq.s32 	%p117, %r135, 0;
	@%p117 bra 	$L__BB4_149;
	shl.b32 	%r455, %r516, 10;
	add.s32 	%r168, %r6, %r455;
	ld.shared.u32 	%r169, [%r168+512];
	setp.eq.s32 	%p118, %r169, 0;
	@%p118 bra 	$L__BB4_146;
	shl.b32 	%r457, %r516, 8;
	add.s32 	%r458, %r457, %r432;
	mul.wide.u32 	%rd123, %r458, 8;
	add.s64 	%rd124, %rd2, %rd123;
	cvt.u64.u32 	%rd125, %r169;
	atom.global.add.u64 	%rd126, [%rd124+1024], %rd125;
$L__BB4_146:
	ld.shared.u32 	%r170, [%r168+1536];
	setp.eq.s32 	%p119, %r170, 0;
	@%p119 bra 	$L__BB4_148;
	shl.b32 	%r460, %r516, 8;
	add.s32 	%r461, %r460, %r432;
	add.s32 	%r462, %r461, 256;
	mul.wide.u32 	%rd127, %r462, 8;
	add.s64 	%rd128, %rd2, %rd127;
	cvt.u64.u32 	%rd129, %r170;
	atom.global.add.u64 	%rd130, [%rd128+1024], %rd129;
$L__BB4_148:
	add.s32 	%r516, %r516, 2;
$L__BB4_149:
	setp.eq.s32 	%p120, %r17, 0;
	@%p120 bra 	$L__BB4_152;
	shl.b32 	%r463, %r516, 10;
	add.s32 	%r464, %r6, %r463;
	ld.shared.u32 	%r173, [%r464+512];
	setp.eq.s32 	%p121, %r173, 0;
	@%p121 bra 	$L__BB4_152;
	shl.b32 	%r466, %r516, 8;
	add.s32 	%r467, %r466, %r432;
	mul.wide.u32 	%rd131, %r467, 8;
	add.s64 	%rd132, %rd2, %rd131;
	cvt.u64.u32 	%rd133, %r173;
	atom.global.add.u64 	%rd134, [%rd132+1024], %rd133;
$L__BB4_152:
	bar.sync 	0;
	add.s64 	%rd135, %rd135, 1;
	setp.ne.s64 	%p122, %rd135, %rd6;
	@%p122 bra 	$L__BB4_2;
$L__BB4_153:
	ret;

}
	// .globl	_ZN3cub18CUB_300001_SM_10006detail10radix_sort33DeviceRadixSortExclusiveSumKernelINS1_5radix10policy_hubIfNS0_8NullTypeEyE10Policy1000EyEEvPT0_
.visible .entry _ZN3cub18CUB_300001_SM_10006detail10radix_sort33DeviceRadixSortExclusiveSumKernelINS1_5radix10policy_hubIfNS0_8NullTypeEyE10Policy1000EyEEvPT0_(
	.param .u64 .ptr .align 1 _ZN3cub18CUB_300001_SM_10006detail10radix_sort33DeviceRadixSortExclusiveSumKernelINS1_5radix10policy_hubIfNS0_8NullTypeEyE10Policy1000EyEEvPT0__param_0
)
{
	.reg .pred 	%p<4>;
	.reg .b32 	%r<28>;
	.reg .b64 	%rd<54>;
	// demoted variable
	.shared .align 16 .b8 _ZZN3cub18CUB_300001_SM_10006detail10radix_sort33DeviceRadixSortExclusiveSumKernelINS1_5radix10policy_hubIfNS0_8NullTypeEyE10Policy1000EyEEvPT0_E12temp_storage[2336];
	ld.param.u64 	%rd5, [_ZN3cub18CUB_300001_SM_10006detail10radix_sort33DeviceRadixSortExclusiveSumKernelINS1_5radix10policy_hubIfNS0_8NullTypeEyE10Policy1000EyEEvPT0__param_0];
	cvta.to.global.u64 	%rd6, %rd5;
	mov.u32 	%r3, %ctaid.x;
	shl.b32 	%r4, %r3, 8;
	mov.u32 	%r1, %tid.x;
	setp.gt.u32 	%p1, %r1, 255;
	add.s32 	%r5, %r4, %r1;
	mul.wide.s32 	%rd7, %r5, 8;
	add.s64 	%rd1, %rd6, %rd7;
	@%p1 bra 	$L__BB5_2;
	ld.global.u64 	%rd53, [%rd1];
$L__BB5_2:
	shr.u32 	%r6, %r1, 3;
	add.s32 	%r7, %r6, %r1;
	shl.b32 	%r8, %r7, 3;
	mov.u32 	%r9, _ZZN3cub18CUB_300001_SM_10006detail10radix_sort33DeviceRadixSortExclusiveSumKernelINS1_5radix10policy_hubIfNS0_8NullTypeEyE10Policy1000EyEEvPT0_E12temp_storage;
	add.s32 	%r10, %r9, %r8;
	add.s32 	%r2, %r10, 16;
	st.shared.u64 	[%r10+16], %rd53;
	bar.sync 	0;
	setp.gt.u32 	%p2, %r1, 31;
	@%p2 bra 	$L__BB5_4;
	mad.lo.s32 	%r27, %r1, 72, %r9;
	ld.shared.u64 	%rd23, [%r27+16];
	ld.shared.u64 	%rd24, [%r27+24];
	ld.shared.u64 	%rd25, [%r27+32];
	ld.shared.u64 	%rd26, [%r27+40];
	ld.shared.u64 	%rd27, [%r27+48];
	ld.shared.u64 	%rd28, [%r27+56];
	ld.shared.u64 	%rd29, [%r27+64];
	ld.shared.u64 	%rd30, [%r27+72];
	add.s64 	%rd31, %rd24, %rd23;
	add.s64 	%rd32, %rd31, %rd25;
	add.s64 	%rd33, %rd32, %rd26;
	add.s64 	%rd34, %rd33, %rd27;
	add.s64 	%rd35, %rd34, %rd28;
	add.s64 	%rd36, %rd35, %rd29;
	add.s64 	%rd10, %rd36, %rd30;
	mov.b32 	%r11, 1;
	mov.b32 	%r24, 0;
	mov.b32 	%r25, -1;
	// begin inline asm
	{  .reg .u64 r0;  .reg .u32 lo;  .reg .u32 hi;  .reg .pred p;  mov.b64 {lo, hi}, %rd10;  shfl.sync.up.b32 lo|p, lo, %r11, %r24, %r25;  shfl.sync.up.b32 hi|p, hi, %r11, %r24, %r25;  mov.b64 r0, {lo, hi};  @p add.u64 r0, r0, %rd10;  mov.u64 %rd8, r0;}
	// end inline asm
	mov.b32 	%r14, 2;
	// begin inline asm
	{  .reg .u64 r0;  .reg .u32 lo;  .reg .u32 hi;  .reg .pred p;  mov.b64 {lo, hi}, %rd8;  shfl.sync.up.b32 lo|p, lo, %r14, %r24, %r25;  shfl.sync.up.b32 hi|p, hi, %r14, %r24, %r25;  mov.b64 r0, {lo, hi};  @p add.u64 r0, r0, %rd8;  mov.u64 %rd11, r0;}
	// end inline asm
	mov.b32 	%r17, 4;
	// begin inline asm
	{  .reg .u64 r0;  .reg .u32 lo;  .reg .u32 hi;  .reg .pred p;  mov.b64 {lo, hi}, %rd11;  shfl.sync.up.b32 lo|p, lo, %r17, %r24, %r25;  shfl.sync.up.b32 hi|p, hi, %r17, %r24, %r25;  mov.b64 r0, {lo, hi};  @p add.u64 r0, r0, %rd11;  mov.u64 %rd14, r0;}
	// end inline asm
	mov.b32 	%r20, 8;
	// begin inline asm
	{  .reg .u64 r0;  .reg .u32 lo;  .reg .u32 hi;  .reg .pred p;  mov.b64 {lo, hi}, %rd14;  shfl.sync.up.b32 lo|p, lo, %r20, %r24, %r25;  shfl.sync.up.b32 hi|p, hi, %r20, %r24, %r25;  mov.b64 r0, {lo, hi};  @p add.u64 r0, r0, %rd14;  mov.u64 %rd17, r0;}
	// end inline asm
	mov.b32 	%r23, 16;
	// begin inline asm
	{  .reg .u64 r0;  .reg .u32 lo;  .reg .u32 hi;  .reg .pred p;  mov.b64 {lo, hi}, %rd17;  shfl.sync.up.b32 lo|p, lo, %r23, %r24, %r25;  shfl.sync.up.b32 hi|p, hi, %r23, %r24, %r25;  mov.b64 r0, {lo, hi};  @p add.u64 r0, r0, %rd17;  mov.u64 %rd20, r0;}
	// end inline asm
	sub.s64 	%rd37, %rd20, %rd10;
	ld.shared.u64 	%rd38, [%r27+16];
	ld.shared.u64 	%rd39, [%r27+24];
	ld.shared.u64 	%rd40, [%r27+32];
	ld.shared.u64 	%rd41, [%r27+40];
	ld.shared.u64 	%rd42, [%r27+48];
	ld.shared.u64 	%rd43, [%r27+56];
	ld.shared.u64 	%rd44, [%r27+64];
	add.s64 	%rd45, %rd38, %rd37;
	add.s64 	%rd46, %rd39, %rd45;
	add.s64 	%rd47, %rd40, %rd46;
	add.s64 	%rd48, %rd41, %rd47;
	add.s64 	%rd49, %rd42, %rd48;
	add.s64 	%rd50, %rd43, %rd49;
	add.s64 	%rd51, %rd44, %rd50;
	st.shared.u64 	[%r27+16], %rd37;
	st.shared.u64 	[%r27+24], %rd45;
	st.shared.u64 	[%r27+32], %rd46;
	st.shared.u64 	[%r27+40], %rd47;
	st.shared.u64 	[%r27+48], %rd48;
	st.shared.u64 	[%r27+56], %rd49;
	st.shared.u64 	[%r27+64], %rd50;
	st.shared.u64 	[%r27+72], %rd51;
$L__BB5_4:
	setp.gt.u32 	%p3, %r1, 255;
	bar.sync 	0;
	@%p3 bra 	$L__BB5_6;
	ld.shared.u64 	%rd52, [%r2];
	st.global.u64 	[%rd1], %rd52;
$L__BB5_6:
	ret;

}
	// .globl	_ZN3cub18CUB_300001_SM_10006detail10radix_sort29DeviceRadixSortOnesweepKernelINS1_5radix10policy_hubIfNS0_8NullTypeEyE10Policy1000ELNS0_9SortOrderE0EfS6_yiiNS1_21identity_decomposer_tEEEvPT5_SC_PT3_PKSD_PT1_PKSH_PT2_PKSL_T4_iiT6_
.visible .entry _ZN3cub18CUB_300001_SM_10006detail10radix_sort29DeviceRadixSortOnesweepKernelINS1_5radix10policy_hubIfNS0_8NullTypeEyE10Policy1000ELNS0_9SortOrderE0EfS6_yiiNS1_21identity_decomposer_tEEEvPT5_SC_PT3_PKSD_PT1_PKSH_PT2_PKSL_T4_iiT6_(
	.param .u64 .ptr .align 1 _ZN3cub18CUB_300001_SM_10006detail10radix_sort29DeviceRadixSortOnesweepKernelINS1_5radix10policy_hubIfNS0_8NullTypeEyE10Policy1000ELNS0_9SortOrderE0EfS6_yiiNS1_21identity_decomposer_tEEEvPT5_SC_PT3_PKSD_PT1_PKSH_PT2_PKSL_T4_iiT6__param_0,
	.param .u64 .ptr .align 1 _ZN3cub18CUB_300001_SM_10006detail10radix_sort29DeviceRadixSortOnesweepKernelINS1_5radix10policy_hubIfNS0_8NullTypeEyE10Policy1000ELNS0_9SortOrderE0EfS6_yiiNS1_21identity_decomposer_tEEEvPT5_SC_PT3_PKSD_PT1_PKSH_PT2_PKSL_T4_iiT6__param_1,
	.param .u64 .ptr .align 1 _ZN3cub18CUB_300001_SM_10006detail10radix_sort29DeviceRadixSortOnesweepKernelINS1_5radix10policy_hubIfNS0_8NullTypeEyE10Policy1000ELNS0_9SortOrderE0EfS6_yiiNS1_21identity_decomposer_tEEEvPT5_SC_PT3_PKSD_PT1_PKSH_PT2_PKSL_T4_iiT6__param_2,
	.param .u64 .ptr .align 1 _ZN3cub18CUB_300001_SM_10006detail10radix_sort29DeviceRadixSortOnesweepKernelINS1_5radix10policy_hubIfNS0_8NullTypeEyE10Policy1000ELNS0_9SortOrderE0EfS6_yiiNS1_21identity_decomposer_tEEEvPT5_SC_PT3_PKSD_PT1_PKSH_PT2_PKSL_T4_iiT6__param_3,
	.param .u64 .ptr .align 1 _ZN3cub18CUB_300001_SM_10006detail10radix_sort29DeviceRadixSortOnesweepKernelINS1_5radix10policy_hubIfNS0_8NullTypeEyE10Policy1000ELNS0_9SortOrderE0EfS6_yiiNS1_21identity_decomposer_tEEEvPT5_SC_PT3_PKSD_PT1_PKSH_PT2_PKSL_T4_iiT6__param_4,
	.param .u64 .ptr .align 1 _ZN3cub18CUB_300001_SM_10006detail10radix_sort29DeviceRadixSortOnesweepKernelINS1_5radix10policy_hubIfNS0_8NullTypeEyE10Policy1000ELNS0_9SortOrderE0EfS6_yiiNS1_21identity_decomposer_tEEEvPT5_SC_PT3_PKSD_PT1_PKSH_PT2_PKSL_T4_iiT6__param_5,
	.param .u64 .ptr .align 1 _ZN3cub18CUB_300001_SM_10006detail10radix_sort29DeviceRadixSortOnesweepKernelINS1_5radix10policy_hubIfNS0_8NullTypeEyE10Policy1000ELNS0_9SortOrderE0EfS6_yiiNS1_21identity_decomposer_tEEEvPT5_SC_PT3_PKSD_PT1_PKSH_PT2_PKSL_T4_iiT6__param_6,
	.param .u64 .ptr .align 1 _ZN3cub18CUB_300001_SM_10006detail10radix_sort29DeviceRadixSortOnesweepKernelINS1_5radix10policy_hubIfNS0_8NullTypeEyE10Policy1000ELNS0_9SortOrderE0EfS6_yiiNS1_21identity_decomposer_tEEEvPT5_SC_PT3_PKSD_PT1_PKSH_PT2_PKSL_T4_iiT6__param_7,
	.param .u32 _ZN3cub18CUB_300001_SM_10006detail10radix_sort29DeviceRadixSortOnesweepKernelINS1_5radix10policy_hubIfNS0_8NullTypeEyE10Policy1000ELNS0_9SortOrderE0EfS6_yiiNS1_21identity_decomposer_tEEEvPT5_SC_PT3_PKSD_PT1_PKSH_PT2_PKSL_T4_iiT6__param_8,
	.param .u32 _ZN3cub18CUB_300001_SM_10006detail10radix_sort29DeviceRadixSortOnesweepKernelINS1_5radix10policy_hubIfNS0_8NullTypeEyE10Policy1000ELNS0_9SortOrderE0EfS6_yiiNS1_21identity_decomposer_tEEEvPT5_SC_PT3_PKSD_PT1_PKSH_PT2_PKSL_T4_iiT6__param_9,
	.param .u32 _ZN3cub18CUB_300001_SM_10006detail10radix_sort29DeviceRadixSortOnesweepKernelINS1_5radix10policy_hubIfNS0_8NullTypeEyE10Policy1000ELNS0_9SortOrderE0EfS6_yiiNS1_21identity_decomposer_tEEEvPT5_SC_PT3_PKSD_PT1_PKSH_PT2_PKSL_T4_iiT6__param_10,
	.param .align 1 .b8 _ZN3cub18CUB_300001_SM_10006detail10radix_sort29DeviceRadixSortOnesweepKernelINS1_5radix10policy_hubIfNS0_8NullTypeEyE10Policy1000ELNS0_9SortOrderE0EfS6_yiiNS1_21identity_decomposer_tEEEvPT5_SC_PT3_PKSD_PT1_PKSH_PT2_PKSL_T4_iiT6__param_11[1]
)
.maxntid 384
{
	.reg .pred 	%p<281>;
	.reg .b32 	%r<1853>;
	.reg .b64 	%rd<230>;
	// demoted variable
	.shared .align 16 .b8 _ZZN3cub18CUB_300001_SM_10006detail10radix_sort29DeviceRadixSortOnesweepKernelINS1_5radix10policy_hubIfNS0_8NullTypeEyE10Policy1000ELNS0_9SortOrderE0EfS6_yiiNS1_21identity_decomposer_tEEEvPT5_SC_PT3_PKSD_PT1_PKSH_PT2_PKSL_T4_iiT6_E1s[29696];
	ld.param.u64 	%rd20, [_ZN3cub18CUB_300001_SM_10006detail10radix_sort29DeviceRadixSortOnesweepKernelINS1_5radix10policy_hubIfNS0_8NullTypeEyE10Policy1000ELNS0_9SortOrderE0EfS6_yiiNS1_21identity_decomposer_tEEEvPT5_SC_PT3_PKSD_PT1_PKSH_PT2_PKSL_T4_iiT6__param_0];
	ld.param.u64 	%rd21, [_ZN3cub18CUB_300001_SM_10006detail10radix_sort29DeviceRadixSortOnesweepKernelINS1_5radix10policy_hubIfNS0_8NullTypeEyE10Policy1000ELNS0_9SortOrderE0EfS6_yiiNS1_21identity_decomposer_tEEEvPT5_SC_PT3_PKSD_PT1_PKSH_PT2_PKSL_T4_iiT6__param_1];
	ld.param.u64 	%rd24, [_ZN3cub18CUB_300001_SM_10006detail10radix_sort29DeviceRadixSortOnesweepKernelINS1_5radix10policy_hubIfNS0_8NullTypeEyE10Policy1000ELNS0_9SortOrderE0EfS6_yiiNS1_21identity_decomposer_tEEEvPT5_SC_PT3_PKSD_PT1_PKSH_PT2_PKSL_T4_iiT6__param_4];
	ld.param.u64 	%rd25, [_ZN3cub18CUB_300001_SM_10006detail10radix_sort29DeviceRadixSortOnesweepKernelINS1_5radix10policy_hubIfNS0_8NullTypeEyE10Policy1000ELNS0_9SortOrderE0EfS6_yiiNS1_21identity_decomposer_tEEEvPT5_SC_PT3_PKSD_PT1_PKSH_PT2_PKSL_T4_iiT6__param_5];
	ld.param.u32 	%r298, [_ZN3cub18CUB_300001_SM_10006detail10radix_sort29DeviceRadixSortOnesweepKernelINS1_5radix10policy_hubIfNS0_8NullTypeEyE10Policy1000ELNS0_9SortOrderE0EfS6_yiiNS1_21identity_decomposer_tEEEvPT5_SC_PT3_PKSD_PT1_PKSH_PT2_PKSL_T4_iiT6__param_9];
	ld.param.u32 	%r299, [_ZN3cub18CUB_300001_SM_10006detail10radix_sort29DeviceRadixSortOnesweepKernelINS1_5radix10policy_hubIfNS0_8NullTypeEyE10Policy1000ELNS0_9SortOrderE0EfS6_yiiNS1_21identity_decomposer_tEEEvPT5_SC_PT3_PKSD_PT1_PKSH_PT2_PKSL_T4_iiT6__param_10];
	cvta.to.global.u64 	%rd1, %rd24;
	cvta.to.global.u64 	%rd2, %rd20;
	cvta.to.global.u64 	%rd3, %rd25;
	mov.u32 	%r1, %tid.x;
	shr.u32 	%r2, %r1, 5;
	// begin inline asm
	mov.u32 %r300, %laneid;
	// end inline asm
	setp.ne.s32 	%p1, %r1, 0;
	@%p1 bra 	$L__BB6_2;
	cvta.to.global.u64 	%rd26, %rd21;
	atom.global.add.u32 	%r301, [%rd26], 1;
	st.shared.u32 	[_ZZN3cub18CUB_300001_SM_10006detail10radix_sort29DeviceRadixSortOnesweepKernelINS1_5radix10policy_hubIfNS0_8NullTypeEyE10Policy1000ELNS0_9SortOrderE0EfS6_yiiNS1_21identity_decomposer_tEEEvPT5_SC_PT3_PKSD_PT1_PKSH_PT2_PKSL_T4_iiT6_E1s+27648], %r301;
$L__BB6_2:
	ld.param.u32 	%r1757, [_ZN3cub18CUB_300001_SM_10006detail10radix_sort29DeviceRadixSortOnesweepKernelINS1_5radix10policy_hubIfNS0_8NullTypeEyE10Policy1000ELNS0_9SortOrderE0EfS6_yiiNS1_21identity_decomposer_tEEEvPT5_SC_PT3_PKSD_PT1_PKSH_PT2_PKSL_T4_iiT6__param_8];
	bar.sync 	0;
	ld.shared.u32 	%r4, [_ZZN3cub18CUB_300001_SM_10006detail10radix_sort29DeviceRadixSortOnesweepKernelINS1_5radix10policy_hubIfNS0_8NullTypeEyE10Policy1000ELNS0_9SortOrderE0EfS6_yiiNS1_21identity_decomposer_tEEEvPT5_SC_PT3_PKSD_PT1_PKSH_PT2_PKSL_T4_iiT6_E1s+27648];
	mul.lo.s32 	%r302, %r4, 6912;
	add.s32 	%r5, %r302, 6912;
	setp.gt.s32 	%p2, %r5, %r1757;
	cvt.s64.s32 	%rd4, %r302;
	@%p2 bra 	$L__BB6_4;
	and.b32  	%r303, %r1, 31;
	and.b32  	%r304, %r1, 992;
	mul.lo.s32 	%r305, %r304, 18;
	or.b32  	%r306, %r305, %r303;
	cvt.u64.u32 	%rd27, %r306;
	add.s64 	%rd28, %rd27, %rd4;
	shl.b64 	%rd29, %rd28, 2;
	add.s64 	%rd30, %rd3, %rd29;
	ld.global.u32 	%r1782, [%rd30];
	ld.global.u32 	%r1783, [%rd30+128];
	ld.global.u32 	%r1784, [%rd30+256];
	ld.global.u32 	%r1785, [%rd30+384];
	ld.global.u32 	%r1786, [%rd30+512];
	ld.global.u32 	%r1787, [%rd30+640];
	ld.global.u32 	%r1788, [%rd30+768];
	ld.global.u32 	%r1789, [%rd30+896];
	ld.global.u32 	%r1790, [%rd30+1024];
	ld.global.u32 	%r1791, [%rd30+1152];
	ld.global.u32 	%r1792, [%rd30+1280];
	ld.global.u32 	%r1793, [%rd30+1408];
	ld.global.u32 	%r1794, [%rd30+1536];
	ld.global.u32 	%r1795, [%rd30+1664];
	ld.global.u32 	%r1796, [%rd30+1792];
	ld.global.u32 	%r1797, [%rd30+1920];
	ld.global.u32 	%r1798, [%rd30+2048];
	ld.global.u32 	%r1799, [%rd30+2176];
	bra.uni 	$L__BB6_40;
$L__BB6_4:
	ld.param.u32 	%r1758, [_ZN3cub18CUB_300001_SM_10006detail10radix_sort29DeviceRadixSortOnesweepKernelINS1_5radix10policy_hubIfNS0_8NullTypeEyE10Policy1000ELNS0_9SortOrderE0EfS6_yiiNS1_21identity_decomposer_tEEEvPT5_SC_PT3_PKSD_PT1_PKSH_PT2_PKSL_T4_iiT6__param_8];
	cvt.u32.u64 	%r308, %rd4;
	sub.s32 	%r24, %r1758, %r308;
	and.b32  	%r309, %r1, 31;
	and.b32  	%r310, %r1, 992;
	mul.lo.s32 	%r311, %r310, 18;
	or.b32  	%r25, %r311, %r309;
	setp.ge.s32 	%p3, %r25, %r24;
	cvt.u64.u32 	%rd31, %r25;
	add.s64 	%rd32, %rd31, %rd4;
	shl.b64 	%rd33, %rd32, 2;
	add.s64 	%rd5, %rd3, %rd33;
	mov.b32 	%r1782, 2147483647;
	@%p3 bra 	$L__BB6_6;
	ld.global.u32 	%r1782, [%rd5];
$L__BB6_6:
	add.s32 	%r313, %r25, 32;
	setp.ge.s32 	%p4, %r313, %r24;
	mov.b32 	%r1783, 2147483647;
	@%p4 bra 	$L__BB6_8;
	ld.global.u32 	%r1783, [%rd5+128];
$L__BB6_8:
	add.s32 	%r315, %r25, 64;
	setp.ge.s32 	%p5, %r315, %r24;
	mov.b32 	%r1784, 2147483647;
	@%p5 bra 	$L__BB6_10;
	ld.global.u32 	%r1784, [%rd5+256];
$L__BB6_10:
	add.s32 	%r317, %r25, 96;
	setp.ge.s32 	%p6, %r317, %r24;
	mov.b32 	%r1785, 2147483647;
	@%p6 bra 	$L__BB6_12;
	ld.global.u32 	%r1785, [%rd5+384];
$L__BB6_12:
	add.s32 	%r319, %r25, 128;
	setp.ge.s32 	%p7, %r319, %r24;
	mov.b32 	%r1786, 2147483647;
	@%p7 bra 	$L__BB6_14;
	ld.global.u32 	%r1786, [%rd5+512];
$L__BB6_14:
	add.s32 	%r321, %r25, 160;
	setp.ge.s32 	%p8, %r321, %r24;
	mov.b32 	%r1787, 2147483647;
	@%p8 bra 	$L__BB6_16;
	ld.global.u32 	%r1787, [%rd5+640];
$L__BB6_16:
	add.s32 	%r323, %r25, 192;
	setp.ge.s32 	%p9, %r323, %r24;
	mov.b32 	%r1788, 2147483647;
	@%p9 bra 	$L__BB6_18;
	ld.global.u32 	%r1788, [%rd5+768];
$L__BB6_18:
	add.s32 	%r325, %r25, 224;
	setp.ge.s32 	%p10, %r325, %r24;
	mov.b32 	%r1789, 2147483647;
	@%p10 bra 	$L__BB6_20;
	ld.global.u32 	%r1789, [%rd5+896];
$L__BB6_20:
	add.s32 	%r327, %r25, 256;
	setp.ge.s32 	%p11, %r327, %r24;
	mov.b32 	%r1790, 2147483647;
	@%p11 bra 	$L__BB6_22;
	ld.global.u32 	%r1790, [%rd5+1024];
$L__BB6_22:
	add.s32 	%r329, %r25, 288;
	setp.ge.s32 	%p12, %r329, %r24;
	mov.b32 	%r1791, 2147483647;
	@%p12 bra 	$L__BB6_24;
	ld.global.u32 	%r1791, [%rd5+1152];
$L__BB6_24:
	add.s32 	%r331, %r25, 320;
	setp.ge.s32 	%p13, %r331, %r24;
	mov.b32 	%r1792, 2147483647;
	@%p13 bra 	$L__BB6_26;
	ld.global.u32 	%r1792, [%rd5+1280];
$L__BB6_26:
	add.s32 	%r333, %r25, 352;
	setp.ge.s32 	%p14, %r333, %r24;
	mov.b32 	%r1793, 2147483647;
	@%p14 bra 	$L__BB6_28;
	ld.global.u32 	%r1793, [%rd5+1408];
$L__BB6_28:
	add.s32 	%r335, %r25, 384;
	setp.ge.s32 	%p15, %r335, %r24;
	mov.b32 	%r1794, 2147483647;
	@%p15 bra 	$L__BB6_30;
	ld.global.u32 	%r1794, [%rd5+1536];
$L__BB6_30:
	add.s32 	%r337, %r25, 416;
	setp.ge.s32 	%p16, %r337, %r24;
	mov.b32 	%r1795, 2147483647;
	@%p16 bra 	$L__BB6_32;
	ld.global.u32 	%r1795, [%rd5+1664];
$L__BB6_32:
	add.s32 	%r339, %r25, 448;
	setp.ge.s32 	%p17, %r339, %r24;
	mov.b32 	%r1796, 2147483647;
	@%p17 bra 	$L__BB6_34;
	ld.global.u32 	%r1796, [%rd5+1792];
$L__BB6_34:
	add.s32 	%r341, %r25, 480;
	setp.ge.s32 	%p18, %r341, %r24;
	mov.b32 	%r1797, 2147483647;
	@%p18 bra 	$L__BB6_36;
	ld.global.u32 	%r1797, [%rd5+1920];
$L__BB6_36:
	add.s32 	%r343, %r25, 512;
	setp.ge.s32 	%p19, %r343, %r24;
	mov.b32 	%r1798, 2147483647;
	@%p19 bra 	$L__BB6_38;
	ld.global.u32 	%r1798, [%rd5+2048];
$L__BB6_38:
	add.s32 	%r345, %r25, 544;
	setp.ge.s32 	%p20, %r345, %r24;
	mov.b32 	%r1799, 2147483647;
	@%p20 bra 	$L__BB6_40;
	ld.global.u32 	%r1799, [%rd5+2176];
$L__BB6_40:
	setp.gt.s32 	%p21, %r1782, -1;
	selp.b32 	%r346, -2147483648, -1, %p21;
	xor.b32  	%r1813, %r346, %r1782;
	setp.gt.s32 	%p22, %r1783, -1;
	selp.b32 	%r347, -2147483648, -1, %p22;
	xor.b32  	%r1814, %r347, %r1783;
	setp.gt.s32 	%p23, %r1784, -1;
	selp.b32 	%r348, -2147483648, -1, %p23;
	xor.b32  	%r1815, %r348, %r1784;
	setp.gt.s32 	%p24, %r1785, -1;
	selp.b32 	%r349, -2147483648, -1, %p24;
	xor.b32  	%r1816, %r349, %r1785;
	setp.gt.s32 	%p25, %r1786, -1;
	selp.b32 	%r350, -2147483648, -1, %p25;
	xor.b32  	%r1817, %r350, %r1786;
	setp.gt.s32 	%p26, %r1787, -1;
	selp.b32 	%r351, -2147483648, -1, %p26;
	xor.b32  	%r1818, %r351, %r1787;
	setp.gt.s32 	%p27, %r1788, -1;
	selp.b32 	%r352, -2147483648, -1, %p27;
	xor.b32  	%r1819, %r352, %r1788;
	setp.gt.s32 	%p28, %r1789, -1;
	selp.b32 	%r353, -2147483648, -1, %p28;
	xor.b32  	%r1820, %r353, %r1789;
	setp.gt.s32 	%p29, %r1790, -1;
	selp.b32 	%r354, -2147483648, -1, %p29;
	xor.b32  	%r1821, %r354, %r1790;
	setp.gt.s32 	%p30, %r1791, -1;
	selp.b32 	%r355, -2147483648, -1, %p30;
	xor.b32  	%r1822, %r355, %r1791;
	setp.gt.s32 	%p31, %r1792, -1;
	selp.b32 	%r356, -2147483648, -1, %p31;
	xor.b32  	%r1823, %r356, %r1792;
	setp.gt.s32 	%p32, %r1793, -1;
	selp.b32 	%r357, -2147483648, -1, %p32;
	xor.b32  	%r1824, %r357, %r1793;
	setp.gt.s32 	%p33, %r1794, -1;
	selp.b32 	%r358, -2147483648, -1, %p33;
	xor.b32  	%r1825, %r358, %r1794;
	setp.gt.s32 	%p34, %r1795, -1;
	selp.b32 	%r359, -2147483648, -1, %p34;
	xor.b32  	%r1826, %r359, %r1795;
	setp.gt.s32 	%p35, %r1796, -1;
	selp.b32 	%r360, -2147483648, -1, %p35;
	xor.b32  	%r1827, %r360, %r1796;
	setp.gt.s32 	%p36, %r1797, -1;
	selp.b32 	%r361, -2147483648, -1, %p36;
	xor.b32  	%r1828, %r361, %r1797;
	setp.gt.s32 	%p37, %r1798, -1;
	selp.b32 	%r362, -2147483648, -1, %p37;
	xor.b32  	%r1829, %r362, %r1798;
	setp.gt.s32 	%p38, %r1799, -1;
	selp.b32 	%r363, -2147483648, -1, %p38;
	xor.b32  	%r1830, %r363, %r1799;
	mov.b32 	%r364, -1;
	shl.b32 	%r365, %r364, %r299;
	not.b32 	%r97, %r365;
	shl.b32 	%r366, %r2, 10;
	mov.u32 	%r367, _ZZN3cub18CUB_300001_SM_10006detail10radix_sort29DeviceRadixSortOnesweepKernelINS1_5radix10policy_hubIfNS0_8NullTypeEyE10Policy1000ELNS0_9SortOrderE0EfS6_yiiNS1_21identity_decomposer_tEEEvPT5_SC_PT3_PKSD_PT1_PKSH_PT2_PKSL_T4_iiT6_E1s;
	add.s32 	%r98, %r367, %r366;
	setp.gt.s32 	%p39, %r300, 255;
	@%p39 bra 	$L__BB6_53;
	max.s32 	%r368, %r300, 224;
	sub.s32 	%r369, %r368, %r300;
	add.s32 	%r370, %r369, 31;
	shr.u32 	%r371, %r370, 5;
	add.s32 	%r99, %r371, 1;
	and.b32  	%r100, %r99, 15;
	setp.lt.u32 	%p40, %r370, 480;
	mov.u32 	%r1803, %r300;
	@%p40 bra 	$L__BB6_44;
	and.b32  	%r372, %r99, 268435440;
	neg.s32 	%r1801, %r372;
	shl.b32 	%r374, %r300, 2;
	add.s32 	%r375, %r366, %r374;
	add.s32 	%r377, %r375, %r367;
	add.s32 	%r1800, %r377, 1024;
	mov.u32 	%r1803, %r300;
$L__BB6_43:
	.pragma "nounroll";
	mov.b32 	%r378, 0;
	st.shared.u32 	[%r1800+-1024], %r378;
	st.shared.u32 	[%r1800+-896], %r378;
	st.shared.u32 	[%r1800+-768], %r378;
	st.shared.u32 	[%r1800+-640], %r378;
	st.shared.u32 	[%r1800+-512], %r378;
	st.shared.u32 	[%r1800+-384], %r378;
	st.shared.u32 	[%r1800+-256], %r378;
	st.shared.u32 	[%r1800+-128], %r378;
	st.shared.u32 	[%r1800], %r378;
	st.shared.u32 	[%r1800+128], %r378;
	st.shared.u32 	[%r1800+256], %r378;
	st.shared.u32 	[%r1800+384], %r378;
	st.shared.u32 	[%r1800+512], %r378;
	st.shared.u32 	[%r1800+640], %r378;
	st.shared.u32 	[%r1800+768], %r378;
	st.shared.u32 	[%r1800+896], %r378;
	add.s32 	%r1803, %r1803, 512;
	add.s32 	%r1801, %r1801, 16;
	add.s32 	%r1800, %r1800, 2048;
	setp.ne.s32 	%p41, %r1801, 0;
	@%p41 bra 	$L__BB6_43;
$L__BB6_44:
	setp.eq.s32 	%p42, %r100, 0;
	@%p42 bra 	$L__BB6_53;
	and.b32  	%r110, %r99, 7;
	setp.lt.u32 	%p43, %r100, 8;
	@%p43 bra 	$L__BB6_47;
	shl.b32 	%r379, %r1803, 2;
	add.s32 	%r380, %r98, %r379;
	mov.b32 	%r381, 0;
	st.shared.u32 	[%r380], %r381;
	st.shared.u32 	[%r380+128], %r381;
	st.shared.u32 	[%r380+256], %r381;
	st.shared.u32 	[%r380+384], %r381;
	st.shared.u32 	[%r380+512], %r381;
	st.shared.u32 	[%r380+640], %r381;
	st.shared.u32 	[%r380+768], %r381;
	st.shared.u32 	[%r380+896], %r381;
	add.s32 	%r1803, %r1803, 256;
$L__BB6_47:
	setp.eq.s32 	%p44, %r110, 0;
	@%p44 bra 	$L__BB6_53;
	and.b32  	%r113, %r99, 3;
	setp.lt.u32 	%p45, %r110, 4;
	@%p45 bra 	$L__BB6_50;
	shl.b32 	%r382, %r1803, 2;
	add.s32 	%r383, %r98, %r382;
	mov.b32 	%r384, 0;
	st.shared.u32 	[%r383], %r384;
	st.shared.u32 	[%r383+128], %r384;
	st.shared.u32 	[%r383+256], %r384;
	st.shared.u32 	[%r383+384], %r384;
	add.s32 	%r1803, %r1803, 128;
$L__BB6_50:
	setp.eq.s32 	%p46, %r113, 0;
	@%p46 bra 	$L__BB6_53;
	shl.b32 	%r386, %r1803, 2;
	add.s32 	%r387, %r366, %r386;
	add.s32 	%r1807, %r367, %r387;
	neg.s32 	%r1806, %r113;
$L__BB6_52:
	.pragma "nounroll";
	mov.b32 	%r389, 0;
	st.shared.u32 	[%r1807], %r389;
	add.s32 	%r1807, %r1807, 128;
	add.s32 	%r1806, %r1806, 1;
	setp.ne.s32 	%p47, %r1806, 0;
	@%p47 bra 	$L__BB6_52;
$L__BB6_53:
	bar.warp.sync 	-1;
	setp.eq.s32 	%p48, %r1813, 2147483647;
	selp.b32 	%r391, -2147483648, %r1813, %p48;
	shr.u32 	%r392, %r391, %r298;
	and.b32  	%r122, %r392, %r97;
	shl.b32 	%r393, %r122, 2;
	add.s32 	%r394, %r98, %r393;
	atom.shared.add.u32 	%r395, [%r394], 1;
	setp.eq.s32 	%p49, %r1814, 2147483647;
	selp.b32 	%r396, -2147483648, %r1814, %p49;
	shr.u32 	%r397, %r396, %r298;
	and.b32  	%r398, %r397, %r97;
	shl.b32 	%r399, %r398, 2;
	add.s32 	%r400, %r98, %r399;
	atom.shared.add.u32 	%r401, [%r400], 1;
	setp.eq.s32 	%p50, %r1815, 2147483647;
	selp.b32 	%r402, -2147483648, %r1815, %p50;
	shr.u32 	%r403, %r402, %r298;
	and.b32  	%r404, %r403, %r97;
	shl.b32 	%r405, %r404, 2;
	add.s32 	%r406, %r98, %r405;
	atom.shared.add.u32 	%r407, [%r406], 1;
	setp.eq.s32 	%p51, %r1816, 2147483647;
	selp.b32 	%r408, -2147483648, %r1816, %p51;
	shr.u32 	%r409, %r408, %r298;
	and.b32  	%r410, %r409, %r97;
	shl.b32 	%r411, %r410, 2;
	add.s32 	%r412, %r98, %r411;
	atom.shared.add.u32 	%r413, [%r412], 1;
	setp.eq.s32 	%p52, %r1817, 2147483647;
	selp.b32 	%r414, -2147483648, %r1817, %p52;
	shr.u32 	%r415, %r414, %r298;
	and.b32  	%r416, %r415, %r97;
	shl.b32 	%r417, %r416, 2;
	add.s32 	%r418, %r98, %r417;
	atom.shared.add.u32 	%r419, [%r418], 1;
	setp.eq.s32 	%p53, %r1818, 2147483647;
	selp.b32 	%r420, -2147483648, %r1818, %p53;
	shr.u32 	%r421, %r420, %r298;
	and.b32  	%r422, %r421, %r97;
	shl.b32 	%r423, %r422, 2;
	add.s32 	%r424, %r98, %r423;
	atom.shared.add.u32 	%r425, [%r424], 1;
	setp.eq.s32 	%p54, %r1819, 2147483647;
	selp.b32 	%r426, -2147483648, %r1819, %p54;
	shr.u32 	%r427, %r426, %r298;
	and.b32  	%r428, %r427, %r97;
	shl.b32 	%r429, %r428, 2;
	add.s32 	%r430, %r98, %r429;
	atom.shared.add.u32 	%r431, [%r430], 1;
	setp.eq.s32 	%p55, %r1820, 2147483647;
	selp.b32 	%r432, -2147483648, %r1820, %p55;
	shr.u32 	%r433, %r432, %r298;
	and.b32  	%r434, %r433, %r97;
	shl.b32 	%r435, %r434, 2;
	add.s32 	%r436, %r98, %r435;
	atom.shared.add.u32 	%r437, [%r436], 1;
	setp.eq.s32 	%p56, %r1821, 2147483647;
	selp.b32 	%r438, -2147483648, %r1821, %p56;
	shr.u32 	%r439, %r438, %r298;
	and.b32  	%r440, %r439, %r97;
	shl.b32 	%r441, %r440, 2;
	add.s32 	%r442, %r98, %r441;
	atom.shared.add.u32 	%r443, [%r442], 1;
	setp.eq.s32 	%p57, %r1822, 2147483647;
	selp.b32 	%r444, -2147483648, %r1822, %p57;
	shr.u32 	%r445, %r444, %r298;
	and.b32  	%r446, %r445, %r97;
	shl.b32 	%r447, %r446, 2;
	add.s32 	%r448, %r98, %r447;
	atom.shared.add.u32 	%r449, [%r448], 1;
	setp.eq.s32 	%p58, %r1823, 2147483647;
	selp.b32 	%r450, -2147483648, %r1823, %p58;
	shr.u32 	%r451, %r450, %r298;
	and.b32  	%r452, %r451, %r97;
	shl.b32 	%r453, %r452, 2;
	add.s32 	%r454, %r98, %r453;
	atom.shared.add.u32 	%r455, [%r454], 1;
	setp.eq.s32 	%p59, %r1824, 2147483647;
	selp.b32 	%r456, -2147483648, %r1824, %p59;
	shr.u32 	%r457, %r456, %r298;
	and.b32  	%r458, %r457, %r97;
	shl.b32 	%r459, %r458, 2;
	add.s32 	%r460, %r98, %r459;
	atom.shared.add.u32 	%r461, [%r460], 1;
	setp.eq.s32 	%p60, %r1825, 2147483647;
	selp.b32 	%r462, -2147483648, %r1825, %p60;
	shr.u32 	%r463, %r462, %r298;
	and.b32  	%r464, %r463, %r97;
	shl.b32 	%r465, %r464, 2;
	add.s32 	%r466, %r98, %r465;
	atom.shared.add.u32 	%r467, [%r466], 1;
	setp.eq.s32 	%p61, %r1826, 2147483647;
	selp.b32 	%r468, -2147483648, %r1826, %p61;
	shr.u32 	%r469, %r468, %r298;
	and.b32  	%r470, %r469, %r97;
	shl.b32 	%r471, %r470, 2;
	add.s32 	%r472, %r98, %r471;
	atom.shared.add.u32 	%r473, [%r472], 1;
	setp.eq.s32 	%p62, %r1827, 2147483647;
	selp.b32 	%r474, -2147483648, %r1827, %p62;
	shr.u32 	%r475, %r474, %r298;
	and.b32  	%r476, %r475, %r97;
	shl.b32 	%r477, %r476, 2;
	add.s32 	%r478, %r98, %r477;
	atom.shared.add.u32 	%r479, [%r478], 1;
	setp.eq.s32 	%p63, %r1828, 2147483647;
	selp.b32 	%r480, -2147483648, %r1828, %p63;
	shr.u32 	%r481, %r480, %r298;
	and.b32  	%r482, %r481, %r97;
	shl.b32 	%r483, %r482, 2;
	add.s32 	%r484, %r98, %r483;
	atom.shared.add.u32 	%r485, [%r484], 1;
	setp.eq.s32 	%p64, %r1829, 2147483647;
	selp.b32 	%r486, -2147483648, %r1829, %p64;
	shr.u32 	%r487, %r486, %r298;
	and.b32  	%r488, %r487, %r97;
	shl.b32 	%r489, %r488, 2;
	add.s32 	%r490, %r98, %r489;
	atom.shared.add.u32 	%r491, [%r490], 1;
	setp.eq.s32 	%p65, %r1830, 2147483647;
	selp.b32 	%r492, -2147483648, %r1830, %p65;
	shr.u32 	%r493, %r492, %r298;
	and.b32  	%r494, %r493, %r97;
	shl.b32 	%r495, %r494, 2;
	add.s32 	%r496, %r98, %r495;
	atom.shared.add.u32 	%r497, [%r496], 1;
	bar.sync 	0;
	setp.gt.u32 	%p66, %r1, 255;
	shl.b32 	%r498, %r1, 2;
	mov.u32 	%r499, _ZZN3cub18CUB_300001_SM_10006detail10radix_sort29DeviceRadixSortOnesweepKernelINS1_5radix10policy_hubIfNS0_8NullTypeEyE10Policy1000ELNS0_9SortOrderE0EfS6_yiiNS1_21identity_decomposer_tEEEvPT5_SC_PT3_PKSD_PT1_PKSH_PT2_PKSL_T4_iiT6_E1s;
	add.s32 	%r123, %r499, %r498;
	mov.b32 	%r1808, 0;
	@%p66 bra 	$L__BB6_55;
	ld.shared.u32 	%r500, [%r123];
	mov.b32 	%r501, 0;
	st.shared.u32 	[%r123], %r501;
	ld.shared.u32 	%r502, [%r123+1024];
	st.shared.u32 	[%r123+1024], %r500;
	add.s32 	%r503, %r502, %r500;
	ld.shared.u32 	%r504, [%r123+2048];
	st.shared.u32 	[%r123+2048], %r503;
	add.s32 	%r505, %r504, %r503;
	ld.shared.u32 	%r506, [%r123+3072];
	st.shared.u32 	[%r123+3072], %r505;
	add.s32 	%r507, %r506, %r505;
	ld.shared.u32 	%r508, [%r123+4096];
	st.shared.u32 	[%r123+4096], %r507;
	add.s32 	%r509, %r508, %r507;
	ld.shared.u32 	%r510, [%r123+5120];
	st.shared.u32 	[%r123+5120], %r509;
	add.s32 	%r511, %r510, %r509;
	ld.shared.u32 	%r512, [%r123+6144];
	st.shared.u32 	[%r123+6144], %r511;
	add.s32 	%r513, %r512, %r511;
	ld.shared.u32 	%r514, [%r123+7168];
	st.shared.u32 	[%r123+7168], %r513;
	add.s32 	%r515, %r514, %r513;
	ld.shared.u32 	%r516, [%r123+8192];
	st.shared.u32 	[%r123+8192], %r515;
	add.s32 	%r517, %r516, %r515;
	ld.shared.u32 	%r518, [%r123+9216];
	st.shared.u32 	[%r123+9216], %r517;
	add.s32 	%r519, %r518, %r517;
	ld.shared.u32 	%r520, [%r123+10240];
	st.shared.u32 	[%r123+10240], %r519;
	add.s32 	%r521, %r520, %r519;
	ld.shared.u32 	%r522, [%r123+11264];
	st.shared.u32 	[%r123+11264], %r521;
	add.s32 	%r1808, %r522, %r521;
$L__BB6_55:
	shl.b32 	%r523, %r4, 8;
	add.s32 	%r524, %r523, %r1;
	mul.wide.s32 	%rd34, %r524, 4;
	add.s64 	%rd6, %rd2, %rd34;
	@%p66 bra 	$L__BB6_57;
	or.b32  	%r525, %r1808, 1073741824;
	st.volatile.global.u32 	[%rd6], %r525;
$L__BB6_57:
	ld.param.u64 	%rd226, [_ZN3cub18CUB_300001_SM_10006detail10radix_sort29DeviceRadixSortOnesweepKernelINS1_5radix10policy_hubIfNS0_8NullTypeEyE10Policy1000ELNS0_9SortOrderE0EfS6_yiiNS1_21identity_decomposer_tEEEvPT5_SC_PT3_PKSD_PT1_PKSH_PT2_PKSL_T4_iiT6__param_3];
	setp.lt.u32 	%p68, %r1, 256;
	setp.eq.s32 	%p69, %r1808, 6912;
	and.pred  	%p70, %p68, %p69;
	selp.u32 	%r526, 1, 0, %p70;
	{ 
	.reg .pred 	%p1; 
	.reg .pred 	%p2; 
	setp.ne.u32 	%p1, %r526, 0; 
	bar.red.or.pred 	%p2, 0, %p1; 
	selp.u32 	%r527, 1, 0, %p2; 
	}
	setp.eq.s32 	%p71, %r527, 0;
	cvt.u64.u32 	%rd7, %r1;
	cvta.to.global.u64 	%rd35, %rd226;
	mul.wide.u32 	%rd36, %r1, 8;
	add.s64 	%rd8, %rd35, %rd36;
	@%p71 bra 	$L__BB6_107;
	setp.gt.u32 	%p73, %r1, %r122;
	selp.b32 	%r126, 6912, 0, %p73;
	shl.b32 	%r528, %r1, 3;
	mov.u32 	%r529, _ZZN3cub18CUB_300001_SM_10006detail10radix_sort29DeviceRadixSortOnesweepKernelINS1_5radix10policy_hubIfNS0_8NullTypeEyE10Policy1000ELNS0_9SortOrderE0EfS6_yiiNS1_21identity_decomposer_tEEEvPT5_SC_PT3_PKSD_PT1_PKSH_PT2_PKSL_T4_iiT6_E1s;
	add.s32 	%r530, %r529, %r528;
	add.s32 	%r127, %r530, 27648;
	@%p66 bra 	$L__BB6_66;
	ld.global.u64 	%rd37, [%rd8];
	cvt.u64.u32 	%rd38, %r126;
	sub.s64 	%rd228, %rd37, %rd38;
	st.shared.u64 	[%r127], %rd228;
	setp.lt.s32 	%p74, %r4, 1;
	mov.u32 	%r1812, %r1808;
	@%p74 bra 	$L__BB6_65;
	mov.b32 	%r1810, -1;
	mov.u32 	%r1809, %r4;
	mov.u32 	%r1812, %r1808;
$L__BB6_61:
	add.s32 	%r131, %r1809, -1;
	shl.b32 	%r532, %r131, 8;
	add.s32 	%r533, %r532, %r1;
	mul.wide.s32 	%rd39, %r533, 4;
	add.s64 	%rd10, %rd2, %rd39;
$L__BB6_62:
	membar.cta;
	ld.volatile.global.u32 	%r132, [%rd10];
	setp.eq.s32 	%p75, %r132, 0;
	@%p75 bra 	$L__BB6_62;
	and.b32  	%r534, %r132, 1073741823;
	add.s32 	%r1812, %r534, %r1812;
	setp.gt.s32 	%p76, %r132, -1;
	vote.sync.ballot.b32 	%r1810, %p76, %r1810;
	setp.gt.u32 	%p78, %r1809, 1;
	and.pred  	%p79, %p76, %p78;
	mov.u32 	%r1809, %r131;
	@%p79 bra 	$L__BB6_61;
	ld.shared.u64 	%rd228, [%r127];
$L__BB6_65:
	or.b32  	%r535, %r1812, -2147483648;
	st.volatile.global.u32 	[%rd6], %r535;
	sub.s32 	%r536, %r1812, %r1808;
	cvt.s64.s32 	%rd40, %r536;
	add.s64 	%rd41, %rd228, %rd40;
	st.shared.u64 	[%r127], %rd41;
$L__BB6_66:
	ld.param.u32 	%r1759, [_ZN3cub18CUB_300001_SM_10006detail10radix_sort29DeviceRadixSortOnesweepKernelINS1_5radix10policy_hubIfNS0_8NullTypeEyE10Policy1000ELNS0_9SortOrderE0EfS6_yiiNS1_21identity_decomposer_tEEEvPT5_SC_PT3_PKSD_PT1_PKSH_PT2_PKSL_T4_iiT6__param_8];
	ld.param.u64 	%rd222, [_ZN3cub18CUB_300001_SM_10006detail10radix_sort29DeviceRadixSortOnesweepKernelINS1_5radix10policy_hubIfNS0_8NullTypeEyE10Policy1000ELNS0_9SortOrderE0EfS6_yiiNS1_21identity_decomposer_tEEEvPT5_SC_PT3_PKSD_PT1_PKSH_PT2_PKSL_T4_iiT6__param_2];
	setp.lt.s32 	%p81, %r5, %r1759;
	setp.eq.s64 	%p82, %rd222, 0;
	or.pred  	%p83, %p82, %p81;
	or.pred  	%p84, %p66, %p83;
	@%p84 bra 	$L__BB6_68;
	ld.param.u64 	%rd223, [_ZN3cub18CUB_300001_SM_10006detail10radix_sort29DeviceRadixSortOnesweepKernelINS1_5radix10policy_hubIfNS0_8NullTypeEyE10Policy1000ELNS0_9SortOrderE0EfS6_yiiNS1_21identity_decomposer_tEEEvPT5_SC_PT3_PKSD_PT1_PKSH_PT2_PKSL_T4_iiT6__param_2];
	ld.shared.u64 	%rd42, [%r127];
	cvt.u64.u32 	%rd43, %r126;
	cvt.s64.s32 	%rd44, %r1808;
	add.s64 	%rd45, %rd43, %rd44;
	add.s64 	%rd46, %rd45, %rd42;
	cvta.to.global.u64 	%rd47, %rd223;
	shl.b64 	%rd48, %rd7, 3;
	add.s64 	%rd49, %rd47, %rd48;
	st.global.u64 	[%rd49], %rd46;
$L__BB6_68:
	ld.param.u32 	%r1760, [_ZN3cub18CUB_300001_SM_10006detail10radix_sort29DeviceRadixSortOnesweepKernelINS1_5radix10policy_hubIfNS0_8NullTypeEyE10Policy1000ELNS0_9SortOrderE0EfS6_yiiNS1_21identity_decomposer_tEEEvPT5_SC_PT3_PKSD_PT1_PKSH_PT2_PKSL_T4_iiT6__param_8];
	setp.gt.s32 	%p85, %r5, %r1760;
	bar.sync 	0;
	shl.b32 	%r537, %r122, 3;
	mov.u32 	%r538, _ZZN3cub18CUB_300001_SM_10006detail10radix_sort29DeviceRadixSortOnesweepKernelINS1_5radix10policy_hubIfNS0_8NullTypeEyE10Policy1000ELNS0_9SortOrderE0EfS6_yiiNS1_21identity_decomposer_tEEEvPT5_SC_PT3_PKSD_PT1_PKSH_PT2_PKSL_T4_iiT6_E1s;
	add.s32 	%r539, %r538, %r537;
	ld.shared.u64 	%rd13, [%r539+27648];
	setp.gt.s32 	%p86, %r1813, -1;
	selp.b32 	%r540, -1, -2147483648, %p86;
	xor.b32  	%r1813, %r540, %r1813;
	setp.gt.s32 	%p87, %r1814, -1;
	selp.b32 	%r541, -1, -2147483648, %p87;
	xor.b32  	%r1814, %r541, %r1814;
	setp.gt.s32 	%p88, %r1815, -1;
	selp.b32 	%r542, -1, -2147483648, %p88;
	xor.b32  	%r1815, %r542, %r1815;
	setp.gt.s32 	%p89, %r1816, -1;
	selp.b32 	%r543, -1, -2147483648, %p89;
	xor.b32  	%r1816, %r543, %r1816;
	setp.gt.s32 	%p90, %r1817, -1;
	selp.b32 	%r544, -1, -2147483648, %p90;
	xor.b32  	%r1817, %r544, %r1817;
	setp.gt.s32 	%p91, %r1818, -1;
	selp.b32 	%r545, -1, -2147483648, %p91;
	xor.b32  	%r1818, %r545, %r1818;
	setp.gt.s32 	%p92, %r1819, -1;
	selp.b32 	%r546, -1, -2147483648, %p92;
	xor.b32  	%r1819, %r546, %r1819;
	setp.gt.s32 	%p93, %r1820, -1;
	selp.b32 	%r547, -1, -2147483648, %p93;
	xor.b32  	%r1820, %r547, %r1820;
	setp.gt.s32 	%p94, %r1821, -1;
	selp.b32 	%r548, -1, -2147483648, %p94;
	xor.b32  	%r1821, %r548, %r1821;
	setp.gt.s32 	%p95, %r1822, -1;
	selp.b32 	%r549, -1, -2147483648, %p95;
	xor.b32  	%r1822, %r549, %r1822;
	setp.gt.s32 	%p96, %r1823, -1;
	selp.b32 	%r550, -1, -2147483648, %p96;
	xor.b32  	%r1823, %r550, %r1823;
	setp.gt.s32 	%p97, %r1824, -1;
	selp.b32 	%r551, -1, -2147483648, %p97;
	xor.b32  	%r1824, %r551, %r1824;
	setp.gt.s32 	%p98, %r1825, -1;
	selp.b32 	%r552, -1, -2147483648, %p98;
	xor.b32  	%r1825, %r552, %r1825;
	setp.gt.s32 	%p99, %r1826, -1;
	selp.b32 	%r553, -1, -2147483648, %p99;
	xor.b32  	%r1826, %r553, %r1826;
	setp.gt.s32 	%p100, %r1827, -1;
	selp.b32 	%r554, -1, -2147483648, %p100;
	xor.b32  	%r1827, %r554, %r1827;
	setp.gt.s32 	%p101, %r1828, -1;
	selp.b32 	%r555, -1, -2147483648, %p101;
	xor.b32  	%r1828, %r555, %r1828;
	setp.gt.s32 	%p102, %r1829, -1;
	selp.b32 	%r556, -1, -2147483648, %p102;
	xor.b32  	%r1829, %r556, %r1829;
	setp.gt.s32 	%p103, %r1830, -1;
	selp.b32 	%r557, -1, -2147483648, %p103;
	xor.b32  	%r1830, %r557, %r1830;
	@%p85 bra 	$L__BB6_70;
	and.b32  	%r558, %r1, 31;
	and.b32  	%r559, %r1, 992;
	mul.lo.s32 	%r560, %r559, 18;
	or.b32  	%r561, %r560, %r558;
	cvt.u64.u32 	%rd50, %r561;
	add.s64 	%rd51, %rd13, %rd50;
	shl.b64 	%rd52, %rd51, 2;
	add.s64 	%rd53, %rd1, %rd52;
	st.global.u32 	[%rd53], %r1813;
	st.global.u32 	[%rd53+128], %r1814;
	st.global.u32 	[%rd53+256], %r1815;
	st.global.u32 	[%rd53+384], %r1816;
	st.global.u32 	[%rd53+512], %r1817;
	st.global.u32 	[%rd53+640], %r1818;
	st.global.u32 	[%rd53+768], %r1819;
	st.global.u32 	[%rd53+896], %r1820;
	st.global.u32 	[%rd53+1024], %r1821;
	st.global.u32 	[%rd53+1152], %r1822;
	st.global.u32 	[%rd53+1280], %r1823;
	st.global.u32 	[%rd53+1408], %r1824;
	st.global.u32 	[%rd53+1536], %r1825;
	st.global.u32 	[%rd53+1664], %r1826;
	st.global.u32 	[%rd53+1792], %r1827;
	st.global.u32 	[%rd53+1920], %r1828;
	st.global.u32 	[%rd53+2048], %r1829;
	st.global.u32 	[%rd53+2176], %r1830;
	bra.uni 	$L__BB6_106;
$L__BB6_70:
	ld.param.u32 	%r1761, [_ZN3cub18CUB_300001_SM_10006detail10radix_sort29DeviceRadixSortOnesweepKernelINS1_5radix10policy_hubIfNS0_8NullTypeEyE10Policy1000ELNS0_9SortOrderE0EfS6_yiiNS1_21identity_decomposer_tEEEvPT5_SC_PT3_PKSD_PT1_PKSH_PT2_PKSL_T4_iiT6__param_8];
	mad.lo.s32 	%r154, %r4, -6912, %r1761;
	and.b32  	%r562, %r1, 31;
	and.b32  	%r563, %r1, 992;
	mul.lo.s32 	%r564, %r563, 18;
	or.b32  	%r155, %r564, %r562;
	setp.ge.s32 	%p104, %r155, %r154;
	cvt.u64.u32 	%rd54, %r155;
	add.s64 	%rd55, %rd13, %rd54;
	shl.b64 	%rd56, %rd55, 2;
	add.s64 	%rd14, %rd1, %rd56;
	@%p104 bra 	$L__BB6_72;
	st.global.u32 	[%rd14], %r1813;
$L__BB6_72:
	add.s32 	%r565, %r155, 32;
	setp.ge.s32 	%p105, %r565, %r154;
	@%p105 bra 	$L__BB6_74;
	st.global.u32 	[%rd14+128], %r1814;
$L__BB6_74:
	add.s32 	%r566, %r155, 64;
	setp.ge.s32 	%p106, %r566, %r154;
	@%p106 bra 	$L__BB6_76;
	st.global.u32 	[%rd14+256], %r1815;
$L__BB6_76:
	add.s32 	%r567, %r155, 96;
	setp.ge.s32 	%p107, %r567, %r154;
	@%p107 bra 	$L__BB6_78;
	st.global.u32 	[%rd14+384], %r1816;
$L__BB6_78:
	add.s32 	%r568, %r155, 128;
	setp.ge.s32 	%p108, %r568, %r154;
	@%p108 bra 	$L__BB6_80;
	st.global.u32 	[%rd14+512], %r1817;
$L__BB6_80:
	add.s32 	%r569, %r155, 160;
	setp.ge.s32 	%p109, %r569, %r154;
	@%p109 bra 	$L__BB6_82;
	st.global.u32 	[%rd14+640], %r1818;
$L__BB6_82:
	add.s32 	%r570, %r155, 192;
	setp.ge.s32 	%p110, %r570, %r154;
	@%p110 bra 	$L__BB6_84;
	st.global.u32 	[%rd14+768], %r1819;
$L__BB6_84:
	add.s32 	%r571, %r155, 224;
	setp.ge.s32 	%p111, %r571, %r154;
	@%p111 bra 	$L__BB6_86;
	st.global.u32 	[%rd14+896], %r1820;
$L__BB6_86:
	add.s32 	%r572, %r155, 256;
	setp.ge.s32 	%p112, %r572, %r154;
	@%p112 bra 	$L__BB6_88;
	st.global.u32 	[%rd14+1024], %r1821;
$L__BB6_88:
	add.s32 	%r573, %r155, 288;
	setp.ge.s32 	%p113, %r573, %r154;
	@%p113 bra 	$L__BB6_90;
	st.global.u32 	[%rd14+1152], %r1822;
$L__BB6_90:
	add.s32 	%r574, %r155, 320;
	setp.ge.s32 	%p114, %r574, %r154;
	@%p114 bra 	$L__BB6_92;
	st.global.u32 	[%rd14+1280], %r1823;
$L__BB6_92:
	add.s32 	%r575, %r155, 352;
	setp.ge.s32 	%p115, %r575, %r154;
	@%p115 bra 	$L__BB6_94;
	st.global.u32 	[%rd14+1408], %r1824;
$L__BB6_94:
	add.s32 	%r576, %r155, 384;
	setp.ge.s32 	%p116, %r576, %r154;
	@%p116 bra 	$L__BB6_96;
	st.global.u32 	[%rd14+1536], %r1825;
$L__BB6_96:
	add.s32 	%r577, %r155, 416;
	setp.ge.s32 	%p117, %r577, %r154;
	@%p117 bra 	$L__BB6_98;
	st.global.u32 	[%rd14+1664], %r1826;
$L__BB6_98:
	add.s32 	%r578, %r155, 448;
	setp.ge.s32 	%p118, %r578, %r154;
	@%p118 bra 	$L__BB6_100;
	st.global.u32 	[%rd14+1792], %r1827;
$L__BB6_100:
	add.s32 	%r579, %r155, 480;
	setp.ge.s32 	%p119, %r579, %r154;
	@%p119 bra 	$L__BB6_102;
	st.global.u32 	[%rd14+1920], %r1828;
$L__BB6_102:
	add.s32 	%r580, %r155, 512;
	setp.ge.s32 	%p120, %r580, %r154;
	@%p120 bra 	$L__BB6_104;
	st.global.u32 	[%rd14+2048], %r1829;
$L__BB6_104:
	add.s32 	%r581, %r155, 544;
	setp.ge.s32 	%p121, %r581, %r154;
	@%p121 bra 	$L__BB6_106;
	st.global.u32 	[%rd14+2176], %r1830;
$L__BB6_106:
	// begin inline asm
	exit;
	// end inline asm
$L__BB6_107:
	mul.hi.u32 	%r582, %r1, 357913942;
	add.s32 	%r583, %r582, %r1;
	shl.b32 	%r584, %r583, 2;
	mov.u32 	%r585, _ZZN3cub18CUB_300001_SM_10006detail10radix_sort29DeviceRadixSortOnesweepKernelINS1_5radix10policy_hubIfNS0_8NullTypeEyE10Policy1000ELNS0_9SortOrderE0EfS6_yiiNS1_21identity_decomposer_tEEEvPT5_SC_PT3_PKSD_PT1_PKSH_PT2_PKSL_T4_iiT6_E1s;
	add.s32 	%r586, %r585, %r584;
	add.s32 	%r174, %r586, 13328;
	st.shared.u32 	[%r586+13328], %r1808;
	bar.sync 	0;
	setp.gt.u32 	%p122, %r1, 31;
	@%p122 bra 	$L__BB6_109;
	mov.u32 	%r617, _ZZN3cub18CUB_300001_SM_10006detail10radix_sort29DeviceRadixSortOnesweepKernelINS1_5radix10policy_hubIfNS0_8NullTypeEyE10Policy1000ELNS0_9SortOrderE0EfS6_yiiNS1_21identity_decomposer_tEEEvPT5_SC_PT3_PKSD_PT1_PKSH_PT2_PKSL_T4_iiT6_E1s;
	mad.lo.s32 	%r618, %r1, 52, %r617;
	ld.shared.u32 	%r619, [%r618+13328];
	ld.shared.u32 	%r620, [%r618+13332];
	ld.shared.u32 	%r621, [%r618+13336];
	ld.shared.u32 	%r622, [%r618+13340];
	ld.shared.u32 	%r623, [%r618+13344];
	ld.shared.u32 	%r624, [%r618+13348];
	ld.shared.u32 	%r625, [%r618+13352];
	ld.shared.u32 	%r626, [%r618+13356];
	ld.shared.u32 	%r627, [%r618+13360];
	ld.shared.u32 	%r628, [%r618+13364];
	ld.shared.u32 	%r629, [%r618+13368];
	ld.shared.u32 	%r630, [%r618+13372];
	add.s32 	%r631, %r620, %r619;
	add.s32 	%r632, %r631, %r621;
	add.s32 	%r633, %r632, %r622;
	add.s32 	%r634, %r633, %r623;
	add.s32 	%r635, %r634, %r624;
	add.s32 	%r636, %r635, %r625;
	add.s32 	%r637, %r636, %r626;
	add.s32 	%r638, %r637, %r627;
	add.s32 	%r639, %r638, %r628;
	add.s32 	%r640, %r639, %r629;
	add.s32 	%r591, %r640, %r630;
	mov.b32 	%r589, 1;
	mov.b32 	%r614, 0;
	mov.b32 	%r616, -1;
	// begin inline asm
	{  .reg .s32 r0;  .reg .pred p;  shfl.sync.up.b32 r0|p, %r591, %r589, %r614, %r616;  @p add.s32 r0, r0, %r591;  mov.s32 %r587, r0;}
	// end inline asm
	mov.b32 	%r595, 2;
	// begin inline asm
	{  .reg .s32 r0;  .reg .pred p;  shfl.sync.up.b32 r0|p, %r587, %r595, %r614, %r616;  @p add.s32 r0, r0, %r587;  mov.s32 %r593, r0;}
	// end inline asm
	mov.b32 	%r601, 4;
	// begin inline asm
	{  .reg .s32 r0;  .reg .pred p;  shfl.sync.up.b32 r0|p, %r593, %r601, %r614, %r616;  @p add.s32 r0, r0, %r593;  mov.s32 %r599, r0;}
	// end inline asm
	mov.b32 	%r607, 8;
	// begin inline asm
	{  .reg .s32 r0;  .reg .pred p;  shfl.sync.up.b32 r0|p, %r599, %r607, %r614, %r616;  @p add.s32 r0, r0, %r599;  mov.s32 %r605, r0;}
	// end inline asm
	mov.b32 	%r613, 16;
	// begin inline asm
	{  .reg .s32 r0;  .reg .pred p;  shfl.sync.up.b32 r0|p, %r605, %r613, %r614, %r616;  @p add.s32 r0, r0, %r605;  mov.s32 %r611, r0;}
	// end inline asm
	sub.s32 	%r641, %r611, %r591;
	add.s32 	%r642, %r619, %r641;
	add.s32 	%r643, %r620, %r642;
	add.s32 	%r644, %r621, %r643;
	add.s32 	%r645, %r622, %r644;
	add.s32 	%r646, %r623, %r645;
	add.s32 	%r647, %r624, %r646;
	add.s32 	%r648, %r625, %r647;
	add.s32 	%r649, %r626, %r648;
	add.s32 	%r650, %r627, %r649;
	add.s32 	%r651, %r628, %r650;
	add.s32 	%r652, %r629, %r651;
	st.shared.u32 	[%r618+13328], %r641;
	st.shared.u32 	[%r618+13332], %r642;
	st.shared.u32 	[%r618+13336], %r643;
	st.shared.u32 	[%r618+13340], %r644;
	st.shared.u32 	[%r618+13344], %r645;
	st.shared.u32 	[%r618+13348], %r646;
	st.shared.u32 	[%r618+13352], %r647;
	st.shared.u32 	[%r618+13356], %r648;
	st.shared.u32 	[%r618+13360], %r649;
	st.shared.u32 	[%r618+13364], %r650;
	st.shared.u32 	[%r618+13368], %r651;
	st.shared.u32 	[%r618+13372], %r652;
$L__BB6_109:
	setp.gt.u32 	%p123, %r1, 255;
	bar.sync 	0;
	ld.shared.u32 	%r175, [%r174];
	@%p123 bra 	$L__BB6_111;
	shl.b32 	%r653, %r1, 2;
	mov.u32 	%r654, _ZZN3cub18CUB_300001_SM_10006detail10radix_sort29DeviceRadixSortOnesweepKernelINS1_5radix10policy_hubIfNS0_8NullTypeEyE10Policy1000ELNS0_9SortOrderE0EfS6_yiiNS1_21identity_decomposer_tEEEvPT5_SC_PT3_PKSD_PT1_PKSH_PT2_PKSL_T4_iiT6_E1s;
	add.s32 	%r655, %r654, %r653;
	ld.shared.u32 	%r656, [%r655];
	add.s32 	%r657, %r656, %r175;
	st.shared.u32 	[%r655], %r657;
	ld.shared.u32 	%r658, [%r655+1024];
	add.s32 	%r659, %r658, %r175;
	st.shared.u32 	[%r655+1024], %r659;
	ld.shared.u32 	%r660, [%r655+2048];
	add.s32 	%r661, %r660, %r175;
	st.shared.u32 	[%r655+2048], %r661;
	ld.shared.u32 	%r662, [%r655+3072];
	add.s32 	%r663, %r662, %r175;
	st.shared.u32 	[%r655+3072], %r663;
	ld.shared.u32 	%r664, [%r655+4096];
	add.s32 	%r665, %r664, %r175;
	st.shared.u32 	[%r655+4096], %r665;
	ld.shared.u32 	%r666, [%r655+5120];
	add.s32 	%r667, %r666, %r175;
	st.shared.u32 	[%r655+5120], %r667;
	ld.shared.u32 	%r668, [%r655+6144];
	add.s32 	%r669, %r668, %r175;
	st.shared.u32 	[%r655+6144], %r669;
	ld.shared.u32 	%r670, [%r655+7168];
	add.s32 	%r671, %r670, %r175;
	st.shared.u32 	[%r655+7168], %r671;
	ld.shared.u32 	%r672, [%r655+8192];
	add.s32 	%r673, %r672, %r175;
	st.shared.u32 	[%r655+8192], %r673;
	ld.shared.u32 	%r674, [%r655+9216];
	add.s32 	%r675, %r674, %r175;
	st.shared.u32 	[%r655+9216], %r675;
	ld.shared.u32 	%r676, [%r655+10240];
	add.s32 	%r677, %r676, %r175;
	st.shared.u32 	[%r655+10240], %r677;
	ld.shared.u32 	%r678, [%r655+11264];
	add.s32 	%r679, %r678, %r175;
	st.shared.u32 	[%r655+11264], %r679;
$L__BB6_111:
	bar.sync 	0;
	// begin inline asm
	mov.u32 %r680, %lanemask_le;
	// end inline asm
	setp.eq.s32 	%p124, %r1813, 2147483647;
	selp.b32 	%r706, -2147483648, %r1813, %p124;
	shr.u32 	%r707, %r706, %r298;
	and.b32  	%r703, %r707, %r97;
	mov.b32 	%r683, 1;
	// begin inline asm
	{
    .reg .pred p;
    and.b32 %r681, %r703, %r683;    setp.ne.u32 p, %r681, 0;
    vote.ballot.sync.b32 %r681, p, 0xffffffff;
    @!p not.b32 %r681, %r681;
}

	// end inline asm
	mov.b32 	%r686, 2;
	// begin inline asm
	{
    .reg .pred p;
    and.b32 %r684, %r703, %r686;    setp.ne.u32 p, %r684, 0;
    vote.ballot.sync.b32 %r684, p, 0xffffffff;
    @!p not.b32 %r684, %r684;
}

	// end inline asm
	and.b32  	%r708, %r684, %r681;
	mov.b32 	%r689, 4;
	// begin inline asm
	{
    .reg .pred p;
    and.b32 %r687, %r703, %r689;    setp.ne.u32 p, %r687, 0;
    vote.ballot.sync.b32 %r687, p, 0xffffffff;
    @!p not.b32 %r687, %r687;
}

	// end inline asm
	and.b32  	%r709, %r687, %r708;
	mov.b32 	%r692, 8;
	// begin inline asm
	{
    .reg .pred p;
    and.b32 %r690, %r703, %r692;    setp.ne.u32 p, %r690, 0;
    vote.ballot.sync.b32 %r690, p, 0xffffffff;
    @!p not.b32 %r690, %r690;
}

	// end inline asm
	and.b32  	%r710, %r690, %r709;
	mov.b32 	%r695, 16;
	// begin inline asm
	{
    .reg .pred p;
    and.b32 %r693, %r703, %r695;    setp.ne.u32 p, %r693, 0;
    vote.ballot.sync.b32 %r693, p, 0xffffffff;
    @!p not.b32 %r693, %r693;
}

	// end inline asm
	and.b32  	%r711, %r693, %r710;
	mov.b32 	%r698, 32;
	// begin inline asm
	{
    .reg .pred p;
    and.b32 %r696, %r703, %r698;    setp.ne.u32 p, %r696, 0;
    vote.ballot.sync.b32 %r696, p, 0xffffffff;
    @!p not.b32 %r696, %r696;
}

	// end inline asm
	and.b32  	%r712, %r696, %r711;
	mov.b32 	%r701, 64;
	// begin inline asm
	{
    .reg .pred p;
    and.b32 %r699, %r703, %r701;    setp.ne.u32 p, %r699, 0;
    vote.ballot.sync.b32 %r699, p, 0xffffffff;
    @!p not.b32 %r699, %r699;
}

	// end inline asm
	and.b32  	%r713, %r699, %r712;
	mov.b32 	%r704, 128;
	// begin inline asm
	{
    .reg .pred p;
    and.b32 %r702, %r703, %r704;    setp.ne.u32 p, %r702, 0;
    vote.ballot.sync.b32 %r702, p, 0xffffffff;
    @!p not.b32 %r702, %r702;
}

	// end inline asm
	and.b32  	%r714, %r702, %r713;
	clz.b32 	%r715, %r714;
	sub.s32 	%r178, 31, %r715;
	and.b32  	%r716, %r680, %r714;
	popc.b32 	%r179, %r716;
	setp.ne.s32 	%p125, %r300, %r178;
	mov.b32 	%r1831, 0;
	@%p125 bra 	$L__BB6_113;
	shl.b32 	%r717, %r703, 2;
	add.s32 	%r718, %r98, %r717;
	atom.shared.add.u32 	%r1831, [%r718], %r179;
$L__BB6_113:
	shfl.sync.idx.b32	%r744|%p126, %r1831, %r178, 31, -1;
	add.s32 	%r182, %r179, %r744;
	setp.eq.s32 	%p127, %r1814, 2147483647;
	selp.b32 	%r745, -2147483648, %r1814, %p127;
	shr.u32 	%r746, %r745, %r298;
	and.b32  	%r741, %r746, %r97;
	mov.b32 	%r721, 1;
	// begin inline asm
	{
    .reg .pred p;
    and.b32 %r719, %r741, %r721;    setp.ne.u32 p, %r719, 0;
    vote.ballot.sync.b32 %r719, p, 0xffffffff;
    @!p not.b32 %r719, %r719;
}

	// end inline asm
	mov.b32 	%r724, 2;
	// begin inline asm
	{
    .reg .pred p;
    and.b32 %r722, %r741, %r724;    setp.ne.u32 p, %r722, 0;
    vote.ballot.sync.b32 %r722, p, 0xffffffff;
    @!p not.b32 %r722, %r722;
}

	// end inline asm
	and.b32  	%r747, %r722, %r719;
	mov.b32 	%r727, 4;
	// begin inline asm
	{
    .reg .pred p;
    and.b32 %r725, %r741, %r727;    setp.ne.u32 p, %r725, 0;
    vote.ballot.sync.b32 %r725, p, 0xffffffff;
    @!p not.b32 %r725, %r725;
}

	// end inline asm
	and.b32  	%r748, %r725, %r747;
	mov.b32 	%r730, 8;
	// begin inline asm
	{
    .reg .pred p;
    and.b32 %r728, %r741, %r730;    setp.ne.u32 p, %r728, 0;
    vote.ballot.sync.b32 %r728, p, 0xffffffff;
    @!p not.b32 %r728, %r728;
}

	// end inline asm
	and.b32  	%r749, %r728, %r748;
	mov.b32 	%r733, 16;
	// begin inline asm
	{
    .reg .pred p;
    and.b32 %r731, %r741, %r733;    setp.ne.u32 p, %r731, 0;
    vote.ballot.sync.b32 %r731, p, 0xffffffff;
    @!p not.b32 %r731, %r731;
}

	// end inline asm
	and.b32  	%r750, %r731, %r749;
	mov.b32 	%r736, 32;
	// begin inline asm
	{
    .reg .pred p;
    and.b32 %r734, %r741, %r736;    setp.ne.u32 p, %r734, 0;
    vote.ballot.sync.b32 %r734, p, 0xffffffff;
    @!p not.b32 %r734, %r734;
}

	// end inline asm
	and.b32  	%r751, %r734, %r750;
	mov.b32 	%r739, 64;
	// begin inline asm
	{
    .reg .pred p;
    and.b32 %r737, %r741, %r739;    setp.ne.u32 p, %r737, 0;
    vote.ballot.sync.b32 %r737, p, 0xffffffff;
    @!p not.b32 %r737, %r737;
}

	// end inline asm
	and.b32  	%r752, %r737, %r751;
	mov.b32 	%r742, 128;
	// begin inline asm
	{
    .reg .pred p;
    and.b32 %r740, %r741, %r742;    setp.ne.u32 p, %r740, 0;
    vote.ballot.sync.b32 %r740, p, 0xffffffff;
    @!p not.b32 %r740, %r740;
}

	// end inline asm
	and.b32  	%r753, %r740, %r752;
	clz.b32 	%r754, %r753;
	sub.s32 	%r184, 31, %r754;
	and.b32  	%r755, %r680, %r753;
	popc.b32 	%r185, %r755;
	setp.ne.s32 	%p128, %r300, %r184;
	mov.b32 	%r1832, 0;
	@%p128 bra 	$L__BB6_115;
	shl.b32 	%r756, %r741, 2;
	add.s32 	%r757, %r98, %r756;
	atom.shared.add.u32 	%r1832, [%r757], %r185;
$L__BB6_115:
	shfl.sync.idx.b32	%r783|%p129, %r1832, %r184, 31, -1;
	add.s32 	%r188, %r185, %r783;
	setp.eq.s32 	%p130, %r1815, 2147483647;
	selp.b32 	%r784, -2147483648, %r1815, %p130;
	shr.u32 	%r785, %r784, %r298;
	and.b32  	%r780, %r785, %r97;
	mov.b32 	%r760, 1;
	// begin inline asm
	{
    .reg .pred p;
    and.b32 %r758, %r780, %r760;    setp.ne.u32 p, %r758, 0;
    vote.ballot.sync.b32 %r758, p, 0xffffffff;
    @!p not.b32 %r758, %r758;
}

	// end inline asm
	mov.b32 	%r763, 2;
	// begin inline asm
	{
    .reg .pred p;
    and.b32 %r761, %r780, %r763;    setp.ne.u32 p, %r761, 0;
    vote.ballot.sync.b32 %r761, p, 0xffffffff;
    @!p not.b32 %r761, %r761;
}

	// end inline asm
	and.b32  	%r786, %r761, %r758;
	mov.b32 	%r766, 4;
	// begin inline asm
	{
    .reg .pred p;
    and.b32 %r764, %r780, %r766;    setp.ne.u32 p, %r764, 0;
    vote.ballot.sync.b32 %r764, p, 0xffffffff;
    @!p not.b32 %r764, %r764;
}

	// end inline asm
	and.b32  	%r787, %r764, %r786;
	mov.b32 	%r769, 8;
	// begin inline asm
	{
    .reg .pred p;
    and.b32 %r767, %r780, %r769;    setp.ne.u32 p, %r767, 0;
    vote.ballot.sync.b32 %r767, p, 0xffffffff;
    @!p not.b32 %r767, %r767;
}

	// end inline asm
	and.b32  	%r788, %r767, %r787;
	mov.b32 	%r772, 16;
	// begin inline asm
	{
    .reg .pred p;
    and.b32 %r770, %r780, %r772;    setp.ne.u32 p, %r770, 0;
    vote.ballot.sync.b32 %r770, p, 0xffffffff;
    @!p not.b32 %r770, %r770;
}

	// end inline asm
	and.b32  	%r789, %r770, %r788;
	mov.b32 	%r775, 32;
	// begin inline asm
	{
    .reg .pred p;
    and.b32 %r773, %r780, %r775;    setp.ne.u32 p, %r773, 0;
    vote.ballot.sync.b32 %r773, p, 0xffffffff;
    @!p not.b32 %r773, %r773;
}

	// end inline asm
	and.b32  	%r790, %r773, %r789;
	mov.b32 	%r778, 64;
	// begin inline asm
	{
    .reg .pred p;
    and.b32 %r776, %r780, %r778;    setp.ne.u32 p, %r776, 0;
    vote.ballot.sync.b32 %r776, p, 0xffffffff;
    @!p not.b32 %r776, %r776;
}

	// end inline asm
	and.b32  	%r791, %r776, %r790;
	mov.b32 	%r781, 128;
	// begin inline asm
	{
    .reg .pred p;
    and.b32 %r779, %r780, %r781;    setp.ne.u32 p, %r779, 0;
    vote.ballot.sync.b32 %r779, p, 0xffffffff;
    @!p not.b32 %r779, %r779;
}

	// end inline asm
	and.b32  	%r792, %r779, %r791;
	clz.b32 	%r793, %r792;
	sub.s32 	%r190, 31, %r793;
	and.b32  	%r794, %r680, %r792;
	popc.b32 	%r191, %r794;
	setp.ne.s32 	%p131, %r300, %r190;
	mov.b32 	%r1833, 0;
	@%p131 bra 	$L__BB6_117;
	shl.b32 	%r795, %r780, 2;
	add.s32 	%r796, %r98, %r795;
	atom.shared.add.u32 	%r1833, [%r796], %r191;
$L__BB6_117:
	shfl.sync.idx.b32	%r822|%p132, %r1833, %r190, 31, -1;
	add.s32 	%r194, %r191, %r822;
	setp.eq.s32 	%p133, %r1816, 2147483647;
	selp.b32 	%r823, -2147483648, %r1816, %p133;
	shr.u32 	%r824, %r823, %r298;
	and.b32  	%r819, %r824, %r97;
	mov.b32 	%r799, 1;
	// begin inline asm
	{
    .reg .pred p;
    and.b32 %r797, %r819, %r799;    setp.ne.u32 p, %r797, 0;
    vote.ballot.sync.b32 %r797, p, 0xffffffff;
    @!p not.b32 %r797, %r797;
}

	// end inline asm
	mov.b32 	%r802, 2;
	// begin inline asm
	{
    .reg .pred p;
    and.b32 %r800, %r819, %r802;    setp.ne.u32 p, %r800, 0;
    vote.ballot.sync.b32 %r800, p, 0xffffffff;
    @!p not.b32 %r800, %r800;
}

	// end inline asm
	and.b32  	%r825, %r800, %r797;
	mov.b32 	%r805, 4;
	// begin inline asm
	{
    .reg .pred p;
    and.b32 %r803, %r819, %r805;    setp.ne.u32 p, %r803, 0;
    vote.ballot.sync.b32 %r803, p, 0xffffffff;
    @!p not.b32 %r803, %r803;
}

	// end inline asm
	and.b32  	%r826, %r803, %r825;
	mov.b32 	%r808, 8;
	// begin inline asm
	{
    .reg .pred p;
    and.b32 %r806, %r819, %r808;    setp.ne.u32 p, %r806, 0;
    vote.ballot.sync.b32 %r806, p, 0xffffffff;
    @!p not.b32 %r806, %r806;
}

	// end inline asm
	and.b32  	%r827, %r806, %r826;
	mov.b32 	%r811, 16;
	// begin inline asm
	{
    .reg .pred p;
    and.b32 %r809, %r819, %r811;    setp.ne.u32 p, %r809, 0;
    vote.ballot.sync.b32 %r809, p, 0xffffffff;
    @!p not.b32 %r809, %r809;
}

	// end inline asm
	and.b32  	%r828, %r809, %r827;
	mov.b32 	%r814, 32;
	// begin inline asm
	{
    .reg .pred p;
    and.b32 %r812, %r819, %r814;    setp.ne.u32 p, %r812, 0;
    vote.ballot.sync.b32 %r812, p, 0xffffffff;
    @!p not.b32 %r812, %r812;
}

	// end inline asm
	and.b32  	%r829, %r812, %r828;
	mov.b32 	%r817, 64;
	// begin inline asm
	{
    .reg .pred p;
    and.b32 %r815, %r819, %r817;    setp.ne.u32 p, %r815, 0;
    vote.ballot.sync.b32 %r815, p, 0xffffffff;
    @!p not.b32 %r815, %r815;
}

	// end inline asm
	and.b32  	%r830, %r815, %r829;
	mov.b32 	%r820, 128;
	// begin inline asm
	{
    .reg .pred p;
    and.b32 %r818, %r819, %r820;    setp.ne.u32 p, %r818, 0;
    vote.ballot.sync.b32 %r818, p, 0xffffffff;
    @!p not.b32 %r818, %r818;
}

	// end inline asm
	and.b32  	%r831, %r818, %r830;
	clz.b32 	%r832, %r831;
	sub.s32 	%r196, 31, %r832;
	and.b32  	%r833, %r680, %r831;
	popc.b32 	%r197, %r833;
	setp.ne.s32 	%p134, %r300, %r196;
	mov.b32 	%r1834, 0;
	@%p134 bra 	$L__BB6_119;
	shl.b32 	%r834, %r819, 2;
	add.s32 	%r835, %r98, %r834;
	atom.shared.add.u32 	%r1834, [%r835], %r197;
$L__BB6_119:
	shfl.sync.idx.b32	%r861|%p135, %r1834, %r196, 31, -1;
	add.s32 	%r200, %r197, %r861;
	setp.eq.s32 	%p136, %r1817, 2147483647;
	selp.b32 	%r862, -2147483648, %r1817, %p136;
	shr.u32 	%r863, %r862, %r298;
	and.b32  	%r858, %r863, %r97;
	mov.b32 	%r838, 1;
	// begin inline asm
	{
    .reg .pred p;
    and.b32 %r836, %r858, %r838;    setp.ne.u32 p, %r836, 0;
    vote.ballot.sync.b32 %r836, p, 0xffffffff;
    @!p not.b32 %r836, %r836;
}

	// end inline asm
	mov.b32 	%r841, 2;
	// begin inline asm
	{
    .reg .pred p;
    and.b32 %r839, %r858, %r841;    setp.ne.u32 p, %r839, 0;
    vote.ballot.sync.b32 %r839, p, 0xffffffff;
    @!p not.b32 %r839, %r839;
}

	// end inline asm
	and.b32  	%r864, %r839, %r836;
	mov.b32 	%r844, 4;
	// begin inline asm
	{
    .reg .pred p;
    and.b32 %r842, %r858, %r844;    setp.ne.u32 p, %r842, 0;
    vote.ballot.sync.b32 %r842, p, 0xffffffff;
    @!p not.b32 %r842, %r842;
}

	// end inline asm
	and.b32  	%r865, %r842, %r864;
	mov.b32 	%r847, 8;
	// begin inline asm
	{
    .reg .pred p;
    and.b32 %r845, %r858, %r847;    setp.ne.u32 p, %r845, 0;
    vote.ballot.sync.b32 %r845, p, 0xffffffff;
    @!p not.b32 %r845, %r845;
}

	// end inline asm
	and.b32  	%r866, %r845, %r865;
	mov.b32 	%r850, 16;
	// begin inline asm
	{
    .reg .pred p;
    and.b32 %r848, %r858, %r850;    setp.ne.u32 p, %r848, 0;
    vote.ballot.sync.b32 %r848, p, 0xffffffff;
    @!p not.b32 %r848, %r848;
}

	// end inline asm
	and.b32  	%r867, %r848, %r866;
	mov.b32 	%r853, 32;
	// begin inline asm
	{
    .reg .pred p;
    and.b32 %r851, %r858, %r853;    setp.ne.u32 p, %r851, 0;
    vote.ballot.sync.b32 %r851, p, 0xffffffff;
    @!p not.b32 %r851, %r851;
}

	// end inline asm
	and.b32  	%r868, %r851, %r867;
	mov.b32 	%r856, 64;
	// begin inline asm
	{
    .reg .pred p;
    and.b32 %r854, %r858, %r856;    setp.ne.u32 p, %r854, 0;
    vote.ballot.sync.b32 %r854, p, 0xffffffff;
    @!p not.b32 %r854, %r854;
}

	// end inline asm
	and.b32  	%r869, %r854, %r868;
	mov.b32 	%r859, 128;
	// begin inline asm
	{
    .reg .pred p;
    and.b32 %r857, %r858, %r859;    setp.ne.u32 p, %r857, 0;
    vote.ballot.sync.b32 %r857, p, 0xffffffff;
    @!p not.b32 %r857, %r857;
}

	// end inline asm
	and.b32  	%r870, %r857, %r869;
	clz.b32 	%r871, %r870;
	sub.s32 	%r202, 31, %r871;
	and.b32  	%r872, %r680, %r870;
	popc.b32 	%r203, %r872;
	setp.ne.s32 	%p137, %r300, %r202;
	mov.b32 	%r1835, 0;
	@%p137 bra 	$L__BB6_121;
	shl.b32 	%r873, %r858, 2;
	add.s32 	%r874, %r98, %r873;
	atom.shared.add.u32 	%r1835, [%r874], %r203;
$L__BB6_121:
	shfl.sync.idx.b32	%r900|%p138, %r1835, %r202, 31, -1;
	add.s32 	%r206, %r203, %r900;
	setp.eq.s32 	%p139, %r1818, 2147483647;
	selp.b32 	%r901, -2147483648, %r1818, %p139;
	shr.u32 	%r902, %r901, %r298;
	and.b32  	%r897, %r902, %r97;
	mov.b32 	%r877, 1;
	// begin inline asm
	{
    .reg .pred p;
    and.b32 %r875, %r897, %r877;    setp.ne.u32 p, %r875, 0;
    vote.ballot.sync.b32 %r875, p, 0xffffffff;
    @!p not.b32 %r875, %r875;
}

	// end inline asm
	mov.b32 	%r880, 2;
	// begin inline asm
	{
    .reg .pred p;
    and.b32 %r878, %r897, %r880;    setp.ne.u32 p, %r878, 0;
    vote.ballot.sync.b32 %r878, p, 0xffffffff;
    @!p not.b32 %r878, %r878;
}

	// end inline asm
	and.b32  	%r903, %r878, %r875;
	mov.b32 	%r883, 4;
	// begin inline asm
	{
    .reg .pred p;
    and.b32 %r881, %r897, %r883;    setp.ne.u32 p, %r881, 0;
    vote.ballot.sync.b32 %r881, p, 0xffffffff;
    @!p not.b32 %r881, %r881;
}

	// end inline asm
	and.b32  	%r904, %r881, %r903;
	mov.b32 	%r886, 8;
	// begin inline asm
	{
    .reg .pred p;
    and.b32 %r884, %r897, %r886;    setp.ne.u32 p, %r884, 0;
    vote.ballot.sync.b32 %r884, p, 0xffffffff;
    @!p not.b32 %r884, %r884;
}

	// end inline asm
	and.b32  	%r905, %r884, %r904;
	mov.b32 	%r889, 16;
	// begin inline asm
	{
    .reg .pred p;
    and.b32 %r887, %r897, %r889;    setp.ne.u32 p, %r887, 0;
    vote.ballot.sync.b32 %r887, p, 0xffffffff;
    @!p not.b32 %r887, %r887;
}

	// end inline asm
	and.b32  	%r906, %r887, %r905;
	mov.b32 	%r892, 32;
	// begin inline asm
	{
    .reg .pred p;
    and.b32 %r890, %r897, %r892;    setp.ne.u32 p, %r890, 0;
    vote.ballot.sync.b32 %r890, p, 0xffffffff;
    @!p not.b32 %r890, %r890;
}

	// end inline asm
	and.b32  	%r907, %r890, %r906;
	mov.b32 	%r895, 64;
	// begin inline asm
	{
    .reg .pred p;
    and.b32 %r893, %r897, %r895;    setp.ne.u32 p, %r893, 0;
    vote.ballot.sync.b32 %r893, p, 0xffffffff;
    @!p not.b32 %r893, %r893;
}

	// end inline asm
	and.b32  	%r908, %r893, %r907;
	mov.b32 	%r898, 128;
	// begin inline asm
	{
    .reg .pred p;
    and.b32 %r896, %r897, %r898;    setp.ne.u32 p, %r896, 0;
    vote.ballot.sync.b32 %r896, p, 0xffffffff;
    @!p not.b32 %r896, %r896;
}

	// end inline asm
	and.b32  	%r909, %r896, %r908;
	clz.b32 	%r910, %r909;
	sub.s32 	%r208, 31, %r910;
	and.b32  	%r911, %r680, %r909;
	popc.b32 	%r209, %r911;
	setp.ne.s32 	%p140, %r300, %r208;
	mov.b32 	%r1836, 0;
	@%p140 bra 	$L__BB6_123;
	shl.b32 	%r912, %r897, 2;
	add.s32 	%r913, %r98, %r912;
	atom.shared.add.u32 	%r1836, [%r913], %r209;
$L__BB6_123:
	shfl.sync.idx.b32	%r939|%p141, %r1836, %r208, 31, -1;
	add.s32 	%r212, %r209, %r939;
	setp.eq.s32 	%p142, %r1819, 2147483647;
	selp.b32 	%r940, -2147483648, %r1819, %p142;
	shr.u32 	%r941, %r940, %r298;
	and.b32  	%r936, %r941, %r97;
	mov.b32 	%r916, 1;
	// begin inline asm
	{
    .reg .pred p;
    and.b32 %r914, %r936, %r916;    setp.ne.u32 p, %r914, 0;
    vote.ballot.sync.b32 %r914, p, 0xffffffff;
    @!p not.b32 %r914, %r914;
}

	// end inline asm
	mov.b32 	%r919, 2;
	// begin inline asm
	{
    .reg .pred p;
    and.b32 %r917, %r936, %r919;    setp.ne.u32 p, %r917, 0;
    vote.ballot.sync.b32 %r917, p, 0xffffffff;
    @!p not.b32 %r917, %r917;
}

	// end inline asm
	and.b32  	%r942, %r917, %r914;
	mov.b32 	%r922, 4;
	// begin inline asm
	{
    .reg .pred p;
    and.b32 %r920, %r936, %r922;    setp.ne.u32 p, %r920, 0;
    vote.ballot.sync.b32 %r920, p, 0xffffffff;
    @!p not.b32 %r920, %r920;
}

	// end inline asm
	and.b32  	%r943, %r920, %r942;
	mov.b32 	%r925, 8;
	// begin inline asm
	{
    .reg .pred p;
    and.b32 %r923, %r936, %r925;    setp.ne.u32 p, %r923, 0;
    vote.ballot.sync.b32 %r923, p, 0xffffffff;
    @!p not.b32 %r923, %r923;
}

	// end inline asm
	and.b32  	%r944, %r923, %r943;
	mov.b32 	%r928, 16;
	// begin inline asm
	{
    .reg .pred p;
    and.b32 %r926, %r936, %r928;    setp.ne.u32 p, %r926, 0;
    vote.ballot.sync.b32 %r926, p, 0xffffffff;
    @!p not.b32 %r926, %r926;
}

	// end inline asm
	and.b32  	%r945, %r926, %r944;
	mov.b32 	%r931, 32;
	// begin inline asm
	{
    .reg .pred p;
    and.b32 %r929, %r936, %r931;    setp.ne.u32 p, %r929, 0;
    vote.ballot.sync.b32 %r929, p, 0xffffffff;
    @!p not.b32 %r929, %r929;
}

	// end inline asm
	and.b32  	%r946, %r929, %r945;
	mov.b32 	%r934, 64;
	// begin inline asm
	{
    .reg .pred p;
    and.b32 %r932, %r936, %r934;    setp.ne.u32 p, %r932, 0;
    vote.ballot.sync.b32 %r932, p, 0xffffffff;
    @!p not.b32 %r932, %r932;
}

	// end inline asm
	and.b32  	%r947, %r932, %r946;
	mov.b32 	%r937, 128;
	// begin inline asm
	{
    .reg .pred p;
    and.b32 %r935, %r936, %r937;    setp.ne.u32 p, %r935, 0;
    vote.ballot.sync.b32 %r935, p, 0xffffffff;
    @!p not.b32 %r935, %r935;
}

	// end inline asm
	and.b32  	%r948, %r935, %r947;
	clz.b32 	%r949, %r948;
	sub.s32 	%r214, 31, %r949;
	and.b32  	%r950, %r680, %r948;
	popc.b32 	%r215, %r950;
	setp.ne.s32 	%p143, %r300, %r214;
	mov.b32 	%r1837, 0;
	@%p143 bra 	$L__BB6_125;
	shl.b32 	%r951, %r936, 2;
	add.s32 	%r952, %r98, %r951;
	atom.shared.add.u32 	%r1837, [%r952], %r215;
$L__BB6_125:
	shfl.sync.idx.b32	%r978|%p144, %r1837, %r214, 31, -1;
	add.s32 	%r218, %r215, %r978;
	setp.eq.s32 	%p145, %r1820, 2147483647;
	selp.b32 	%r979, -2147483648, %r1820, %p145;
	shr.u32 	%r980, %r979, %r298;
	and.b32  	%r975, %r980, %r97;
	mov.b32 	%r955, 1;
	// begin inline asm
	{
    .reg .pred p;
    and.b32 %r953, %r975, %r955;    setp.ne.u32 p, %r953, 0;
    vote.ballot.sync.b32 %r953, p, 0xffffffff;
    @!p not.b32 %r953, %r953;
}

	// end inline asm
	mov.b32 	%r958, 2;
	// begin inline asm
	{
    .reg .pred p;
    and.b32 %r956, %r975, %r958;    setp.ne.u32 p, %r956, 0;
    vote.ballot.sync.b32 %r956, p, 0xffffffff;
    @!p not.b32 %r956, %r956;
}

	// end inline asm
	and.b32  	%r981, %r956, %r953;
	mov.b32 	%r961, 4;
	// begin inline asm
	{
    .reg .pred p;
    and.b32 %r959, %r975, %r961;    setp.ne.u32 p, %r959, 0;
    vote.ballot.sync.b32 %r959, p, 0xffffffff;
    @!p not.b32 %r959, %r959;
}

	// end inline asm
	and.b32  	%r982, %r959, %r981;
	mov.b32 	%r964, 8;
	// begin inline asm
	{
    .reg .pred p;
    and.b32 %r962, %r975, %r964;    setp.ne.u32 p, %r962, 0;
    vote.ballot.sync.b32 %r962, p, 0xffffffff;
    @!p not.b32 %r962, %r962;
}

	// end inline asm
	and.b32  	%r983, %r962, %r982;
	mov.b32 	%r967, 16;
	// begin inline asm
	{
    .reg .pred p;
    and.b32 %r965, %r975, %r967;    setp.ne.u32 p, %r965, 0;
    vote.ballot.sync.b32 %r965, p, 0xffffffff;
    @!p not.b32 %r965, %r965;
}

	// end inline asm
	and.b32  	%r984, %r965, %r983;
	mov.b32 	%r970, 32;
	// begin inline asm
	{
    .reg .pred p;
    and.b32 %r968, %r975, %r970;    setp.ne.u32 p, %r968, 0;
    vote.ballot.sync.b32 %r968, p, 0xffffffff;
    @!p not.b32 %r968, %r968;
}

	// end inline asm
	and.b32  	%r985, %r968, %r984;
	mov.b32 	%r973, 64;
	// begin inline asm
	{
    .reg .pred p;
    and.b32 %r971, %r975, %r973;    setp.ne.u32 p, %r971, 0;
    vote.ballot.sync.b32 %r971, p, 0xffffffff;
    @!p not.b32 %r971, %r971;
}

	// end inline asm
	and.b32  	%r986, %r971, %r985;
	mov.b32 	%r976, 128;
	// begin inline asm
	{
    .reg .pred p;
    and.b32 %r974, %r975, %r976;    setp.ne.u32 p, %r974, 0;
    vote.ballot.sync.b32 %r974, p, 0xffffffff;
    @!p not.b32 %r974, %r974;
}

	// end inline asm
	and.b32  	%r987, %r974, %r986;
	clz.b32 	%r988, %r987;
	sub.s32 	%r220, 31, %r988;
	and.b32  	%r989, %r680, %r987;
	popc.b32 	%r221, %r989;
	setp.ne.s32 	%p146, %r300, %r220;
	mov.b32 	%r1838, 0;
	@%p146 bra 	$L__BB6_127;
	shl.b32 	%r990, %r975, 2;
	add.s32 	%r991, %r98, %r990;
	atom.shared.add.u32 	%r1838, [%r991], %r221;
$L__BB6_127:
	shfl.sync.idx.b32	%r1017|%p147, %r1838, %r220, 31, -1;
	add.s32 	%r224, %r221, %r1017;
	setp.eq.s32 	%p148, %r1821, 2147483647;
	selp.b32 	%r1018, -2147483648, %r1821, %p148;
	shr.u32 	%r1019, %r1018, %r298;
	and.b32  	%r1014, %r1019, %r97;
	mov.b32 	%r994, 1;
	// begin inline asm
	{
    .reg .pred p;
    and.b32 %r992, %r1014, %r994;    setp.ne.u32 p, %r992, 0;
    vote.ballot.sync.b32 %r992, p, 0xffffffff;
    @!p not.b32 %r992, %r992;
}

	// end inline asm
	mov.b32 	%r997, 2;
	// begin inline asm
	{
    .reg .pred p;
    and.b32 %r995, %r1014, %r997;    setp.ne.u32 p, %r995, 0;
    vote.ballot.sync.b32 %r995, p, 0xffffffff;
    @!p not.b32 %r995, %r995;
}

	// end inline asm
	and.b32  	%r1020, %r995, %r992;
	mov.b32 	%r1000, 4;
	// begin inline asm
	{
    .reg .pred p;
    and.b32 %r998, %r1014, %r1000;    setp.ne.u32 p, %r998, 0;
    vote.ballot.sync.b32 %r998, p, 0xffffffff;
    @!p not.b32 %r998, %r998;
}

	// end inline asm
	and.b32  	%r1021, %r998, %r1020;
	mov.b32 	%r1003, 8;
	// begin inline asm
	{
    .reg .pred p;
    and.b32 %r1001, %r1014, %r1003;    setp.ne.u32 p, %r1001, 0;
    vote.ballot.sync.b32 %r1001, p, 0xffffffff;
    @!p not.b32 %r1001, %r1001;
}

	// end inline asm
	and.b32  	%r1022, %r1001, %r1021;
	mov.b32 	%r1006, 16;
	// begin inline asm
	{
    .reg .pred p;
    and.b32 %r1004, %r1014, %r1006;    setp.ne.u32 p, %r1004, 0;
    vote.ballot.sync.b32 %r1004, p, 0xffffffff;
    @!p not.b32 %r1004, %r1004;
}

	// end inline asm
	and.b32  	%r1023, %r1004, %r1022;
	mov.b32 	%r1009, 32;
	// begin inline asm
	{
    .reg .pred p;
    and.b32 %r1007, %r1014, %r1009;    setp.ne.u32 p, %r1007, 0;
    vote.ballot.sync.b32 %r1007, p, 0xffffffff;
    @!p not.b32 %r1007, %r1007;
}

	// end inline asm
	and.b32  	%r1024, %r1007, %r1023;
	mov.b32 	%r1012, 64;
	// begin inline asm
	{
    .reg .pred p;
    and.b32 %r1010, %r1014, %r1012;    setp.ne.u32 p, %r1010, 0;
    vote.ballot.sync.b32 %r1010, p, 0xffffffff;
    @!p not.b32 %r1010, %r1010;
}

	// end inline asm
	and.b32  	%r1025, %r1010, %r1024;
	mov.b32 	%r1015, 128;
	// begin inline asm
	{
    .reg .pred p;
    and.b32 %r1013, %r1014, %r1015;    setp.ne.u32 p, %r1013, 0;
    vote.ballot.sync.b32 %r1013, p, 0xffffffff;
    @!p not.b32 %r1013, %r1013;
}

	// end inline asm
	and.b32  	%r1026, %r1013, %r1025;
	clz.b32 	%r1027, %r1026;
	sub.s32 	%r226, 31, %r1027;
	and.b32  	%r1028, %r680, %r1026;
	popc.b32 	%r227, %r1028;
	setp.ne.s32 	%p149, %r300, %r226;
	mov.b32 	%r1839, 0;
	@%p149 bra 	$L__BB6_129;
	shl.b32 	%r1029, %r1014, 2;
	add.s32 	%r1030, %r98, %r1029;
	atom.shared.add.u32 	%r1839, [%r1030], %r227;
$L__BB6_129:
	shfl.sync.idx.b32	%r1056|%p150, %r1839, %r226, 31, -1;
	add.s32 	%r230, %r227, %r1056;
	setp.eq.s32 	%p151, %r1822, 2147483647;
	selp.b32 	%r1057, -2147483648, %r1822, %p151;
	shr.u32 	%r1058, %r1057, %r298;
	and.b32  	%r1053, %r1058, %r97;
	mov.b32 	%r1033, 1;
	// begin inline asm
	{
    .reg .pred p;
    and.b32 %r1031, %r1053, %r1033;    setp.ne.u32 p, %r1031, 0;
    vote.ballot.sync.b32 %r1031, p, 0xffffffff;
    @!p not.b32 %r1031, %r1031;
}

	// end inline asm
	mov.b32 	%r1036, 2;
	// begin inline asm
	{
    .reg .pred p;
    and.b32 %r1034, %r1053, %r1036;    setp.ne.u32 p, %r1034, 0;
    vote.ballot.sync.b32 %r1034, p, 0xffffffff;
    @!p not.b32 %r1034, %r1034;
}

	// end inline asm
	and.b32  	%r1059, %r1034, %r1031;
	mov.b32 	%r1039, 4;
	// begin inline asm
	{
    .reg .pred p;
    and.b32 %r1037, %r1053, %r1039;    setp.ne.u32 p, %r1037, 0;
    vote.ballot.sync.b32 %r1037, p, 0xffffffff;
    @!p not.b32 %r1037, %r1037;
}

	// end inline asm
	and.b32  	%r1060, %r1037, %r1059;
	mov.b32 	%r1042, 8;
	// begin inline asm
	{
    .reg .pred p;
    and.b32 %r1040, %r1053, %r1042;    setp.ne.u32 p, %r1040, 0;
    vote.ballot.sync.b32 %r1040, p, 0xffffffff;
    @!p not.b32 %r1040, %r1040;
}

	// end inline asm
	and.b32  	%r1061, %r1040, %r1060;
	mov.b32 	%r1045, 16;
	// begin inline asm
	{
    .reg .pred p;
    and.b32 %r1043, %r1053, %r1045;    setp.ne.u32 p, %r1043, 0;
    vote.ballot.sync.b32 %r1043, p, 0xffffffff;
    @!p not.b32 %r1043, %r1043;
}

	// end inline asm
	and.b32  	%r1062, %r1043, %r1061;
	mov.b32 	%r1048, 32;
	// begin inline asm
	{
    .reg .pred p;
    and.b32 %r1046, %r1053, %r1048;    setp.ne.u32 p, %r1046, 0;
    vote.ballot.sync.b32 %r1046, p, 0xffffffff;
    @!p not.b32 %r1046, %r1046;
}

	// end inline asm
	and.b32  	%r1063, %r1046, %r1062;
	mov.b32 	%r1051, 64;
	// begin inline asm
	{
    .reg .pred p;
    and.b32 %r1049, %r1053, %r1051;    setp.ne.u32 p, %r1049, 0;
    vote.ballot.sync.b32 %r1049, p, 0xffffffff;
    @!p not.b32 %r1049, %r1049;
}

	// end inline asm
	and.b32  	%r1064, %r1049, %r1063;
	mov.b32 	%r1054, 128;
	// begin inline asm
	{
    .reg .pred p;
    and.b32 %r1052, %r1053, %r1054;    setp.ne.u32 p, %r1052, 0;
    vote.ballot.sync.b32 %r1052, p, 0xffffffff;
    @!p not.b32 %r1052, %r1052;
}

	// end inline asm
	and.b32  	%r1065, %r1052, %r1064;
	clz.b32 	%r1066, %r1065;
	sub.s32 	%r232, 31, %r1066;
	and.b32  	%r1067, %r680, %r1065;
	popc.b32 	%r233, %r1067;
	setp.ne.s32 	%p152, %r300, %r232;
	mov.b32 	%r1840, 0;
	@%p152 bra 	$L__BB6_131;
	shl.b32 	%r1068, %r1053, 2;
	add.s32 	%r1069, %r98, %r1068;
	atom.shared.add.u32 	%r1840, [%r1069], %r233;
$L__BB6_131:
	shfl.sync.idx.b32	%r1095|%p153, %r1840, %r232, 31, -1;
	add.s32 	%r236, %r233, %r1095;
	setp.eq.s32 	%p154, %r1823, 2147483647;
	selp.b32 	%r1096, -2147483648, %r1823, %p154;
	shr.u32 	%r1097, %r1096, %r298;
	and.b32  	%r1092, %r1097, %r97;
	mov.b32 	%r1072, 1;
	// begin inline asm
	{
    .reg .pred p;
    and.b32 %r1070, %r1092, %r1072;    setp.ne.u32 p, %r1070, 0;
    vote.ballot.sync.b32 %r1070, p, 0xffffffff;
    @!p not.b32 %r1070, %r1070;
}

	// end inline asm
	mov.b32 	%r1075, 2;
	// begin inline asm
	{
    .reg .pred p;
    and.b32 %r1073, %r1092, %r1075;    setp.ne.u32 p, %r1073, 0;
    vote.ballot.sync.b32 %r1073, p, 0xffffffff;
    @!p not.b32 %r1073, %r1073;
}

	// end inline asm
	and.b32  	%r1098, %r1073, %r1070;
	mov.b32 	%r1078, 4;
	// begin inline asm
	{
    .reg .pred p;
    and.b32 %r1076, %r1092, %r1078;    setp.ne.u32 p, %r1076, 0;
    vote.ballot.sync.b32 %r1076, p, 0xffffffff;
    @!p not.b32 %r1076, %r1076;
}

	// end inline asm
	and.b32  	%r1099, %r1076, %r1098;
	mov.b32 	%r1081, 8;
	// begin inline asm
	{
    .reg .pred p;
    and.b32 %r1079, %r1092, %r1081;    setp.ne.u32 p, %r1079, 0;
    vote.ballot.sync.b32 %r1079, p, 0xffffffff;
    @!p not.b32 %r1079, %r1079;
}

	// end inline asm
	and.b32  	%r1100, %r1079, %r1099;
	mov.b32 	%r1084, 16;
	// begin inline asm
	{
    .reg .pred p;
    and.b32 %r1082, %r1092, %r1084;    setp.ne.u32 p, %r1082, 0;
    vote.ballot.sync.b32 %r1082, p, 0xffffffff;
    @!p not.b32 %r1082, %r1082;
}

	// end inline asm
	and.b32  	%r1101, %r1082, %r1100;
	mov.b32 	%r1087, 32;
	// begin inline asm
	{
    .reg .pred p;
    and.b32 %r1085, %r1092, %r1087;    setp.ne.u32 p, %r1085, 0;
    vote.ballot.sync.b32 %r1085, p, 0xffffffff;
    @!p not.b32 %r1085, %r1085;
}

	// end inline asm
	and.b32  	%r1102, %r1085, %r1101;
	mov.b32 	%r1090, 64;
	// begin inline asm
	{
    .reg .pred p;
    and.b32 %r1088, %r1092, %r1090;    setp.ne.u32 p, %r1088, 0;
    vote.ballot.sync.b32 %r1088, p, 0xffffffff;
    @!p not.b32 %r1088, %r1088;
}

	// end inline asm
	and.b32  	%r1103, %r1088, %r1102;
	mov.b32 	%r1093, 128;
	// begin inline asm
	{
    .reg .pred p;
    and.b32 %r1091, %r1092, %r1093;    setp.ne.u32 p, %r1091, 0;
    vote.ballot.sync.b32 %r1091, p, 0xffffffff;
    @!p not.b32 %r1091, %r1091;
}

	// end inline asm
	and.b32  	%r1104, %r1091, %r1103;
	clz.b32 	%r1105, %r1104;
	sub.s32 	%r238, 31, %r1105;
	and.b32  	%r1106, %r680, %r1104;
	popc.b32 	%r239, %r1106;
	setp.ne.s32 	%p155, %r300, %r238;
	mov.b32 	%r1841, 0;
	@%p155 bra 	$L__BB6_133;
	shl.b32 	%r1107, %r1092, 2;
	add.s32 	%r1108, %r98, %r1107;
	atom.shared.add.u32 	%r1841, [%r1108], %r239;
$L__BB6_133:
	shfl.sync.idx.b32	%r1134|%p156, %r1841, %r238, 31, -1;
	add.s32 	%r242, %r239, %r1134;
	setp.eq.s32 	%p157, %r1824, 2147483647;
	selp.b32 	%r1135, -2147483648, %r1824, %p157;
	shr.u32 	%r1136, %r1135, %r298;
	and.b32  	%r1131, %r1136, %r97;
	mov.b32 	%r1111, 1;
	// begin inline asm
	{
    .reg .pred p;
    and.b32 %r1109, %r1131, %r1111;    setp.ne.u32 p, %r1109, 0;
    vote.ballot.sync.b32 %r1109, p, 0xffffffff;
    @!p not.b32 %r1109, %r1109;
}

	// end inline asm
	mov.b32 	%r1114, 2;
	// begin inline asm
	{
    .reg .pred p;
    and.b32 %r1112, %r1131, %r1114;    setp.ne.u32 p, %r1112, 0;
    vote.ballot.sync.b32 %r1112, p, 0xffffffff;
    @!p not.b32 %r1112, %r1112;
}

	// end inline asm
	and.b32  	%r1137, %r1112, %r1109;
	mov.b32 	%r1117, 4;
	// begin inline asm
	{
    .reg .pred p;
    and.b32 %r1115, %r1131, %r1117;    setp.ne.u32 p, %r1115, 0;
    vote.ballot.sync.b32 %r1115, p, 0xffffffff;
    @!p not.b32 %r1115, %r1115;
}

	// end inline asm
	and.b32  	%r1138, %r1115, %r1137;
	mov.b32 	%r1120, 8;
	// begin inline asm
	{
    .reg .pred p;
    and.b32 %r1118, %r1131, %r1120;    setp.ne.u32 p, %r1118, 0;
    vote.ballot.sync.b32 %r1118, p, 0xffffffff;
    @!p not.b32 %r1118, %r1118;
}

	// end inline asm
	and.b32  	%r1139, %r1118, %r1138;
	mov.b32 	%r1123, 16;
	// begin inline asm
	{
    .reg .pred p;
    and.b32 %r1121, %r1131, %r1123;    setp.ne.u32 p, %r1121, 0;
    vote.ballot.sync.b32 %r1121, p, 0xffffffff;
    @!p not.b32 %r1121, %r1121;
}

	// end inline asm
	and.b32  	%r1140, %r1121, %r1139;
	mov.b32 	%r1126, 32;
	// begin inline asm
	{
    .reg .pred p;
    and.b32 %r1124, %r1131, %r1126;    setp.ne.u32 p, %r1124, 0;
    vote.ballot.sync.b32 %r1124, p, 0xffffffff;
    @!p not.b32 %r1124, %r1124;
}

	// end inline asm
	and.b32  	%r1141, %r1124, %r1140;
	mov.b32 	%r1129, 64;
	// begin inline asm
	{
    .reg .pred p;
    and.b32 %r1127, %r1131, %r1129;    setp.ne.u32 p, %r1127, 0;
    vote.ballot.sync.b32 %r1127, p, 0xffffffff;
    @!p not.b32 %r1127, %r1127;
}

	// end inline asm
	and.b32  	%r1142, %r1127, %r1141;
	mov.b32 	%r1132, 128;
	// begin inline asm
	{
    .reg .pred p;
    and.b32 %r1130, %r1131, %r1132;    setp.ne.u32 p, %r1130, 0;
    vote.ballot.sync.b32 %r1130, p, 0xffffffff;
    @!p not.b32 %r1130, %r1130;
}

	// end inline asm
	and.b32  	%r1143, %r1130, %r1142;
	clz.b32 	%r1144, %r1143;
	sub.s32 	%r244, 31, %r1144;
	and.b32  	%r1145, %r680, %r1143;
	popc.b32 	%r245, %r1145;
	setp.ne.s32 	%p158, %r300, %r244;
	mov.b32 	%r1842, 0;
	@%p158 bra 	$L__BB6_135;
	shl.b32 	%r1146, %r1131, 2;
	add.s32 	%r1147, %r98, %r1146;
	atom.shared.add.u32 	%r1842, [%r1147], %r245;
$L__BB6_135:
	shfl.sync.idx.b32	%r1173|%p159, %r1842, %r244, 31, -1;
	add.s32 	%r248, %r245, %r1173;
	setp.eq.s32 	%p160, %r1825, 2147483647;
	selp.b32 	%r1174, -2147483648, %r1825, %p160;
	shr.u32 	%r1175, %r1174, %r298;
	and.b32  	%r1170, %r1175, %r97;
	mov.b32 	%r1150, 1;
	// begin inline asm
	{
    .reg .pred p;
    and.b32 %r1148, %r1170, %r1150;    setp.ne.u32 p, %r1148, 0;
    vote.ballot.sync.b32 %r1148, p, 0xffffffff;
    @!p not.b32 %r1148, %r1148;
}

	// end inline asm
	mov.b32 	%r1153, 2;
	// begin inline asm
	{
    .reg .pred p;
    and.b32 %r1151, %r1170, %r1153;    setp.ne.u32 p, %r1151, 0;
    vote.ballot.sync.b32 %r1151, p, 0xffffffff;
    @!p not.b32 %r1151, %r1151;
}

	// end inline asm
	and.b32  	%r1176, %r1151, %r1148;
	mov.b32 	%r1156, 4;
	// begin inline asm
	{
    .reg .pred p;
    and.b32 %r1154, %r1170, %r1156;    setp.ne.u32 p, %r1154, 0;
    vote.ballot.sync.b32 %r1154, p, 0xffffffff;
    @!p not.b32 %r1154, %r1154;
}

	// end inline asm
	and.b32  	%r1177, %r1154, %r1176;
	mov.b32 	%r1159, 8;
	// begin inline asm
	{
    .reg .pred p;
    and.b32 %r1157, %r1170, %r1159;    setp.ne.u32 p, %r1157, 0;
    vote.ballot.sync.b32 %r1157, p, 0xffffffff;
    @!p not.b32 %r1157, %r1157;
}

	// end inline asm
	and.b32  	%r1178, %r1157, %r1177;
	mov.b32 	%r1162, 16;
	// begin inline asm
	{
    .reg .pred p;
    and.b32 %r1160, %r1170, %r1162;    setp.ne.u32 p, %r1160, 0;
    vote.ballot.sync.b32 %r1160, p, 0xffffffff;
    @!p not.b32 %r1160, %r1160;
}

	// end inline asm
	and.b32  	%r1179, %r1160, %r1178;
	mov.b32 	%r1165, 32;
	// begin inline asm
	{
    .reg .pred p;
    and.b32 %r1163, %r1170, %r1165;    setp.ne.u32 p, %r1163, 0;
    vote.ballot.sync.b32 %r1163, p, 0xffffffff;
    @!p not.b32 %r1163, %r1163;
}

	// end inline asm
	and.b32  	%r1180, %r1163, %r1179;
	mov.b32 	%r1168, 64;
	// begin inline asm
	{
    .reg .pred p;
    and.b32 %r1166, %r1170, %r1168;    setp.ne.u32 p, %r1166, 0;
    vote.ballot.sync.b32 %r1166, p, 0xffffffff;
    @!p not.b32 %r1166, %r1166;
}

	// end inline asm
	and.b32  	%r1181, %r1166, %r1180;
	mov.b32 	%r1171, 128;
	// begin inline asm
	{
    .reg .pred p;
    and.b32 %r1169, %r1170, %r1171;    setp.ne.u32 p, %r1169, 0;
    vote.ballot.sync.b32 %r1169, p, 0xffffffff;
    @!p not.b32 %r1169, %r1169;
}

	// end inline asm
	and.b32  	%r1182, %r1169, %r1181;
	clz.b32 	%r1183, %r1182;
	sub.s32 	%r250, 31, %r1183;
	and.b32  	%r1184, %r680, %r1182;
	popc.b32 	%r251, %r1184;
	setp.ne.s32 	%p161, %r300, %r250;
	mov.b32 	%r1843, 0;
	@%p161 bra 	$L__BB6_137;
	shl.b32 	%r1185, %r1170, 2;
	add.s32 	%r1186, %r98, %r1185;
	atom.shared.add.u32 	%r1843, [%r1186], %r251;
$L__BB6_137:
	shfl.sync.idx.b32	%r1212|%p162, %r1843, %r250, 31, -1;
	add.s32 	%r254, %r251, %r1212;
	setp.eq.s32 	%p163, %r1826, 2147483647;
	selp.b32 	%r1213, -2147483648, %r1826, %p163;
	shr.u32 	%r1214, %r1213, %r298;
	and.b32  	%r1209, %r1214, %r97;
	mov.b32 	%r1189, 1;
	// begin inline asm
	{
    .reg .pred p;
    and.b32 %r1187, %r1209, %r1189;    setp.ne.u32 p, %r1187, 0;
    vote.ballot.sync.b32 %r1187, p, 0xffffffff;
    @!p not.b32 %r1187, %r1187;
}

	// end inline asm
	mov.b32 	%r1192, 2;
	// begin inline asm
	{
    .reg .pred p;
    and.b32 %r1190, %r1209, %r1192;    setp.ne.u32 p, %r1190, 0;
    vote.ballot.sync.b32 %r1190, p, 0xffffffff;
    @!p not.b32 %r1190, %r1190;
}

	// end inline asm
	and.b32  	%r1215, %r1190, %r1187;
	mov.b32 	%r1195, 4;
	// begin inline asm
	{
    .reg .pred p;
    and.b32 %r1193, %r1209, %r1195;    setp.ne.u32 p, %r1193, 0;
    vote.ballot.sync.b32 %r1193, p, 0xffffffff;
    @!p not.b32 %r1193, %r1193;
}

	// end inline asm
	and.b32  	%r1216, %r1193, %r1215;
	mov.b32 	%r1198, 8;
	// begin inline asm
	{
    .reg .pred p;
    and.b32 %r1196, %r1209, %r1198;    setp.ne.u32 p, %r1196, 0;
    vote.ballot.sync.b32 %r1196, p, 0xffffffff;
    @!p not.b32 %r1196, %r1196;
}

	// end inline asm
	and.b32  	%r1217, %r1196, %r1216;
	mov.b32 	%r1201, 16;
	// begin inline asm
	{
    .reg .pred p;
    and.b32 %r1199, %r1209, %r1201;    setp.ne.u32 p, %r1199, 0;
    vote.ballot.sync.b32 %r1199, p, 0xffffffff;
    @!p not.b32 %r1199, %r1199;
}

	// end inline asm
	and.b32  	%r1218, %r1199, %r1217;
	mov.b32 	%r1204, 32;
	// begin inline asm
	{
    .reg .pred p;
    and.b32 %r1202, %r1209, %r1204;    setp.ne.u32 p, %r1202, 0;
    vote.ballot.sync.b32 %r1202, p, 0xffffffff;
    @!p not.b32 %r1202, %r1202;
}

	// end inline asm
	and.b32  	%r1219, %r1202, %r1218;
	mov.b32 	%r1207, 64;
	// begin inline asm
	{
    .reg .pred p;
    and.b32 %r1205, %r1209, %r1207;    setp.ne.u32 p, %r1205, 0;
    vote.ballot.sync.b32 %r1205, p, 0xffffffff;
    @!p not.b32 %r1205, %r1205;
}

	// end inline asm
	and.b32  	%r1220, %r1205, %r1219;
	mov.b32 	%r1210, 128;
	// begin inline asm
	{
    .reg .pred p;
    and.b32 %r1208, %r1209, %r1210;    setp.ne.u32 p, %r1208, 0;
    vote.ballot.sync.b32 %r1208, p, 0xffffffff;
    @!p not.b32 %r1208, %r1208;
}

	// end inline asm
	and.b32  	%r1221, %r1208, %r1220;
	clz.b32 	%r1222, %r1221;
	sub.s32 	%r256, 31, %r1222;
	and.b32  	%r1223, %r680, %r1221;
	popc.b32 	%r257, %r1223;
	setp.ne.s32 	%p164, %r300, %r256;
	mov.b32 	%r1844, 0;
	@%p164 bra 	$L__BB6_139;
	shl.b32 	%r1224, %r1209, 2;
	add.s32 	%r1225, %r98, %r1224;
	atom.shared.add.u32 	%r1844, [%r1225], %r257;
$L__BB6_139:
	shfl.sync.idx.b32	%r1251|%p165, %r1844, %r256, 31, -1;
	add.s32 	%r260, %r257, %r1251;
	setp.eq.s32 	%p166, %r1827, 2147483647;
	selp.b32 	%r1252, -2147483648, %r1827, %p166;
	shr.u32 	%r1253, %r1252, %r298;
	and.b32  	%r1248, %r1253, %r97;
	mov.b32 	%r1228, 1;
	// begin inline asm
	{
    .reg .pred p;
    and.b32 %r1226, %r1248, %r1228;    setp.ne.u32 p, %r1226, 0;
    vote.ballot.sync.b32 %r1226, p, 0xffffffff;
    @!p not.b32 %r1226, %r1226;
}

	// end inline asm
	mov.b32 	%r1231, 2;
	// begin inline asm
	{
    .reg .pred p;
    and.b32 %r1229, %r1248, %r1231;    setp.ne.u32 p, %r1229, 0;
    vote.ballot.sync.b32 %r1229, p, 0xffffffff;
    @!p not.b32 %r1229, %r1229;
}

	// end inline asm
	and.b32  	%r1254, %r1229, %r1226;
	mov.b32 	%r1234, 4;
	// begin inline asm
	{
    .reg .pred p;
    and.b32 %r1232, %r1248, %r1234;    setp.ne.u32 p, %r1232, 0;
    vote.ballot.sync.b32 %r1232, p, 0xffffffff;
    @!p not.b32 %r1232, %r1232;
}

	// end inline asm
	and.b32  	%r1255, %r1232, %r1254;
	mov.b32 	%r1237, 8;
	// begin inline asm
	{
    .reg .pred p;
    and.b32 %r1235, %r1248, %r1237;    setp.ne.u32 p, %r1235, 0;
    vote.ballot.sync.b32 %r1235, p, 0xffffffff;
    @!p not.b32 %r1235, %r1235;
}

	// end inline asm
	and.b32  	%r1256, %r1235, %r1255;
	mov.b32 	%r1240, 16;
	// begin inline asm
	{
    .reg .pred p;
    and.b32 %r1238, %r1248, %r1240;    setp.ne.u32 p, %r1238, 0;
    vote.ballot.sync.b32 %r1238, p, 0xffffffff;
    @!p not.b32 %r1238, %r1238;
}

	// end inline asm
	and.b32  	%r1257, %r1238, %r1256;
	mov.b32 	%r1243, 32;
	// begin inline asm
	{
    .reg .pred p;
    and.b32 %r1241, %r1248, %r1243;    setp.ne.u32 p, %r1241, 0;
    vote.ballot.sync.b32 %r1241, p, 0xffffffff;
    @!p not.b32 %r1241, %r1241;
}

	// end inline asm
	and.b32  	%r1258, %r1241, %r1257;
	mov.b32 	%r1246, 64;
	// begin inline asm
	{
    .reg .pred p;
    and.b32 %r1244, %r1248, %r1246;    setp.ne.u32 p, %r1244, 0;
    vote.ballot.sync.b32 %r1244, p, 0xffffffff;
    @!p not.b32 %r1244, %r1244;
}

	// end inline asm
	and.b32  	%r1259, %r1244, %r1258;
	mov.b32 	%r1249, 128;
	// begin inline asm
	{
    .reg .pred p;
    and.b32 %r1247, %r1248, %r1249;    setp.ne.u32 p, %r1247, 0;
    vote.ballot.sync.b32 %r1247, p, 0xffffffff;
    @!p not.b32 %r1247, %r1247;
}

	// end inline asm
	and.b32  	%r1260, %r1247, %r1259;
	clz.b32 	%r1261, %r1260;
	sub.s32 	%r262, 31, %r1261;
	and.b32  	%r1262, %r680, %r1260;
	popc.b32 	%r263, %r1262;
	setp.ne.s32 	%p167, %r300, %r262;
	mov.b32 	%r1845, 0;
	@%p167 bra 	$L__BB6_141;
	shl.b32 	%r1263, %r1248, 2;
	add.s32 	%r1264, %r98, %r1263;
	atom.shared.add.u32 	%r1845, [%r1264], %r263;
$L__BB6_141:
	shfl.sync.idx.b32	%r1290|%p168, %r1845, %r262, 31, -1;
	add.s32 	%r266, %r263, %r1290;
	setp.eq.s32 	%p169, %r1828, 2147483647;
	selp.b32 	%r1291, -2147483648, %r1828, %p169;
	shr.u32 	%r1292, %r1291, %r298;
	and.b32  	%r1287, %r1292, %r97;
	mov.b32 	%r1267, 1;
	// begin inline asm
	{
    .reg .pred p;
    and.b32 %r1265, %r1287, %r1267;    setp.ne.u32 p, %r1265, 0;
    vote.ballot.sync.b32 %r1265, p, 0xffffffff;
    @!p not.b32 %r1265, %r1265;
}

	// end inline asm
	mov.b32 	%r1270, 2;
	// begin inline asm
	{
    .reg .pred p;
    and.b32 %r1268, %r1287, %r1270;    setp.ne.u32 p, %r1268, 0;
    vote.ballot.sync.b32 %r1268, p, 0xffffffff;
    @!p not.b32 %r1268, %r1268;
}

	// end inline asm
	and.b32  	%r1293, %r1268, %r1265;
	mov.b32 	%r1273, 4;
	// begin inline asm
	{
    .reg .pred p;
    and.b32 %r1271, %r1287, %r1273;    setp.ne.u32 p, %r1271, 0;
    vote.ballot.sync.b32 %r1271, p, 0xffffffff;
    @!p not.b32 %r1271, %r1271;
}

	// end inline asm
	and.b32  	%r1294, %r1271, %r1293;
	mov.b32 	%r1276, 8;
	// begin inline asm
	{
    .reg .pred p;
    and.b32 %r1274, %r1287, %r1276;    setp.ne.u32 p, %r1274, 0;
    vote.ballot.sync.b32 %r1274, p, 0xffffffff;
    @!p not.b32 %r1274, %r1274;
}

	// end inline asm
	and.b32  	%r1295, %r1274, %r1294;
	mov.b32 	%r1279, 16;
	// begin inline asm
	{
    .reg .pred p;
    and.b32 %r1277, %r1287, %r1279;    setp.ne.u32 p, %r1277, 0;
    vote.ballot.sync.b32 %r1277, p, 0xffffffff;
    @!p not.b32 %r1277, %r1277;
}

	// end inline asm
	and.b32  	%r1296, %r1277, %r1295;
	mov.b32 	%r1282, 32;
	// begin inline asm
	{
    .reg .pred p;
    and.b32 %r1280, %r1287, %r1282;    setp.ne.u32 p, %r1280, 0;
    vote.ballot.sync.b32 %r1280, p, 0xffffffff;
    @!p not.b32 %r1280, %r1280;
}

	// end inline asm
	and.b32  	%r1297, %r1280, %r1296;
	mov.b32 	%r1285, 64;
	// begin inline asm
	{
    .reg .pred p;
    and.b32 %r1283, %r1287, %r1285;    setp.ne.u32 p, %r1283, 0;
    vote.ballot.sync.b32 %r1283, p, 0xffffffff;
    @!p not.b32 %r1283, %r1283;
}

	// end inline asm
	and.b32  	%r1298, %r1283, %r1297;
	mov.b32 	%r1288, 128;
	// begin inline asm
	{
    .reg .pred p;
    and.b32 %r1286, %r1287, %r1288;    setp.ne.u32 p, %r1286, 0;
    vote.ballot.sync.b32 %r1286, p, 0xffffffff;
    @!p not.b32 %r1286, %r1286;
}

	// end inline asm
	and.b32  	%r1299, %r1286, %r1298;
	clz.b32 	%r1300, %r1299;
	sub.s32 	%r268, 31, %r1300;
	and.b32  	%r1301, %r680, %r1299;
	popc.b32 	%r269, %r1301;
	setp.ne.s32 	%p170, %r300, %r268;
	mov.b32 	%r1846, 0;
	@%p170 bra 	$L__BB6_143;
	shl.b32 	%r1302, %r1287, 2;
	add.s32 	%r1303, %r98, %r1302;
	atom.shared.add.u32 	%r1846, [%r1303], %r269;
$L__BB6_143:
	shfl.sync.idx.b32	%r1329|%p171, %r1846, %r268, 31, -1;
	add.s32 	%r272, %r269, %r1329;
	setp.eq.s32 	%p172, %r1829, 2147483647;
	selp.b32 	%r1330, -2147483648, %r1829, %p172;
	shr.u32 	%r1331, %r1330, %r298;
	and.b32  	%r1326, %r1331, %r97;
	mov.b32 	%r1306, 1;
	// begin inline asm
	{
    .reg .pred p;
    and.b32 %r1304, %r1326, %r1306;    setp.ne.u32 p, %r1304, 0;
    vote.ballot.sync.b32 %r1304, p, 0xffffffff;
    @!p not.b32 %r1304, %r1304;
}

	// end inline asm
	mov.b32 	%r1309, 2;
	// begin inline asm
	{
    .reg .pred p;
    and.b32 %r1307, %r1326, %r1309;    setp.ne.u32 p, %r1307, 0;
    vote.ballot.sync.b32 %r1307, p, 0xffffffff;
    @!p not.b32 %r1307, %r1307;
}

	// end inline asm
	and.b32  	%r1332, %r1307, %r1304;
	mov.b32 	%r1312, 4;
	// begin inline asm
	{
    .reg .pred p;
    and.b32 %r1310, %r1326, %r1312;    setp.ne.u32 p, %r1310, 0;
    vote.ballot.sync.b32 %r1310, p, 0xffffffff;
    @!p not.b32 %r1310, %r1310;
}

	// end inline asm
	and.b32  	%r1333, %r1310, %r1332;
	mov.b32 	%r1315, 8;
	// begin inline asm
	{
    .reg .pred p;
    and.b32 %r1313, %r1326, %r1315;    setp.ne.u32 p, %r1313, 0;
    vote.ballot.sync.b32 %r1313, p, 0xffffffff;
    @!p not.b32 %r1313, %r1313;
}

	// end inline asm
	and.b32  	%r1334, %r1313, %r1333;
	mov.b32 	%r1318, 16;
	// begin inline asm
	{
    .reg .pred p;
    and.b32 %r1316, %r1326, %r1318;    setp.ne.u32 p, %r1316, 0;
    vote.ballot.sync.b32 %r1316, p, 0xffffffff;
    @!p not.b32 %r1316, %r1316;
}

	// end inline asm
	and.b32  	%r1335, %r1316, %r1334;
	mov.b32 	%r1321, 32;
	// begin inline asm
	{
    .reg .pred p;
    and.b32 %r1319, %r1326, %r1321;    setp.ne.u32 p, %r1319, 0;
    vote.ballot.sync.b32 %r1319, p, 0xffffffff;
    @!p not.b32 %r1319, %r1319;
}

	// end inline asm
	and.b32  	%r1336, %r1319, %r1335;
	mov.b32 	%r1324, 64;
	// begin inline asm
	{
    .reg .pred p;
    and.b32 %r1322, %r1326, %r1324;    setp.ne.u32 p, %r1322, 0;
    vote.ballot.sync.b32 %r1322, p, 0xffffffff;
    @!p not.b32 %r1322, %r1322;
}

	// end inline asm
	and.b32  	%r1337, %r1322, %r1336;
	mov.b32 	%r1327, 128;
	// begin inline asm
	{
    .reg .pred p;
    and.b32 %r1325, %r1326, %r1327;    setp.ne.u32 p, %r1325, 0;
    vote.ballot.sync.b32 %r1325, p, 0xffffffff;
    @!p not.b32 %r1325, %r1325;
}

	// end inline asm
	and.b32  	%r1338, %r1325, %r1337;
	clz.b32 	%r1339, %r1338;
	sub.s32 	%r274, 31, %r1339;
	and.b32  	%r1340, %r680, %r1338;
	popc.b32 	%r275, %r1340;
	setp.ne.s32 	%p173, %r300, %r274;
	mov.b32 	%r1847, 0;
	@%p173 bra 	$L__BB6_145;
	shl.b32 	%r1341, %r1326, 2;
	add.s32 	%r1342, %r98, %r1341;
	atom.shared.add.u32 	%r1847, [%r1342], %r275;
$L__BB6_145:
	shfl.sync.idx.b32	%r1368|%p174, %r1847, %r274, 31, -1;
	add.s32 	%r278, %r275, %r1368;
	setp.eq.s32 	%p175, %r1830, 2147483647;
	selp.b32 	%r1369, -2147483648, %r1830, %p175;
	shr.u32 	%r1370, %r1369, %r298;
	and.b32  	%r1365, %r1370, %r97;
	mov.b32 	%r1345, 1;
	// begin inline asm
	{
    .reg .pred p;
    and.b32 %r1343, %r1365, %r1345;    setp.ne.u32 p, %r1343, 0;
    vote.ballot.sync.b32 %r1343, p, 0xffffffff;
    @!p not.b32 %r1343, %r1343;
}

	// end inline asm
	mov.b32 	%r1348, 2;
	// begin inline asm
	{
    .reg .pred p;
    and.b32 %r1346, %r1365, %r1348;    setp.ne.u32 p, %r1346, 0;
    vote.ballot.sync.b32 %r1346, p, 0xffffffff;
    @!p not.b32 %r1346, %r1346;
}

	// end inline asm
	and.b32  	%r1371, %r1346, %r1343;
	mov.b32 	%r1351, 4;
	// begin inline asm
	{
    .reg .pred p;
    and.b32 %r1349, %r1365, %r1351;    setp.ne.u32 p, %r1349, 0;
    vote.ballot.sync.b32 %r1349, p, 0xffffffff;
    @!p not.b32 %r1349, %r1349;
}

	// end inline asm
	and.b32  	%r1372, %r1349, %r1371;
	mov.b32 	%r1354, 8;
	// begin inline asm
	{
    .reg .pred p;
    and.b32 %r1352, %r1365, %r1354;    setp.ne.u32 p, %r1352, 0;
    vote.ballot.sync.b32 %r1352, p, 0xffffffff;
    @!p not.b32 %r1352, %r1352;
}

	// end inline asm
	and.b32  	%r1373, %r1352, %r1372;
	mov.b32 	%r1357, 16;
	// begin inline asm
	{
    .reg .pred p;
    and.b32 %r1355, %r1365, %r1357;    setp.ne.u32 p, %r1355, 0;
    vote.ballot.sync.b32 %r1355, p, 0xffffffff;
    @!p not.b32 %r1355, %r1355;
}

	// end inline asm
	and.b32  	%r1374, %r1355, %r1373;
	mov.b32 	%r1360, 32;
	// begin inline asm
	{
    .reg .pred p;
    and.b32 %r1358, %r1365, %r1360;    setp.ne.u32 p, %r1358, 0;
    vote.ballot.sync.b32 %r1358, p, 0xffffffff;
    @!p not.b32 %r1358, %r1358;
}

	// end inline asm
	and.b32  	%r1375, %r1358, %r1374;
	mov.b32 	%r1363, 64;
	// begin inline asm
	{
    .reg .pred p;
    and.b32 %r1361, %r1365, %r1363;    setp.ne.u32 p, %r1361, 0;
    vote.ballot.sync.b32 %r1361, p, 0xffffffff;
    @!p not.b32 %r1361, %r1361;
}

	// end inline asm
	and.b32  	%r1376, %r1361, %r1375;
	mov.b32 	%r1366, 128;
	// begin inline asm
	{
    .reg .pred p;
    and.b32 %r1364, %r1365, %r1366;    setp.ne.u32 p, %r1364, 0;
    vote.ballot.sync.b32 %r1364, p, 0xffffffff;
    @!p not.b32 %r1364, %r1364;
}

	// end inline asm
	and.b32  	%r1377, %r1364, %r1376;
	clz.b32 	%r1378, %r1377;
	sub.s32 	%r280, 31, %r1378;
	and.b32  	%r1379, %r680, %r1377;
	popc.b32 	%r281, %r1379;
	setp.ne.s32 	%p176, %r300, %r280;
	mov.b32 	%r1848, 0;
	@%p176 bra 	$L__BB6_147;
	shl.b32 	%r1380, %r1365, 2;
	add.s32 	%r1381, %r98, %r1380;
	atom.shared.add.u32 	%r1848, [%r1381], %r281;
$L__BB6_147:
	shfl.sync.idx.b32	%r1382|%p178, %r1848, %r280, 31, -1;
	add.s32 	%r1383, %r281, %r1382;
	bar.sync 	0;
	shl.b32 	%r1384, %r182, 2;
	mov.u32 	%r1385, _ZZN3cub18CUB_300001_SM_10006detail10radix_sort29DeviceRadixSortOnesweepKernelINS1_5radix10policy_hubIfNS0_8NullTypeEyE10Policy1000ELNS0_9SortOrderE0EfS6_yiiNS1_21identity_decomposer_tEEEvPT5_SC_PT3_PKSD_PT1_PKSH_PT2_PKSL_T4_iiT6_E1s;
	add.s32 	%r1386, %r1385, %r1384;
	st.shared.u32 	[%r1386+-4], %r1813;
	shl.b32 	%r1387, %r188, 2;
	add.s32 	%r1388, %r1385, %r1387;
	st.shared.u32 	[%r1388+-4], %r1814;
	shl.b32 	%r1389, %r194, 2;
	add.s32 	%r1390, %r1385, %r1389;
	st.shared.u32 	[%r1390+-4], %r1815;
	shl.b32 	%r1391, %r200, 2;
	add.s32 	%r1392, %r1385, %r1391;
	st.shared.u32 	[%r1392+-4], %r1816;
	shl.b32 	%r1393, %r206, 2;
	add.s32 	%r1394, %r1385, %r1393;
	st.shared.u32 	[%r1394+-4], %r1817;
	shl.b32 	%r1395, %r212, 2;
	add.s32 	%r1396, %r1385, %r1395;
	st.shared.u32 	[%r1396+-4], %r1818;
	shl.b32 	%r1397, %r218, 2;
	add.s32 	%r1398, %r1385, %r1397;
	st.shared.u32 	[%r1398+-4], %r1819;
	shl.b32 	%r1399, %r224, 2;
	add.s32 	%r1400, %r1385, %r1399;
	st.shared.u32 	[%r1400+-4], %r1820;
	shl.b32 	%r1401, %r230, 2;
	add.s32 	%r1402, %r1385, %r1401;
	st.shared.u32 	[%r1402+-4], %r1821;
	shl.b32 	%r1403, %r236, 2;
	add.s32 	%r1404, %r1385, %r1403;
	st.shared.u32 	[%r1404+-4], %r1822;
	shl.b32 	%r1405, %r242, 2;
	add.s32 	%r1406, %r1385, %r1405;
	st.shared.u32 	[%r1406+-4], %r1823;
	shl.b32 	%r1407, %r248, 2;
	add.s32 	%r1408, %r1385, %r1407;
	st.shared.u32 	[%r1408+-4], %r1824;
	shl.b32 	%r1409, %r254, 2;
	add.s32 	%r1410, %r1385, %r1409;
	st.shared.u32 	[%r1410+-4], %r1825;
	shl.b32 	%r1411, %r260, 2;
	add.s32 	%r1412, %r1385, %r1411;
	st.shared.u32 	[%r1412+-4], %r1826;
	shl.b32 	%r1413, %r266, 2;
	add.s32 	%r1414, %r1385, %r1413;
	st.shared.u32 	[%r1414+-4], %r1827;
	shl.b32 	%r1415, %r272, 2;
	add.s32 	%r1416, %r1385, %r1415;
	st.shared.u32 	[%r1416+-4], %r1828;
	shl.b32 	%r1417, %r278, 2;
	add.s32 	%r1418, %r1385, %r1417;
	st.shared.u32 	[%r1418+-4], %r1829;
	shl.b32 	%r1419, %r1383, 2;
	add.s32 	%r1420, %r1385, %r1419;
	st.shared.u32 	[%r1420+-4], %r1830;
	shl.b32 	%r1421, %r1, 3;
	add.s32 	%r1422, %r1385, %r1421;
	add.s32 	%r284, %r1422, 27648;
	@%p123 bra 	$L__BB6_155;
	ld.param.u64 	%rd227, [_ZN3cub18CUB_300001_SM_10006detail10radix_sort29DeviceRadixSortOnesweepKernelINS1_5radix10policy_hubIfNS0_8NullTypeEyE10Policy1000ELNS0_9SortOrderE0EfS6_yiiNS1_21identity_decomposer_tEEEvPT5_SC_PT3_PKSD_PT1_PKSH_PT2_PKSL_T4_iiT6__param_3];
	cvta.to.global.u64 	%rd57, %rd227;
	shl.b64 	%rd58, %rd7, 3;
	add.s64 	%rd59, %rd57, %rd58;
	ld.global.u64 	%rd60, [%rd59];
	cvt.s64.s32 	%rd61, %r175;
	sub.s64 	%rd229, %rd60, %rd61;
	st.shared.u64 	[%r284], %rd229;
	setp.lt.s32 	%p179, %r4, 1;
	mov.u32 	%r1852, %r1808;
	@%p179 bra 	$L__BB6_154;
	mov.b32 	%r1850, -1;
	mov.u32 	%r1849, %r4;
	mov.u32 	%r1852, %r1808;
$L__BB6_150:
	ld.param.u64 	%rd220, [_ZN3cub18CUB_300001_SM_10006detail10radix_sort29DeviceRadixSortOnesweepKernelINS1_5radix10policy_hubIfNS0_8NullTypeEyE10Policy1000ELNS0_9SortOrderE0EfS6_yiiNS1_21identity_decomposer_tEEEvPT5_SC_PT3_PKSD_PT1_PKSH_PT2_PKSL_T4_iiT6__param_0];
	add.s32 	%r288, %r1849, -1;
	shl.b32 	%r1424, %r288, 8;
	add.s32 	%r1425, %r1424, %r1;
	cvta.to.global.u64 	%rd62, %rd220;
	mul.wide.s32 	%rd63, %r1425, 4;
	add.s64 	%rd16, %rd62, %rd63;
$L__BB6_151:
	membar.cta;
	ld.volatile.global.u32 	%r289, [%rd16];
	setp.eq.s32 	%p180, %r289, 0;
	@%p180 bra 	$L__BB6_151;
	and.b32  	%r1426, %r289, 1073741823;
	add.s32 	%r1852, %r1426, %r1852;
	setp.gt.s32 	%p181, %r289, -1;
	vote.sync.ballot.b32 	%r1850, %p181, %r1850;
	setp.gt.u32 	%p183, %r1849, 1;
	and.pred  	%p184, %p181, %p183;
	mov.u32 	%r1849, %r288;
	@%p184 bra 	$L__BB6_150;
	ld.shared.u64 	%rd229, [%r284];
$L__BB6_154:
	ld.param.u64 	%rd221, [_ZN3cub18CUB_300001_SM_10006detail10radix_sort29DeviceRadixSortOnesweepKernelINS1_5radix10policy_hubIfNS0_8NullTypeEyE10Policy1000ELNS0_9SortOrderE0EfS6_yiiNS1_21identity_decomposer_tEEEvPT5_SC_PT3_PKSD_PT1_PKSH_PT2_PKSL_T4_iiT6__param_0];
	or.b32  	%r1427, %r1852, -2147483648;
	cvta.to.global.u64 	%rd64, %rd221;
	shl.b32 	%r1428, %r4, 8;
	add.s32 	%r1429, %r1428, %r1;
	mul.wide.s32 	%rd65, %r1429, 4;
	add.s64 	%rd66, %rd64, %rd65;
	st.volatile.global.u32 	[%rd66], %r1427;
	sub.s32 	%r1430, %r1852, %r1808;
	cvt.s64.s32 	%rd67, %r1430;
	add.s64 	%rd68, %rd229, %rd67;
	st.shared.u64 	[%r284], %rd68;
$L__BB6_155:
	ld.param.u32 	%r1762, [_ZN3cub18CUB_300001_SM_10006detail10radix_sort29DeviceRadixSortOnesweepKernelINS1_5radix10policy_hubIfNS0_8NullTypeEyE10Policy1000ELNS0_9SortOrderE0EfS6_yiiNS1_21identity_decomposer_tEEEvPT5_SC_PT3_PKSD_PT1_PKSH_PT2_PKSL_T4_iiT6__param_8];
	ld.param.u64 	%rd224, [_ZN3cub18CUB_300001_SM_10006detail10radix_sort29DeviceRadixSortOnesweepKernelINS1_5radix10policy_hubIfNS0_8NullTypeEyE10Policy1000ELNS0_9SortOrderE0EfS6_yiiNS1_21identity_decomposer_tEEEvPT5_SC_PT3_PKSD_PT1_PKSH_PT2_PKSL_T4_iiT6__param_2];
	setp.gt.u32 	%p185, %r1, 255;
	mad.lo.s32 	%r293, %r4, 6912, 6912;
	setp.lt.s32 	%p186, %r293, %r1762;
	setp.eq.s64 	%p187, %rd224, 0;
	or.pred  	%p188, %p187, %p186;
	or.pred  	%p189, %p185, %p188;
	@%p189 bra 	$L__BB6_157;
	ld.param.u64 	%rd225, [_ZN3cub18CUB_300001_SM_10006detail10radix_sort29DeviceRadixSortOnesweepKernelINS1_5radix10policy_hubIfNS0_8NullTypeEyE10Policy1000ELNS0_9SortOrderE0EfS6_yiiNS1_21identity_decomposer_tEEEvPT5_SC_PT3_PKSD_PT1_PKSH_PT2_PKSL_T4_iiT6__param_2];
	ld.shared.u64 	%rd69, [%r284];
	cvt.s64.s32 	%rd70, %r1808;
	cvt.s64.s32 	%rd71, %r175;
	add.s64 	%rd72, %rd71, %rd70;
	add.s64 	%rd73, %rd72, %rd69;
	cvta.to.global.u64 	%rd74, %rd225;
	shl.b64 	%rd75, %rd7, 3;
	add.s64 	%rd76, %rd74, %rd75;
	st.global.u64 	[%rd76], %rd73;
$L__BB6_157:
	ld.param.u32 	%r1763, [_ZN3cub18CUB_300001_SM_10006detail10radix_sort29DeviceRadixSortOnesweepKernelINS1_5radix10policy_hubIfNS0_8NullTypeEyE10Policy1000ELNS0_9SortOrderE0EfS6_yiiNS1_21identity_decomposer_tEEEvPT5_SC_PT3_PKSD_PT1_PKSH_PT2_PKSL_T4_iiT6__param_8];
	shl.b32 	%r1431, %r1, 2;
	add.s32 	%r294, %r1385, %r1431;
	setp.gt.s32 	%p190, %r293, %r1763;
	bar.sync 	0;
	@%p190 bra 	$L__BB6_159;
	ld.shared.u32 	%r1433, [%r294];
	setp.eq.s32 	%p191, %r1433, 2147483647;
	selp.b32 	%r1434, -2147483648, %r1433, %p191;
	shr.u32 	%r1435, %r1434, %r298;
	and.b32  	%r1436, %r1435, %r97;
	shl.b32 	%r1437, %r1436, 3;
	add.s32 	%r1439, %r1385, 27648;
	add.s32 	%r1440, %r1439, %r1437;
	ld.shared.u64 	%rd77, [%r1440];
	add.s64 	%rd78, %rd77, %rd7;
	setp.gt.s32 	%p192, %r1433, -1;
	selp.b32 	%r1441, -1, -2147483648, %p192;
	xor.b32  	%r1442, %r1441, %r1433;
	shl.b64 	%rd79, %rd78, 2;
	add.s64 	%rd80, %rd1, %rd79;
	st.global.u32 	[%rd80], %r1442;
	bar.warp.sync 	-1;
	ld.shared.u32 	%r1443, [%r294+1536];
	setp.eq.s32 	%p193, %r1443, 2147483647;
	selp.b32 	%r1444, -2147483648, %r1443, %p193;
	shr.u32 	%r1445, %r1444, %r298;
	and.b32  	%r1446, %r1445, %r97;
	shl.b32 	%r1447, %r1446, 3;
	add.s32 	%r1448, %r1439, %r1447;
	ld.shared.u64 	%rd81, [%r1448];
	add.s64 	%rd82, %rd81, %rd7;
	setp.gt.s32 	%p194, %r1443, -1;
	selp.b32 	%r1449, -1, -2147483648, %p194;
	xor.b32  	%r1450, %r1449, %r1443;
	shl.b64 	%rd83, %rd82, 2;
	add.s64 	%rd84, %rd1, %rd83;
	st.global.u32 	[%rd84+1536], %r1450;
	bar.warp.sync 	-1;
	ld.shared.u32 	%r1451, [%r294+3072];
	setp.eq.s32 	%p195, %r1451, 2147483647;
	selp.b32 	%r1452, -2147483648, %r1451, %p195;
	shr.u32 	%r1453, %r1452, %r298;
	and.b32  	%r1454, %r1453, %r97;
	shl.b32 	%r1455, %r1454, 3;
	add.s32 	%r1456, %r1439, %r1455;
	ld.shared.u64 	%rd85, [%r1456];
	add.s64 	%rd86, %rd85, %rd7;
	setp.gt.s32 	%p196, %r1451, -1;
	selp.b32 	%r1457, -1, -2147483648, %p196;
	xor.b32  	%r1458, %r1457, %r1451;
	shl.b64 	%rd87, %rd86, 2;
	add.s64 	%rd88, %rd1, %rd87;
	st.global.u32 	[%rd88+3072], %r1458;
	bar.warp.sync 	-1;
	ld.shared.u32 	%r1459, [%r294+4608];
	setp.eq.s32 	%p197, %r1459, 2147483647;
	selp.b32 	%r1460, -2147483648, %r1459, %p197;
	shr.u32 	%r1461, %r1460, %r298;
	and.b32  	%r1462, %r1461, %r97;
	shl.b32 	%r1463, %r1462, 3;
	add.s32 	%r1464, %r1439, %r1463;
	ld.shared.u64 	%rd89, [%r1464];
	add.s64 	%rd90, %rd89, %rd7;
	setp.gt.s32 	%p198, %r1459, -1;
	selp.b32 	%r1465, -1, -2147483648, %p198;
	xor.b32  	%r1466, %r1465, %r1459;
	shl.b64 	%rd91, %rd90, 2;
	add.s64 	%rd92, %rd1, %rd91;
	st.global.u32 	[%rd92+4608], %r1466;
	bar.warp.sync 	-1;
	ld.shared.u32 	%r1467, [%r294+6144];
	setp.eq.s32 	%p199, %r1467, 2147483647;
	selp.b32 	%r1468, -2147483648, %r1467, %p199;
	shr.u32 	%r1469, %r1468, %r298;
	and.b32  	%r1470, %r1469, %r97;
	shl.b32 	%r1471, %r1470, 3;
	add.s32 	%r1472, %r1439, %r1471;
	ld.shared.u64 	%rd93, [%r1472];
	add.s64 	%rd94, %rd93, %rd7;
	setp.gt.s32 	%p200, %r1467, -1;
	selp.b32 	%r1473, -1, -2147483648, %p200;
	xor.b32  	%r1474, %r1473, %r1467;
	shl.b64 	%rd95, %rd94, 2;
	add.s64 	%rd96, %rd1, %rd95;
	st.global.u32 	[%rd96+6144], %r1474;
	bar.warp.sync 	-1;
	ld.shared.u32 	%r1475, [%r294+7680];
	setp.eq.s32 	%p201, %r1475, 2147483647;
	selp.b32 	%r1476, -2147483648, %r1475, %p201;
	shr.u32 	%r1477, %r1476, %r298;
	and.b32  	%r1478, %r1477, %r97;
	shl.b32 	%r1479, %r1478, 3;
	add.s32 	%r1480, %r1439, %r1479;
	ld.shared.u64 	%rd97, [%r1480];
	add.s64 	%rd98, %rd97, %rd7;
	setp.gt.s32 	%p202, %r1475, -1;
	selp.b32 	%r1481, -1, -2147483648, %p202;
	xor.b32  	%r1482, %r1481, %r1475;
	shl.b64 	%rd99, %rd98, 2;
	add.s64 	%rd100, %rd1, %rd99;
	st.global.u32 	[%rd100+7680], %r1482;
	bar.warp.sync 	-1;
	ld.shared.u32 	%r1483, [%r294+9216];
	setp.eq.s32 	%p203, %r1483, 2147483647;
	selp.b32 	%r1484, -2147483648, %r1483, %p203;
	shr.u32 	%r1485, %r1484, %r298;
	and.b32  	%r1486, %r1485, %r97;
	shl.b32 	%r1487, %r1486, 3;
	add.s32 	%r1488, %r1439, %r1487;
	ld.shared.u64 	%rd101, [%r1488];
	add.s64 	%rd102, %rd101, %rd7;
	setp.gt.s32 	%p204, %r1483, -1;
	selp.b32 	%r1489, -1, -2147483648, %p204;
	xor.b32  	%r1490, %r1489, %r1483;
	shl.b64 	%rd103, %rd102, 2;
	add.s64 	%rd104, %rd1, %rd103;
	st.global.u32 	[%rd104+9216], %r1490;
	bar.warp.sync 	-1;
	ld.shared.u32 	%r1491, [%r294+10752];
	setp.eq.s32 	%p205, %r1491, 2147483647;
	selp.b32 	%r1492, -2147483648, %r1491, %p205;
	shr.u32 	%r1493, %r1492, %r298;
	and.b32  	%r1494, %r1493, %r97;
	shl.b32 	%r1495, %r1494, 3;
	add.s32 	%r1496, %r1439, %r1495;
	ld.shared.u64 	%rd105, [%r1496];
	add.s64 	%rd106, %rd105, %rd7;
	setp.gt.s32 	%p206, %r1491, -1;
	selp.b32 	%r1497, -1, -2147483648, %p206;
	xor.b32  	%r1498, %r1497, %r1491;
	shl.b64 	%rd107, %rd106, 2;
	add.s64 	%rd108, %rd1, %rd107;
	st.global.u32 	[%rd108+10752], %r1498;
	bar.warp.sync 	-1;
	ld.shared.u32 	%r1499, [%r294+12288];
	setp.eq.s32 	%p207, %r1499, 2147483647;
	selp.b32 	%r1500, -2147483648, %r1499, %p207;
	shr.u32 	%r1501, %r1500, %r298;
	and.b32  	%r1502, %r1501, %r97;
	shl.b32 	%r1503, %r1502, 3;
	add.s32 	%r1504, %r1439, %r1503;
	ld.shared.u64 	%rd109, [%r1504];
	add.s64 	%rd110, %rd109, %rd7;
	setp.gt.s32 	%p208, %r1499, -1;
	selp.b32 	%r1505, -1, -2147483648, %p208;
	xor.b32  	%r1506, %r1505, %r1499;
	shl.b64 	%rd111, %rd110, 2;
	add.s64 	%rd112, %rd1, %rd111;
	st.global.u32 	[%rd112+12288], %r1506;
	bar.warp.sync 	-1;
	ld.shared.u32 	%r1507, [%r294+13824];
	setp.eq.s32 	%p209, %r1507, 2147483647;
	selp.b32 	%r1508, -2147483648, %r1507, %p209;
	shr.u32 	%r1509, %r1508, %r298;
	and.b32  	%r1510, %r1509, %r97;
	shl.b32 	%r1511, %r1510, 3;
	add.s32 	%r1512, %r1439, %r1511;
	ld.shared.u64 	%rd113, [%r1512];
	add.s64 	%rd114, %rd113, %rd7;
	setp.gt.s32 	%p210, %r1507, -1;
	selp.b32 	%r1513, -1, -2147483648, %p210;
	xor.b32  	%r1514, %r1513, %r1507;
	shl.b64 	%rd115, %rd114, 2;
	add.s64 	%rd116, %rd1, %rd115;
	st.global.u32 	[%rd116+13824], %r1514;
	bar.warp.sync 	-1;
	ld.shared.u32 	%r1515, [%r294+15360];
	setp.eq.s32 	%p211, %r1515, 2147483647;
	selp.b32 	%r1516, -2147483648, %r1515, %p211;
	shr.u32 	%r1517, %r1516, %r298;
	and.b32  	%r1518, %r1517, %r97;
	shl.b32 	%r1519, %r1518, 3;
	add.s32 	%r1520, %r1439, %r1519;
	ld.shared.u64 	%rd117, [%r1520];
	add.s64 	%rd118, %rd117, %rd7;
	setp.gt.s32 	%p212, %r1515, -1;
	selp.b32 	%r1521, -1, -2147483648, %p212;
	xor.b32  	%r1522, %r1521, %r1515;
	shl.b64 	%rd119, %rd118, 2;
	add.s64 	%rd120, %rd1, %rd119;
	st.global.u32 	[%rd120+15360], %r1522;
	bar.warp.sync 	-1;
	ld.shared.u32 	%r1523, [%r294+16896];
	setp.eq.s32 	%p213, %r1523, 2147483647;
	selp.b32 	%r1524, -2147483648, %r1523, %p213;
	shr.u32 	%r1525, %r1524, %r298;
	and.b32  	%r1526, %r1525, %r97;
	shl.b32 	%r1527, %r1526, 3;
	add.s32 	%r1528, %r1439, %r1527;
	ld.shared.u64 	%rd121, [%r1528];
	add.s64 	%rd122, %rd121, %rd7;
	setp.gt.s32 	%p214, %r1523, -1;
	selp.b32 	%r1529, -1, -2147483648, %p214;
	xor.b32  	%r1530, %r1529, %r1523;
	shl.b64 	%rd123, %rd122, 2;
	add.s64 	%rd124, %rd1, %rd123;
	st.global.u32 	[%rd124+16896], %r1530;
	bar.warp.sync 	-1;
	ld.shared.u32 	%r1531, [%r294+18432];
	setp.eq.s32 	%p215, %r1531, 2147483647;
	selp.b32 	%r1532, -2147483648, %r1531, %p215;
	shr.u32 	%r1533, %r1532, %r298;
	and.b32  	%r1534, %r1533, %r97;
	shl.b32 	%r1535, %r1534, 3;
	add.s32 	%r1536, %r1439, %r1535;
	ld.shared.u64 	%rd125, [%r1536];
	add.s64 	%rd126, %rd125, %rd7;
	setp.gt.s32 	%p216, %r1531, -1;
	selp.b32 	%r1537, -1, -2147483648, %p216;
	xor.b32  	%r1538, %r1537, %r1531;
	shl.b64 	%rd127, %rd126, 2;
	add.s64 	%rd128, %rd1, %rd127;
	st.global.u32 	[%rd128+18432], %r1538;
	bar.warp.sync 	-1;
	ld.shared.u32 	%r1539, [%r294+19968];
	setp.eq.s32 	%p217, %r1539, 2147483647;
	selp.b32 	%r1540, -2147483648, %r1539, %p217;
	shr.u32 	%r1541, %r1540, %r298;
	and.b32  	%r1542, %r1541, %r97;
	shl.b32 	%r1543, %r1542, 3;
	add.s32 	%r1544, %r1439, %r1543;
	ld.shared.u64 	%rd129, [%r1544];
	add.s64 	%rd130, %rd129, %rd7;
	setp.gt.s32 	%p218, %r1539, -1;
	selp.b32 	%r1545, -1, -2147483648, %p218;
	xor.b32  	%r1546, %r1545, %r1539;
	shl.b64 	%rd131, %rd130, 2;
	add.s64 	%rd132, %rd1, %rd131;
	st.global.u32 	[%rd132+19968], %r1546;
	bar.warp.sync 	-1;
	ld.shared.u32 	%r1547, [%r294+21504];
	setp.eq.s32 	%p219, %r1547, 2147483647;
	selp.b32 	%r1548, -2147483648, %r1547, %p219;
	shr.u32 	%r1549, %r1548, %r298;
	and.b32  	%r1550, %r1549, %r97;
	shl.b32 	%r1551, %r1550, 3;
	add.s32 	%r1552, %r1439, %r1551;
	ld.shared.u64 	%rd133, [%r1552];
	add.s64 	%rd134, %rd133, %rd7;
	setp.gt.s32 	%p220, %r1547, -1;
	selp.b32 	%r1553, -1, -2147483648, %p220;
	xor.b32  	%r1554, %r1553, %r1547;
	shl.b64 	%rd135, %rd134, 2;
	add.s64 	%rd136, %rd1, %rd135;
	st.global.u32 	[%rd136+21504], %r1554;
	bar.warp.sync 	-1;
	ld.shared.u32 	%r1555, [%r294+23040];
	setp.eq.s32 	%p221, %r1555, 2147483647;
	selp.b32 	%r1556, -2147483648, %r1555, %p221;
	shr.u32 	%r1557, %r1556, %r298;
	and.b32  	%r1558, %r1557, %r97;
	shl.b32 	%r1559, %r1558, 3;
	add.s32 	%r1560, %r1439, %r1559;
	ld.shared.u64 	%rd137, [%r1560];
	add.s64 	%rd138, %rd137, %rd7;
	setp.gt.s32 	%p222, %r1555, -1;
	selp.b32 	%r1561, -1, -2147483648, %p222;
	xor.b32  	%r1562, %r1561, %r1555;
	shl.b64 	%rd139, %rd138, 2;
	add.s64 	%rd140, %rd1, %rd139;
	st.global.u32 	[%rd140+23040], %r1562;
	bar.warp.sync 	-1;
	ld.shared.u32 	%r1563, [%r294+24576];
	setp.eq.s32 	%p223, %r1563, 2147483647;
	selp.b32 	%r1564, -2147483648, %r1563, %p223;
	shr.u32 	%r1565, %r1564, %r298;
	and.b32  	%r1566, %r1565, %r97;
	shl.b32 	%r1567, %r1566, 3;
	add.s32 	%r1568, %r1439, %r1567;
	ld.shared.u64 	%rd141, [%r1568];
	add.s64 	%rd142, %rd141, %rd7;
	setp.gt.s32 	%p224, %r1563, -1;
	selp.b32 	%r1569, -1, -2147483648, %p224;
	xor.b32  	%r1570, %r1569, %r1563;
	shl.b64 	%rd143, %rd142, 2;
	add.s64 	%rd144, %rd1, %rd143;
	st.global.u32 	[%rd144+24576], %r1570;
	bar.warp.sync 	-1;
	ld.shared.u32 	%r1571, [%r294+26112];
	setp.eq.s32 	%p225, %r1571, 2147483647;
	selp.b32 	%r1572, -2147483648, %r1571, %p225;
	shr.u32 	%r1573, %r1572, %r298;
	and.b32  	%r1574, %r1573, %r97;
	shl.b32 	%r1575, %r1574, 3;
	add.s32 	%r1576, %r1439, %r1575;
	ld.shared.u64 	%rd145, [%r1576];
	add.s64 	%rd146, %rd145, %rd7;
	setp.gt.s32 	%p226, %r1571, -1;
	selp.b32 	%r1577, -1, -2147483648, %p226;
	xor.b32  	%r1578, %r1577, %r1571;
	shl.b64 	%rd147, %rd146, 2;
	add.s64 	%rd148, %rd1, %rd147;
	st.global.u32 	[%rd148+26112], %r1578;
	bar.warp.sync 	-1;
	bra.uni 	$L__BB6_196;
$L__BB6_159:
	ld.param.u32 	%r1764, [_ZN3cub18CUB_300001_SM_10006detail10radix_sort29DeviceRadixSortOnesweepKernelINS1_5radix10policy_hubIfNS0_8NullTypeEyE10Policy1000ELNS0_9SortOrderE0EfS6_yiiNS1_21identity_decomposer_tEEEvPT5_SC_PT3_PKSD_PT1_PKSH_PT2_PKSL_T4_iiT6__param_8];
	mad.lo.s32 	%r295, %r4, -6912, %r1764;
	setp.ge.s32 	%p227, %r1, %r295;
	@%p227 bra 	$L__BB6_161;
	ld.shared.u32 	%r1579, [%r294];
	setp.eq.s32 	%p228, %r1579, 2147483647;
	selp.b32 	%r1580, -2147483648, %r1579, %p228;
	shr.u32 	%r1581, %r1580, %r298;
	and.b32  	%r1582, %r1581, %r97;
	shl.b32 	%r1583, %r1582, 3;
	add.s32 	%r1585, %r1385, %r1583;
	ld.shared.u64 	%rd149, [%r1585+27648];
	setp.gt.s32 	%p229, %r1579, -1;
	selp.b32 	%r1586, -1, -2147483648, %p229;
	xor.b32  	%r1587, %r1586, %r1579;
	add.s64 	%rd150, %rd149, %rd7;
	shl.b64 	%rd151, %rd150, 2;
	add.s64 	%rd152, %rd1, %rd151;
	st.global.u32 	[%rd152], %r1587;
$L__BB6_161:
	bar.warp.sync 	-1;
	add.s32 	%r1588, %r1, 384;
	setp.ge.s32 	%p230, %r1588, %r295;
	@%p230 bra 	$L__BB6_163;
	ld.shared.u32 	%r1589, [%r294+1536];
	setp.eq.s32 	%p231, %r1589, 2147483647;
	selp.b32 	%r1590, -2147483648, %r1589, %p231;
	shr.u32 	%r1591, %r1590, %r298;
	and.b32  	%r1592, %r1591, %r97;
	shl.b32 	%r1593, %r1592, 3;
	add.s32 	%r1595, %r1385, %r1593;
	ld.shared.u64 	%rd153, [%r1595+27648];
	setp.gt.s32 	%p232, %r1589, -1;
	selp.b32 	%r1596, -1, -2147483648, %p232;
	xor.b32  	%r1597, %r1596, %r1589;
	add.s64 	%rd154, %rd153, %rd7;
	shl.b64 	%rd155, %rd154, 2;
	add.s64 	%rd156, %rd1, %rd155;
	st.global.u32 	[%rd156+1536], %r1597;
$L__BB6_163:
	bar.warp.sync 	-1;
	add.s32 	%r1598, %r1, 768;
	setp.ge.s32 	%p233, %r1598, %r295;
	@%p233 bra 	$L__BB6_165;
	ld.shared.u32 	%r1599, [%r294+3072];
	setp.eq.s32 	%p234, %r1599, 2147483647;
	selp.b32 	%r1600, -2147483648, %r1599, %p234;
	shr.u32 	%r1601, %r1600, %r298;
	and.b32  	%r1602, %r1601, %r97;
	shl.b32 	%r1603, %r1602, 3;
	add.s32 	%r1605, %r1385, %r1603;
	ld.shared.u64 	%rd157, [%r1605+27648];
	setp.gt.s32 	%p235, %r1599, -1;
	selp.b32 	%r1606, -1, -2147483648, %p235;
	xor.b32  	%r1607, %r1606, %r1599;
	add.s64 	%rd158, %rd157, %rd7;
	shl.b64 	%rd159, %rd158, 2;
	add.s64 	%rd160, %rd1, %rd159;
	st.global.u32 	[%rd160+3072], %r1607;
$L__BB6_165:
	bar.warp.sync 	-1;
	add.s32 	%r1608, %r1, 1152;
	setp.ge.s32 	%p236, %r1608, %r295;
	@%p236 bra 	$L__BB6_167;
	ld.shared.u32 	%r1609, [%r294+4608];
	setp.eq.s32 	%p237, %r1609, 2147483647;
	selp.b32 	%r1610, -2147483648, %r1609, %p237;
	shr.u32 	%r1611, %r1610, %r298;
	and.b32  	%r1612, %r1611, %r97;
	shl.b32 	%r1613, %r1612, 3;
	add.s32 	%r1615, %r1385, %r1613;
	ld.shared.u64 	%rd161, [%r1615+27648];
	setp.gt.s32 	%p238, %r1609, -1;
	selp.b32 	%r1616, -1, -2147483648, %p238;
	xor.b32  	%r1617, %r1616, %r1609;
	add.s64 	%rd162, %rd161, %rd7;
	shl.b64 	%rd163, %rd162, 2;
	add.s64 	%rd164, %rd1, %rd163;
	st.global.u32 	[%rd164+4608], %r1617;
$L__BB6_167:
	bar.warp.sync 	-1;
	add.s32 	%r1618, %r1, 1536;
	setp.ge.s32 	%p239, %r1618, %r295;
	@%p239 bra 	$L__BB6_169;
	ld.shared.u32 	%r1619, [%r294+6144];
	setp.eq.s32 	%p240, %r1619, 2147483647;
	selp.b32 	%r1620, -2147483648, %r1619, %p240;
	shr.u32 	%r1621, %r1620, %r298;
	and.b32  	%r1622, %r1621, %r97;
	shl.b32 	%r1623, %r1622, 3;
	add.s32 	%r1625, %r1385, %r1623;
	ld.shared.u64 	%rd165, [%r1625+27648];
	setp.gt.s32 	%p241, %r1619, -1;
	selp.b32 	%r1626, -1, -2147483648, %p241;
	xor.b32  	%r1627, %r1626, %r1619;
	add.s64 	%rd166, %rd165, %rd7;
	shl.b64 	%rd167, %rd166, 2;
	add.s64 	%rd168, %rd1, %rd167;
	st.global.u32 	[%rd168+6144], %r1627;
$L__BB6_169:
	bar.warp.sync 	-1;
	add.s32 	%r1628, %r1, 1920;
	setp.ge.s32 	%p242, %r1628, %r295;
	@%p242 bra 	$L__BB6_171;
	ld.shared.u32 	%r1629, [%r294+7680];
	setp.eq.s32 	%p243, %r1629, 2147483647;
	selp.b32 	%r1630, -2147483648, %r1629, %p243;
	shr.u32 	%r1631, %r1630, %r298;
	and.b32  	%r1632, %r1631, %r97;
	shl.b32 	%r1633, %r1632, 3;
	add.s32 	%r1635, %r1385, %r1633;
	ld.shared.u64 	%rd169, [%r1635+27648];
	setp.gt.s32 	%p244, %r1629, -1;
	selp.b32 	%r1636, -1, -2147483648, %p244;
	xor.b32  	%r1637, %r1636, %r1629;
	add.s64 	%rd170, %rd169, %rd7;
	shl.b64 	%rd171, %rd170, 2;
	add.s64 	%rd172, %rd1, %rd171;
	st.global.u32 	[%rd172+7680], %r1637;
$L__BB6_171:
	bar.warp.sync 	-1;
	add.s32 	%r1638, %r1, 2304;
	setp.ge.s32 	%p245, %r1638, %r295;
	@%p245 bra 	$L__BB6_173;
	ld.shared.u32 	%r1639, [%r294+9216];
	setp.eq.s32 	%p246, %r1639, 2147483647;
	selp.b32 	%r1640, -2147483648, %r1639, %p246;
	shr.u32 	%r1641, %r1640, %r298;
	and.b32  	%r1642, %r1641, %r97;
	shl.b32 	%r1643, %r1642, 3;
	add.s32 	%r1645, %r1385, %r1643;
	ld.shared.u64 	%rd173, [%r1645+27648];
	setp.gt.s32 	%p247, %r1639, -1;
	selp.b32 	%r1646, -1, -2147483648, %p247;
	xor.b32  	%r1647, %r1646, %r1639;
	add.s64 	%rd174, %rd173, %rd7;
	shl.b64 	%rd175, %rd174, 2;
	add.s64 	%rd176, %rd1, %rd175;
	st.global.u32 	[%rd176+9216], %r1647;
$L__BB6_173:
	bar.warp.sync 	-1;
	add.s32 	%r1648, %r1, 2688;
	setp.ge.s32 	%p248, %r1648, %r295;
	@%p248 bra 	$L__BB6_175;
	ld.shared.u32 	%r1649, [%r294+10752];
	setp.eq.s32 	%p249, %r1649, 2147483647;
	selp.b32 	%r1650, -2147483648, %r1649, %p249;
	shr.u32 	%r1651, %r1650, %r298;
	and.b32  	%r1652, %r1651, %r97;
	shl.b32 	%r1653, %r1652, 3;
	add.s32 	%r1655, %r1385, %r1653;
	ld.shared.u64 	%rd177, [%r1655+27648];
	setp.gt.s32 	%p250, %r1649, -1;
	selp.b32 	%r1656, -1, -2147483648, %p250;
	xor.b32  	%r1657, %r1656, %r1649;
	add.s64 	%rd178, %rd177, %rd7;
	shl.b64 	%rd179, %rd178, 2;
	add.s64 	%rd180, %rd1, %rd179;
	st.global.u32 	[%rd180+10752], %r1657;
$L__BB6_175:
	bar.warp.sync 	-1;
	or.b32  	%r1658, %r1, 3072;
	setp.ge.s32 	%p251, %r1658, %r295;
	@%p251 bra 	$L__BB6_177;
	ld.shared.u32 	%r1659, [%r294+12288];
	setp.eq.s32 	%p252, %r1659, 2147483647;
	selp.b32 	%r1660, -2147483648, %r1659, %p252;
	shr.u32 	%r1661, %r1660, %r298;
	and.b32  	%r1662, %r1661, %r97;
	shl.b32 	%r1663, %r1662, 3;
	add.s32 	%r1665, %r1385, %r1663;
	ld.shared.u64 	%rd181, [%r1665+27648];
	setp.gt.s32 	%p253, %r1659, -1;
	selp.b32 	%r1666, -1, -2147483648, %p253;
	xor.b32  	%r1667, %r1666, %r1659;
	add.s64 	%rd182, %rd181, %rd7;
	shl.b64 	%rd183, %rd182, 2;
	add.s64 	%rd184, %rd1, %rd183;
	st.global.u32 	[%rd184+12288], %r1667;
$L__BB6_177:
	bar.warp.sync 	-1;
	add.s32 	%r1668, %r1, 3456;
	setp.ge.s32 	%p254, %r1668, %r295;
	@%p254 bra 	$L__BB6_179;
	ld.shared.u32 	%r1669, [%r294+13824];
	setp.eq.s32 	%p255, %r1669, 2147483647;
	selp.b32 	%r1670, -2147483648, %r1669, %p255;
	shr.u32 	%r1671, %r1670, %r298;
	and.b32  	%r1672, %r1671, %r97;
	shl.b32 	%r1673, %r1672, 3;
	add.s32 	%r1675, %r1385, %r1673;
	ld.shared.u64 	%rd185, [%r1675+27648];
	setp.gt.s32 	%p256, %r1669, -1;
	selp.b32 	%r1676, -1, -2147483648, %p256;
	xor.b32  	%r1677, %r1676, %r1669;
	add.s64 	%rd186, %rd185, %rd7;
	shl.b64 	%rd187, %rd186, 2;
	add.s64 	%rd188, %rd1, %rd187;
	st.global.u32 	[%rd188+13824], %r1677;
$L__BB6_179:
	bar.warp.sync 	-1;
	add.s32 	%r1678, %r1, 3840;
	setp.ge.s32 	%p257, %r1678, %r295;
	@%p257 bra 	$L__BB6_181;
	ld.shared.u32 	%r1679, [%r294+15360];
	setp.eq.s32 	%p258, %r1679, 2147483647;
	selp.b32 	%r1680, -2147483648, %r1679, %p258;
	shr.u32 	%r1681, %r1680, %r298;
	and.b32  	%r1682, %r1681, %r97;
	shl.b32 	%r1683, %r1682, 3;
	add.s32 	%r1685, %r1385, %r1683;
	ld.shared.u64 	%rd189, [%r1685+27648];
	setp.gt.s32 	%p259, %r1679, -1;
	selp.b32 	%r1686, -1, -2147483648, %p259;
	xor.b32  	%r1687, %r1686, %r1679;
	add.s64 	%rd190, %rd189, %rd7;
	shl.b64 	%rd191, %rd190, 2;
	add.s64 	%rd192, %rd1, %rd191;
	st.global.u32 	[%rd192+15360], %r1687;
$L__BB6_181:
	bar.warp.sync 	-1;
	add.s32 	%r1688, %r1, 4224;
	setp.ge.s32 	%p260, %r1688, %r295;
	@%p260 bra 	$L__BB6_183;
	ld.shared.u32 	%r1689, [%r294+16896];
	setp.eq.s32 	%p261, %r1689, 2147483647;
	selp.b32 	%r1690, -2147483648, %r1689, %p261;
	shr.u32 	%r1691, %r1690, %r298;
	and.b32  	%r1692, %r1691, %r97;
	shl.b32 	%r1693, %r1692, 3;
	add.s32 	%r1695, %r1385, %r1693;
	ld.shared.u64 	%rd193, [%r1695+27648];
	setp.gt.s32 	%p262, %r1689, -1;
	selp.b32 	%r1696, -1, -2147483648, %p262;
	xor.b32  	%r1697, %r1696, %r1689;
	add.s64 	%rd194, %rd193, %rd7;
	shl.b64 	%rd195, %rd194, 2;
	add.s64 	%rd196, %rd1, %rd195;
	st.global.u32 	[%rd196+16896], %r1697;
$L__BB6_183:
	bar.warp.sync 	-1;
	add.s32 	%r1698, %r1, 4608;
	setp.ge.s32 	%p263, %r1698, %r295;
	@%p263 bra 	$L__BB6_185;
	ld.shared.u32 	%r1699, [%r294+18432];
	setp.eq.s32 	%p264, %r1699, 2147483647;
	selp.b32 	%r1700, -2147483648, %r1699, %p264;
	shr.u32 	%r1701, %r1700, %r298;
	and.b32  	%r1702, %r1701, %r97;
	shl.b32 	%r1703, %r1702, 3;
	add.s32 	%r1705, %r1385, %r1703;
	ld.shared.u64 	%rd197, [%r1705+27648];
	setp.gt.s32 	%p265, %r1699, -1;
	selp.b32 	%r1706, -1, -2147483648, %p265;
	xor.b32  	%r1707, %r1706, %r1699;
	add.s64 	%rd198, %rd197, %rd7;
	shl.b64 	%rd199, %rd198, 2;
	add.s64 	%rd200, %rd1, %rd199;
	st.global.u32 	[%rd200+18432], %r1707;
$L__BB6_185:
	bar.warp.sync 	-1;
	add.s32 	%r1708, %r1, 4992;
	setp.ge.s32 	%p266, %r1708, %r295;
	@%p266 bra 	$L__BB6_187;
	ld.shared.u32 	%r1709, [%r294+19968];
	setp.eq.s32 	%p267, %r1709, 2147483647;
	selp.b32 	%r1710, -2147483648, %r1709, %p267;
	shr.u32 	%r1711, %r1710, %r298;
	and.b32  	%r1712, %r1711, %r97;
	shl.b32 	%r1713, %r1712, 3;
	add.s32 	%r1715, %r1385, %r1713;
	ld.shared.u64 	%rd201, [%r1715+27648];
	setp.gt.s32 	%p268, %r1709, -1;
	selp.b32 	%r1716, -1, -2147483648, %p268;
	xor.b32  	%r1717, %r1716, %r1709;
	add.s64 	%rd202, %rd201, %rd7;
	shl.b64 	%rd203, %rd202, 2;
	add.s64 	%rd204, %rd1, %rd203;
	st.global.u32 	[%rd204+19968], %r1717;
$L__BB6_187:
	bar.warp.sync 	-1;
	add.s32 	%r1718, %r1, 5376;
	setp.ge.s32 	%p269, %r1718, %r295;
	@%p269 bra 	$L__BB6_189;
	ld.shared.u32 	%r1719, [%r294+21504];
	setp.eq.s32 	%p270, %r1719, 2147483647;
	selp.b32 	%r1720, -2147483648, %r1719, %p270;
	shr.u32 	%r1721, %r1720, %r298;
	and.b32  	%r1722, %r1721, %r97;
	shl.b32 	%r1723, %r1722, 3;
	add.s32 	%r1725, %r1385, %r1723;
	ld.shared.u64 	%rd205, [%r1725+27648];
	setp.gt.s32 	%p271, %r1719, -1;
	selp.b32 	%r1726, -1, -2147483648, %p271;
	xor.b32  	%r1727, %r1726, %r1719;
	add.s64 	%rd206, %rd205, %rd7;
	shl.b64 	%rd207, %rd206, 2;
	add.s64 	%rd208, %rd1, %rd207;
	st.global.u32 	[%rd208+21504], %r1727;
$L__BB6_189:
	bar.warp.sync 	-1;
	add.s32 	%r1728, %r1, 5760;
	setp.ge.s32 	%p272, %r1728, %r295;
	@%p272 bra 	$L__BB6_191;
	ld.shared.u32 	%r1729, [%r294+23040];
	setp.eq.s32 	%p273, %r1729, 2147483647;
	selp.b32 	%r1730, -2147483648, %r1729, %p273;
	shr.u32 	%r1731, %r1730, %r298;
	and.b32  	%r1732, %r1731, %r97;
	shl.b32 	%r1733, %r1732, 3;
	add.s32 	%r1735, %r1385, %r1733;
	ld.shared.u64 	%rd209, [%r1735+27648];
	setp.gt.s32 	%p274, %r1729, -1;
	selp.b32 	%r1736, -1, -2147483648, %p274;
	xor.b32  	%r1737, %r1736, %r1729;
	add.s64 	%rd210, %rd209, %rd7;
	shl.b64 	%rd211, %rd210, 2;
	add.s64 	%rd212, %rd1, %rd211;
	st.global.u32 	[%rd212+23040], %r1737;
$L__BB6_191:
	bar.warp.sync 	-1;
	or.b32  	%r1738, %r1, 6144;
	setp.ge.s32 	%p275, %r1738, %r295;
	@%p275 bra 	$L__BB6_193;
	ld.shared.u32 	%r1739, [%r294+24576];
	setp.eq.s32 	%p276, %r1739, 2147483647;
	selp.b32 	%r1740, -2147483648, %r1739, %p276;
	shr.u32 	%r1741, %r1740, %r298;
	and.b32  	%r1742, %r1741, %r97;
	shl.b32 	%r1743, %r1742, 3;
	add.s32 	%r1745, %r1385, %r1743;
	ld.shared.u64 	%rd213, [%r1745+27648];
	setp.gt.s32 	%p277, %r1739, -1;
	selp.b32 	%r1746, -1, -2147483648, %p277;
	xor.b32  	%r1747, %r1746, %r1739;
	add.s64 	%rd214, %rd213, %rd7;
	shl.b64 	%rd215, %rd214, 2;
	add.s64 	%rd216, %rd1, %rd215;
	st.global.u32 	[%rd216+24576], %r1747;
$L__BB6_193:
	bar.warp.sync 	-1;
	add.s32 	%r1748, %r1, 6528;
	ld.shared.u32 	%r296, [%r294+26112];
	setp.eq.s32 	%p278, %r296, 2147483647;
	selp.b32 	%r1749, -2147483648, %r296, %p278;
	shr.u32 	%r1750, %r1749, %r298;
	and.b32  	%r1751, %r1750, %r97;
	shl.b32 	%r1752, %r1751, 3;
	add.s32 	%r1754, %r1385, %r1752;
	ld.shared.u64 	%rd217, [%r1754+27648];
	add.s64 	%rd19, %rd217, %rd7;
	setp.ge.s32 	%p279, %r1748, %r295;
	@%p279 bra 	$L__BB6_195;
	setp.gt.s32 	%p280, %r296, -1;
	selp.b32 	%r1755, -1, -2147483648, %p280;
	xor.b32  	%r1756, %r1755, %r296;
	shl.b64 	%rd218, %rd19, 2;
	add.s64 	%rd219, %rd1, %rd218;
	st.global.u32 	[%rd219+26112], %r1756;
$L__BB6_195:
	bar.warp.sync 	-1;
$L__BB6_196:
	ret;

}


// ===== COMPILED SASS (sm_100) =====

	.target	sm_100

	.elftype	@"ET_EXEC"


//--------------------- .note.nv.tkinfo           --------------------------
	.section	.note.nv.tkinfo,"",@"SHT_NOTE"
	.sectionflags	@"SHF_NOTE_NV_TKINFO"
	.tkinfo
        /*0018*/ 	.word	0x00000002
        /*0030*/ 	.string	""
        /*0030*/ 	.string	"ptxas"
        /*0030*/ 	.string	"Cuda compilation tools, release 13.0, V13.0.88"
        /*0030*/ 	.string	"Build cuda_13.0.r13.0/compiler.36424714_0"
        /*0030*/ 	.string	"-arch sm_100 -m 64 "



//--------------------- .note.nv.cuinfo           --------------------------
	.section	.note.nv.cuinfo,"",@"SHT_NOTE"
	.sectionflags	@"SHF_NOTE_NV_CUINFO"
        /*0018*/ 	.short	0x0002
        /*001a*/ 	.short	0x0064
        /*001c*/ 	.short	0x0082
	.zero		2


//--------------------- .nv.info                  --------------------------
	.section	.nv.info,"",@"SHT_CUDA_INFO"
	.align	4


	//----- nvinfo : EIATTR_REGCOUNT
	.align		4
        /*0000*/ 	.byte	0x04, 0x2f
        /*0002*/ 	.short	(.L_46 - .L_45)
	.align		4
.L_45:
        /*0004*/ 	.word	index@(_Z5trajsffPfjS_S_)
        /*0008*/ 	.word	0x00000010


	//----- nvinfo : EIATTR_FRAME_SIZE
	.align		4
.L_46:
        /*000c*/ 	.byte	0x04, 0x11
        /*000e*/ 	.short	(.L_48 - .L_47)
	.align		4
.L_47:
        /*0010*/ 	.word	index@($__internal_1_$__cuda_sm3x_div_rn_noftz_f32_slowpath)
        /*0014*/ 	.word	0x00000000


	//----- nvinfo : EIATTR_FRAME_SIZE
	.align		4
.L_48:
        /*0018*/ 	.byte	0x04, 0x11
        /*001a*/ 	.short	(.L_50 - .L_49)
	.align		4
.L_49:
        /*001c*/ 	.word	index@(_Z5trajsffPfjS_S_)
        /*0020*/ 	.word	0x00000000


	//----- nvinfo : EIATTR_REGCOUNT
	.align		4
.L_50:
        /*0024*/ 	.byte	0x04, 0x2f
        /*0026*/ 	.short	(.L_52 - .L_51)
	.align		4
.L_51:
        /*0028*/ 	.word	index@(_Z12make_distribPfjPjjS0_S0_ffj)
        /*002c*/ 	.word	0x00000018


	//----- nvinfo : EIATTR_FRAME_SIZE
	.align		4
.L_52:
        /*0030*/ 	.byte	0x04, 0x11
        /*0032*/ 	.short	(.L_54 - .L_53)
	.align		4
.L_53:
        /*0034*/ 	.word	index@($__internal_0_$__cuda_sm3x_div_rn_noftz_f32_slowpath)
        /*0038*/ 	.word	0x00000000


	//----- nvinfo : EIATTR_FRAME_SIZE
	.align		4
.L_54:
        /*003c*/ 	.byte	0x04, 0x11
        /*003e*/ 	.short	(.L_56 - .L_55)
	.align		4
.L_55:
        /*0040*/ 	.word	index@(_Z12make_distribPfjPjjS0_S0_ffj)
        /*0044*/ 	.word	0x00000000


	//----- nvinfo : EIATTR_REGCOUNT
	.align		4
.L_56:
        /*0048*/ 	.byte	0x04, 0x2f
        /*004a*/ 	.short	(.L_58 - .L_57)
	.align		4
.L_57:
        /*004c*/ 	.word	index@(_ZN3cub18CUB_300001_SM_10006detail11EmptyKernelIvEEvv)
        /*0050*/ 	.word	0x00000004


	//----- nvinfo : EIATTR_FRAME_SIZE
	.align		4
.L_58:
        /*0054*/ 	.byte	0x04, 0x11
        /*0056*/ 	.short	(.L_60 - .L_59)
	.align		4
.L_59:
        /*0058*/ 	.word	index@(_ZN3cub18CUB_300001_SM_10006detail11EmptyKernelIvEEvv)
        /*005c*/ 	.word	0x00000000


	//----- nvinfo : EIATTR_REGCOUNT
	.align		4
.L_60:
        /*0060*/ 	.byte	0x04, 0x2f
        /*0062*/ 	.short	(.L_62 - .L_61)
	.align		4
.L_61:
        /*0064*/ 	.word	index@(_ZN3cub18CUB_300001_SM_10006detail10radix_sort31DeviceRadixSortSingleTileKernelINS1_5radix10policy_hubIfNS0_8NullTypeEyE10Policy1000ELNS0_9SortOrderE0EfS6_yNS1_21identity_decomposer_tEEEvPKT1_PSB_PKT2_PSF_T3_iiT4_)
        /*0068*/ 	.word	0x0000007f


	//----- nvinfo : EIATTR_FRAME_SIZE
	.align		4
.L_62:
        /*006c*/ 	.byte	0x04, 0x11
        /*006e*/ 	.short	(.L_64 - .L_63)
	.align		4
.L_63:
        /*0070*/ 	.word	index@(_ZN3cub18CUB_300001_SM_10006detail10radix_sort31DeviceRadixSortSingleTileKernelINS1_5radix10policy_hubIfNS0_8NullTypeEyE10Policy1000ELNS0_9SortOrderE0EfS6_yNS1_21identity_decomposer_tEEEvPKT1_PSB_PKT2_PSF_T3_iiT4_)
        /*0074*/ 	.word	0x00000000


	//----- nvinfo : EIATTR_REGCOUNT
	.align		4
.L_64:
        /*0078*/ 	.byte	0x04, 0x2f
        /*007a*/ 	.short	(.L_66 - .L_65)
	.align		4
.L_65:
        /*007c*/ 	.word	index@(_ZN3cub18CUB_300001_SM_10006detail10radix_sort30DeviceRadixSortHistogramKernelINS1_5radix10policy_hubIfNS0_8NullTypeEyE10Policy1000ELNS0_9SortOrderE0EfyNS1_21identity_decomposer_tEEEvPT2_PKT1_SB_iiT3_)
        /*0080*/ 	.word	0x00000020


	//----- nvinfo : EIATTR_FRAME_SIZE
	.align		4
.L_66:
        /*0084*/ 	.byte	0x04, 0x11
        /*0086*/ 	.short	(.L_68 - .L_67)
	.align		4
.L_67:
        /*0088*/ 	.word	index@(_ZN3cub18CUB_300001_SM_10006detail10radix_sort30DeviceRadixSortHistogramKernelINS1_5radix10policy_hubIfNS0_8NullTypeEyE10Policy1000ELNS0_9SortOrderE0EfyNS1_21identity_decomposer_tEEEvPT2_PKT1_SB_iiT3_)
        /*008c*/ 	.word	0x00000000


	//----- nvinfo : EIATTR_REGCOUNT
	.align		4
.L_68:
        /*0090*/ 	.byte	0x04, 0x2f
        /*0092*/ 	.short	(.L_70 - .L_69)
	.align		4
.L_69:
        /*0094*/ 	.word	index@(_ZN3cub18CUB_300001_SM_10006detail10radix_sort33DeviceRadixSortExclusiveSumKernelINS1_5radix10policy_hubIfNS0_8NullTypeEyE10Policy1000EyEEvPT0_)
        /*0098*/ 	.word	0x00000020


	//----- nvinfo : EIATTR_FRAME_SIZE
	.align		4
.L_70:
        /*009c*/ 	.byte	0x04, 0x11
        /*009e*/ 	.short	(.L_72 - .L_71)
	.align		4
.L_71:
        /*00a0*/ 	.word	index@(_ZN3cub18CUB_300001_SM_10006detail10radix_sort33DeviceRadixSortExclusiveSumKernelINS1_5radix10policy_hubIfNS0_8NullTypeEyE10Policy1000EyEEvPT0_)
        /*00a4*/ 	.word	0x00000000


	//----- nvinfo : EIATTR_REGCOUNT
	.align		4
.L_72:
        /*00a8*/ 	.byte	0x04, 0x2f
        /*00aa*/ 	.short	(.L_74 - .L_73)
	.align		4
.L_73:
        /*00ac*/ 	.word	index@(_ZN3cub18CUB_300001_SM_10006detail10radix_sort29DeviceRadixSortOnesweepKernelINS1_5radix10policy_hubIfNS0_8NullTypeEyE10Policy1000ELNS0_9SortOrderE0EfS6_yiiNS1_21identity_decomposer_tEEEvPT5_SC_PT3_PKSD_PT1_PKSH_PT2_PKSL_T4_iiT6_)
        /*00b0*/ 	.word	0x00000038


	//----- nvinfo : EIATTR_FRAME_SIZE
	.align		4
.L_74:
        /*00b4*/ 	.byte	0x04, 0x11
        /*00b6*/ 	.short	(.L_76 - .L_75)
	.align		4
.L_75:
        /*00b8*/ 	.word	index@(_ZN3cub18CUB_300001_SM_10006detail10radix_sort29DeviceRadixSortOnesweepKernelINS1_5radix10policy_hubIfNS0_8NullTypeEyE10Policy1000ELNS0_9SortOrderE0EfS6_yiiNS1_21identity_decomposer_tEEEvPT5_SC_PT3_PKSD_PT1_PKSH_PT2_PKSL_T4_iiT6_)
        /*00bc*/ 	.word	0x00000000


	//----- nvinfo : EIATTR_MIN_STACK_SIZE
	.align		4
.L_76:
        /*00c0*/ 	.byte	0x04, 0x12
        /*00c2*/ 	.short	(.L_78 - .L_77)
	.align		4
.L_77:
        /*00c4*/ 	.word	index@(_ZN3cub18CUB_300001_SM_10006detail10radix_sort29DeviceRadixSortOnesweepKernelINS1_5radix10policy_hubIfNS0_8NullTypeEyE10Policy1000ELNS0_9SortOrderE0EfS6_yiiNS1_21identity_decomposer_tEEEvPT5_SC_PT3_PKSD_PT1_PKSH_PT2_PKSL_T4_iiT6_)
        /*00c8*/ 	.word	0x00000000


	//----- nvinfo : EIATTR_MIN_STACK_SIZE
	.align		4
.L_78:
        /*00cc*/ 	.byte	0x04, 0x12
        /*00ce*/ 	.short	(.L_80 - .L_79)
	.align		4
.L_79:
        /*00d0*/ 	.word	index@(_ZN3cub18CUB_300001_SM_10006detail10radix_sort33DeviceRadixSortExclusiveSumKernelINS1_5radix10policy_hubIfNS0_8NullTypeEyE10Policy1000EyEEvPT0_)
        /*00d4*/ 	.word	0x00000000


	//----- nvinfo : EIATTR_MIN_STACK_SIZE
	.align		4
.L_80:
        /*00d8*/ 	.byte	0x04, 0x12
        /*00da*/ 	.short	(.L_82 - .L_81)
	.align		4
.L_81:
        /*00dc*/ 	.word	index@(_ZN3cub18CUB_300001_SM_10006detail10radix_sort30DeviceRadixSortHistogramKernelINS1_5radix10policy_hubIfNS0_8NullTypeEyE10Policy1000ELNS0_9SortOrderE0EfyNS1_21identity_decomposer_tEEEvPT2_PKT1_SB_iiT3_)
        /*00e0*/ 	.word	0x00000000


	//----- nvinfo : EIATTR_MIN_STACK_SIZE
	.align		4
.L_82:
        /*00e4*/ 	.byte	0x04, 0x12
        /*00e6*/ 	.short	(.L_84 - .L_83)
	.align		4
.L_83:
        /*00e8*/ 	.word	index@(_ZN3cub18CUB_300001_SM_10006detail10radix_sort31DeviceRadixSortSingleTileKernelINS1_5radix10policy_hubIfNS0_8NullTypeEyE10Policy1000ELNS0_9SortOrderE0EfS6_yNS1_21identity_decomposer_tEEEvPKT1_PSB_PKT2_PSF_T3_iiT4_)
        /*00ec*/ 	.word	0x00000000


	//----- nvinfo : EIATTR_MIN_STACK_SIZE
	.align		4
.L_84:
        /*00f0*/ 	.byte	0x04, 0x12
        /*00f2*/ 	.short	(.L_86 - .L_85)
	.align		4
.L_85:
        /*00f4*/ 	.word	index@(_ZN3cub18CUB_300001_SM_10006detail11EmptyKernelIvEEvv)
        /*00f8*/ 	.word	0x00000000


	//----- nvinfo : EIATTR_MIN_STACK_SIZE
	.align		4
.L_86:
        /*00fc*/ 	.byte	0x04, 0x12
        /*00fe*/ 	.short	(.L_88 - .L_87)
	.align		4
.L_87:
        /*0100*/ 	.word	index@(_Z12make_distribPfjPjjS0_S0_ffj)
        /*0104*/ 	.word	0x00000000


	//----- nvinfo : EIATTR_MIN_STACK_SIZE
	.align		4
.L_88:
        /*0108*/ 	.byte	0x04, 0x12
        /*010a*/ 	.short	(.L_90 - .L_89)
	.align		4
.L_89:
        /*010c*/ 	.word	index@(_Z5trajsffPfjS_S_)
        /*0110*/ 	.word	0x00000000
.L_90:


//--------------------- .nv.compat                --------------------------
	.section	.nv.compat,"",@"SHT_CUDA_COMPAT_INFO"
	.align	4
        /*0000*/ 	.byte	0x02, 0x09, 0x00, 0x00, 0x02, 0x02, 0x01, 0x00, 0x02, 0x05, 0x05, 0x00, 0x03, 0x07, 0x01, 0x01
        /*0010*/ 	.byte	0x02, 0x03, 0x00, 0x00, 0x02, 0x06, 0x01, 0x00, 0x04, 0x0b, 0x08, 0x00, 0x01, 0x00, 0x00, 0x00
        /*0020*/ 	.byte	0x00, 0x00, 0x00, 0x00


//--------------------- .nv.info._ZN3cub18CUB_300001_SM_10006detail10radix_sort29DeviceRadixSortOnesweepKernelINS1_5radix10policy_hubIfNS0_8NullTypeEyE10Policy1000ELNS0_9SortOrderE0EfS6_yiiNS1_21identity_decomposer_tEEEvPT5_SC_PT3_PKSD_PT1_PKSH_PT2_PKSL_T4_iiT6_ --------------------------
	.section	.nv.info._ZN3cub18CUB_300001_SM_10006detail10radix_sort29DeviceRadixSortOnesweepKernelINS1_5radix10policy_hubIfNS0_8NullTypeEyE10Policy1000ELNS0_9SortOrderE0EfS6_yiiNS1_21identity_decomposer_tEEEvPT5_SC_PT3_PKSD_PT1_PKSH_PT2_PKSL_T4_iiT6_,"",@"SHT_CUDA_INFO"
	.sectionflags	@""
	.align	4


	//----- nvinfo : EIATTR_CUDA_API_VERSION
	.align		4
        /*0000*/ 	.byte	0x04, 0x37
        /*0002*/ 	.short	(.L_92 - .L_91)
.L_91:
        /*0004*/ 	.word	0x00000082


	//----- nvinfo : EIATTR_KPARAM_INFO
	.align		4
.L_92:
        /*0008*/ 	.byte	0x04, 0x17
        /*000a*/ 	.short	(.L_94 - .L_93)
.L_93:
        /*000c*/ 	.word	0x00000000
        /*0010*/ 	.short	0x000b
        /*0012*/ 	.short	0x004c
        /*0014*/ 	.byte	0x00, 0xf0, 0x05, 0x00


	//----- nvinfo : EIATTR_KPARAM_INFO
	.align		4
.L_94:
        /*0018*/ 	.byte	0x04, 0x17
        /*001a*/ 	.short	(.L_96 - .L_95)
.L_95:
        /*001c*/ 	.word	0x00000000
        /*0020*/ 	.short	0x000a
        /*0022*/ 	.short	0x0048
        /*0024*/ 	.byte	0x00, 0xf0, 0x11, 0x00


	//----- nvinfo : EIATTR_KPARAM_INFO
	.align		4
.L_96:
        /*0028*/ 	.byte	0x04, 0x17
        /*002a*/ 	.short	(.L_98 - .L_97)
.L_97:
        /*002c*/ 	.word	0x00000000
        /*0030*/ 	.short	0x0009
        /*0032*/ 	.short	0x0044
        /*0034*/ 	.byte	0x00, 0xf0, 0x11, 0x00


	//----- nvinfo : EIATTR_KPARAM_INFO
	.align		4
.L_98:
        /*0038*/ 	.byte	0x04, 0x17
        /*003a*/ 	.short	(.L_100 - .L_99)
.L_99:
        /*003c*/ 	.word	0x00000000
        /*0040*/ 	.short	0x0008
        /*0042*/ 	.short	0x0040
        /*0044*/ 	.byte	0x00, 0xf0, 0x11, 0x00


	//----- nvinfo : EIATTR_KPARAM_INFO
	.align		4
.L_100:
        /*0048*/ 	.byte	0x04, 0x17
        /*004a*/ 	.short	(.L_102 - .L_101)
.L_101:
        /*004c*/ 	.word	0x00000000
        /*0050*/ 	.short	0x0007
        /*0052*/ 	.short	0x0038
        /*0054*/ 	.byte	0x00, 0xf5, 0x21, 0x00


	//----- nvinfo : EIATTR_KPARAM_INFO
	.align		4
.L_102:
        /*0058*/ 	.byte	0x04, 0x17
        /*005a*/ 	.short	(.L_104 - .L_103)
.L_103:
        /*005c*/ 	.word	0x00000000
        /*0060*/ 	.short	0x0006
        /*0062*/ 	.short	0x0030
        /*0064*/ 	.byte	0x00, 0xf5, 0x21, 0x00


	//----- nvinfo : EIATTR_KPARAM_INFO
	.align		4
.L_104:
        /*0068*/ 	.byte	0x04, 0x17
        /*006a*/ 	.short	(.L_106 - .L_105)
.L_105:
        /*006c*/ 	.word	0x00000000
        /*0070*/ 	.short	0x0005
        /*0072*/ 	.short	0x0028
        /*0074*/ 	.byte	0x00, 0xf5, 0x21, 0x00


	//----- nvinfo : EIATTR_KPARAM_INFO
	.align		4
.L_106:
        /*0078*/ 	.byte	0x04, 0x17
        /*007a*/ 	.short	(.L_108 - .L_107)
.L_107:
        /*007c*/ 	.word	0x00000000
        /*0080*/ 	.short	0x0004
        /*0082*/ 	.short	0x0020
        /*0084*/ 	.byte	0x00, 0xf5, 0x21, 0x00


	//----- nvinfo : EIATTR_KPARAM_INFO
	.align		4
.L_108:
        /*0088*/ 	.byte	0x04, 0x17
        /*008a*/ 	.short	(.L_110 - .L_109)
.L_109:
        /*008c*/ 	.word	0x00000000
        /*0090*/ 	.short	0x0003
        /*0092*/ 	.short	0x0018
        /*0094*/ 	.byte	0x00, 0xf5, 0x21, 0x00


	//----- nvinfo : EIATTR_KPARAM_INFO
	.align		4
.L_110:
        /*0098*/ 	.byte	0x04, 0x17
        /*009a*/ 	.short	(.L_112 - .L_111)
.L_111:
        /*009c*/ 	.word	0x00000000
        /*00a0*/ 	.short	0x0002
        /*00a2*/ 	.short	0x0010
        /*00a4*/ 	.byte	0x00, 0xf5, 0x21, 0x00


	//----- nvinfo : EIATTR_KPARAM_INFO
	.align		4
.L_112:
        /*00a8*/ 	.byte	0x04, 0x17
        /*00aa*/ 	.short	(.L_114 - .L_113)
.L_113:
        /*00ac*/ 	.word	0x00000000
        /*00b0*/ 	.short	0x0001
        /*00b2*/ 	.short	0x0008
        /*00b4*/ 	.byte	0x00, 0xf5, 0x21, 0x00


	//----- nvinfo : EIATTR_KPARAM_INFO
	.align		4
.L_114:
        /*00b8*/ 	.byte	0x04, 0x17
        /*00ba*/ 	.short	(.L_116 - .L_115)
.L_115:
        /*00bc*/ 	.word	0x00000000
        /*00c0*/ 	.short	0x0000
        /*00c2*/ 	.short	0x0000
        /*00c4*/ 	.byte	0x00, 0xf5, 0x21, 0x00


	//----- nvinfo : EIATTR_SPARSE_MMA_MASK
	.align		4
.L_116:
        /*00c8*/ 	.byte	0x03, 0x50
        /*00ca*/ 	.short	0x0000


	//----- nvinfo : EIATTR_MAXREG_COUNT
	.align		4
        /*00cc*/ 	.byte	0x03, 0x1b
        /*00ce*/ 	.short	0x00a8


	//----- nvinfo : EIATTR_NUM_BARRIERS
	.align		4
        /*00d0*/ 	.byte	0x02, 0x4c
        /*00d2*/ 	.byte	0x01
	.zero		1


	//----- nvinfo : EIATTR_MERCURY_ISA_VERSION
	.align		4
        /*00d4*/ 	.byte	0x03, 0x5f
        /*00d6*/ 	.short	0x0101


	//----- nvinfo : EIATTR_COOP_GROUP_MASK_REGIDS
	.align		4
        /*00d8*/ 	.byte	0x04, 0x29
        /*00da*/ 	.short	(.L_118 - .L_117)


	//   ....[0]....
.L_117:
        /*00dc*/ 	.word	0xffffffff


	//   ....[1]....
        /*00e0*/ 	.word	0x0500001a


	//   ....[2]....
        /*00e4*/ 	.word	0xffffffff


	//   ....[3]....
        /*00e8*/ 	.word	0xffffffff


	//   ....[4]....
        /*00ec*/ 	.word	0xffffffff


	//   ....[5]....
        /*00f0*/ 	.word	0xffffffff


	//   ....[6]....
        /*00f4*/ 	.word	0xffffffff


	//   ....[7]....
        /*00f8*/ 	.word	0xffffffff


	//   ....[8]....
        /*00fc*/ 	.word	0xffffffff


	//   ....[9]....
        /*0100*/ 	.word	0xffffffff


	//   ....[10]....
        /*0104*/ 	.word	0xffffffff


	//   ....[11]....
        /*0108*/ 	.word	0xffffffff


	//   ....[12]....
        /*010c*/ 	.word	0xffffffff


	//   ....[13]....
        /*0110*/ 	.word	0xffffffff


	//   ....[14]....
        /*0114*/ 	.word	0xffffffff


	//   ....[15]....
        /*0118*/ 	.word	0xffffffff


	//   ....[16]....
        /*011c*/ 	.word	0xffffffff


	//   ....[17]....
        /*0120*/ 	.word	0xffffffff


	//   ....[18]....
        /*0124*/ 	.word	0xffffffff


	//   ....[19]....
        /*0128*/ 	.word	0xffffffff


	//   ....[20]....
        /*012c*/ 	.word	0xffffffff


	//   ....[21]....
        /*0130*/ 	.word	0xffffffff


	//   ....[22]....
        /*0134*/ 	.word	0xffffffff


	//   ....[23]....
        /*0138*/ 	.word	0xffffffff


	//   ....[24]....
        /*013c*/ 	.word	0xffffffff


	//   ....[25]....
        /*0140*/ 	.word	0xffffffff


	//   ....[26]....
        /*0144*/ 	.word	0xffffffff


	//   ....[27]....
        /*0148*/ 	.word	0xffffffff


	//   ....[28]....
        /*014c*/ 	.word	0xffffffff


	//   ....[29]....
        /*0150*/ 	.word	0xffffffff


	//   ....[30]....
        /*0154*/ 	.word	0xffffffff


	//   ....[31]....
        /*0158*/ 	.word	0xffffffff


	//   ....[32]....
        /*015c*/ 	.word	0xffffffff


	//   ....[33]....
        /*0160*/ 	.word	0xffffffff


	//   ....[34]....
        /*0164*/ 	.word	0xffffffff


	//   ....[35]....
        /*0168*/ 	.word	0xffffffff


	//   ....[36]....
        /*016c*/ 	.word	0xffffffff


	//   ....[37]....
        /*0170*/ 	.word	0xffffffff


	//   ....[38]....
        /*0174*/ 	.word	0xffffffff


	//   ....[39]....
        /*0178*/ 	.word	0xffffffff


	//   ....[40]....
        /*017c*/ 	.word	0xffffffff


	//   ....[41]....
        /*0180*/ 	.word	0xffffffff


	//   ....[42]....
        /*0184*/ 	.word	0xffffffff


	//   ....[43]....
        /*0188*/ 	.word	0xffffffff


	//   ....[44]....
        /*018c*/ 	.word	0xffffffff


	//   ....[45]....
        /*0190*/ 	.word	0xffffffff


	//   ....[46]....
        /*0194*/ 	.word	0xffffffff


	//   ....[47]....
        /*0198*/ 	.word	0xffffffff


	//   ....[48]....
        /*019c*/ 	.word	0xffffffff


	//   ....[49]....
        /*01a0*/ 	.word	0xffffffff


	//   ....[50]....
        /*01a4*/ 	.word	0xffffffff


	//   ....[51]....
        /*01a8*/ 	.word	0xffffffff


	//   ....[52]....
        /*01ac*/ 	.word	0xffffffff


	//   ....[53]....
        /*01b0*/ 	.word	0xffffffff


	//   ....[54]....
        /*01b4*/ 	.word	0xffffffff


	//   ....[55]....
        /*01b8*/ 	.word	0xffffffff


	//   ....[56]....
        /*01bc*/ 	.word	0xffffffff


	//   ....[57]....
        /*01c0*/ 	.word	0xffffffff


	//   ....[58]....
        /*01c4*/ 	.word	0xffffffff


	//   ....[59]....
        /*01c8*/ 	.word	0xffffffff


	//   ....[60]....
        /*01cc*/ 	.word	0xffffffff


	//   ....[61]....
        /*01d0*/ 	.word	0xffffffff


	//   ....[62]....
        /*01d4*/ 	.word	0xffffffff


	//   ....[63]....
        /*01d8*/ 	.word	0xffffffff


	//   ....[64]....
        /*01dc*/ 	.word	0xffffffff


	//   ....[65]....
        /*01e0*/ 	.word	0xffffffff


	//   ....[66]....
        /*01e4*/ 	.word	0xffffffff


	//   ....[67]....
        /*01e8*/ 	.word	0xffffffff


	//   ....[68]....
        /*01ec*/ 	.word	0xffffffff


	//   ....[69]....
        /*01f0*/ 	.word	0xffffffff


	//   ....[70]....
        /*01f4*/ 	.word	0xffffffff


	//   ....[71]....
        /*01f8*/ 	.word	0xffffffff


	//   ....[72]....
        /*01fc*/ 	.word	0xffffffff


	//   ....[73]....
        /*0200*/ 	.word	0xffffffff


	//   ....[74]....
        /*0204*/ 	.word	0xffffffff


	//   ....[75]....
        /*0208*/ 	.word	0xffffffff


	//   ....[76]....
        /*020c*/ 	.word	0xffffffff


	//   ....[77]....
        /*0210*/ 	.word	0xffffffff


	//   ....[78]....
        /*0214*/ 	.word	0xffffffff


	//   ....[79]....
        /*0218*/ 	.word	0xffffffff


	//   ....[80]....
        /*021c*/ 	.word	0xffffffff


	//   ....[81]....
        /*0220*/ 	.word	0xffffffff


	//   ....[82]....
        /*0224*/ 	.word	0xffffffff


	//   ....[83]....
        /*0228*/ 	.word	0xffffffff


	//   ....[84]....
        /*022c*/ 	.word	0xffffffff


	//   ....[85]....
        /*0230*/ 	.word	0xffffffff


	//   ....[86]....
        /*0234*/ 	.word	0xffffffff


	//   ....[87]....
        /*0238*/ 	.word	0xffffffff


	//   ....[88]....
        /*023c*/ 	.word	0xffffffff


	//   ....[89]....
        /*0240*/ 	.word	0xffffffff


	//   ....[90]....
        /*0244*/ 	.word	0xffffffff


	//   ....[91]....
        /*0248*/ 	.word	0xffffffff


	//   ....[92]....
        /*024c*/ 	.word	0xffffffff


	//   ....[93]....
        /*0250*/ 	.word	0xffffffff


	//   ....[94]....
        /*0254*/ 	.word	0xffffffff


	//   ....[95]....
        /*0258*/ 	.word	0xffffffff


	//   ....[96]....
        /*025c*/ 	.word	0xffffffff


	//   ....[97]....
        /*0260*/ 	.word	0xffffffff


	//   ....[98]....
        /*0264*/ 	.word	0xffffffff


	//   ....[99]....
        /*0268*/ 	.word	0xffffffff


	//   ....[100]....
        /*026c*/ 	.word	0xffffffff


	//   ....[101]....
        /*0270*/ 	.word	0xffffffff


	//   ....[102]....
        /*0274*/ 	.word	0xffffffff


	//   ....[103]....
        /*0278*/ 	.word	0xffffffff


	//   ....[104]....
        /*027c*/ 	.word	0xffffffff


	//   ....[105]....
        /*0280*/ 	.word	0xffffffff


	//   ....[106]....
        /*0284*/ 	.word	0xffffffff


	//   ....[107]....
        /*0288*/ 	.word	0xffffffff


	//   ....[108]....
        /*028c*/ 	.word	0xffffffff


	//   ....[109]....
        /*0290*/ 	.word	0xffffffff


	//   ....[110]....
        /*0294*/ 	.word	0xffffffff


	//   ....[111]....
        /*0298*/ 	.word	0xffffffff


	//   ....[112]....
        /*029c*/ 	.word	0xffffffff


	//   ....[113]....
        /*02a0*/ 	.word	0xffffffff


	//   ....[114]....
        /*02a4*/ 	.word	0xffffffff


	//   ....[115]....
        /*02a8*/ 	.word	0xffffffff


	//   ....[116]....
        /*02ac*/ 	.word	0xffffffff


	//   ....[117]....
        /*02b0*/ 	.word	0xffffffff


	//   ....[118]....
        /*02b4*/ 	.word	0xffffffff


	//   ....[119]....
        /*02b8*/ 	.word	0xffffffff


	//   ....[120]....
        /*02bc*/ 	.word	0xffffffff


	//   ....[121]....
        /*02c0*/ 	.word	0xffffffff


	//   ....[122]....
        /*02c4*/ 	.word	0xffffffff


	//   ....[123]....
        /*02c8*/ 	.word	0xffffffff


	//   ....[124]....
        /*02cc*/ 	.word	0xffffffff


	//   ....[125]....
        /*02d0*/ 	.word	0xffffffff


	//   ....[126]....
        /*02d4*/ 	.word	0xffffffff


	//   ....[127]....
        /*02d8*/ 	.word	0xffffffff


	//   ....[128]....
        /*02dc*/ 	.word	0xffffffff


	//   ....[129]....
        /*02e0*/ 	.word	0xffffffff


	//   ....[130]....
        /*02e4*/ 	.word	0xffffffff


	//   ....[131]....
        /*02e8*/ 	.word	0xffffffff


	//   ....[132]....
        /*02ec*/ 	.word	0xffffffff


	//   ....[133]....
        /*02f0*/ 	.word	0xffffffff


	//   ....[134]....
        /*02f4*/ 	.word	0xffffffff


	//   ....[135]....
        /*02f8*/ 	.word	0xffffffff


	//   ....[136]....
        /*02fc*/ 	.word	0xffffffff


	//   ....[137]....
        /*0300*/ 	.word	0xffffffff


	//   ....[138]....
        /*0304*/ 	.word	0xffffffff


	//   ....[139]....
        /*0308*/ 	.word	0xffffffff


	//   ....[140]....
        /*030c*/ 	.word	0xffffffff


	//   ....[141]....
        /*0310*/ 	.word	0xffffffff


	//   ....[142]....
        /*0314*/ 	.word	0xffffffff


	//   ....[143]....
        /*0318*/ 	.word	0xffffffff


	//   ....[144]....
        /*031c*/ 	.word	0xffffffff


	//   ....[145]....
        /*0320*/ 	.word	0xffffffff


	//   ....[146]....
        /*0324*/ 	.word	0xffffffff


	//   ....[147]....
        /*0328*/ 	.word	0xffffffff


	//   ....[148]....
        /*032c*/ 	.word	0xffffffff


	//   ....[149]....
        /*0330*/ 	.word	0xffffffff


	//   ....[150]....
        /*0334*/ 	.word	0xffffffff


	//   ....[151]....
        /*0338*/ 	.word	0xffffffff


	//   ....[152]....
        /*033c*/ 	.word	0xffffffff


	//   ....[153]....
        /*0340*/ 	.word	0xffffffff


	//   ....[154]....
        /*0344*/ 	.word	0xffffffff


	//   ....[155]....
        /*0348*/ 	.word	0xffffffff


	//   ....[156]....
        /*034c*/ 	.word	0xffffffff


	//   ....[157]....
        /*0350*/ 	.word	0xffffffff


	//   ....[158]....
        /*0354*/ 	.word	0xffffffff


	//   ....[159]....
        /*0358*/ 	.word	0xffffffff


	//   ....[160]....
        /*035c*/ 	.word	0xffffffff


	//   ....[161]....
        /*0360*/ 	.word	0xffffffff


	//   ....[162]....
        /*0364*/ 	.word	0xffffffff


	//   ....[163]....
        /*0368*/ 	.word	0xffffffff


	//   ....[164]....
        /*036c*/ 	.word	0xffffffff


	//   ....[165]....
        /*0370*/ 	.word	0xffffffff


	//   ....[166]....
        /*0374*/ 	.word	0xffffffff


	//   ....[167]....
        /*0378*/ 	.word	0xffffffff


	//   ....[168]....
        /*037c*/ 	.word	0xffffffff


	//   ....[169]....
        /*0380*/ 	.word	0x05000004


	//   ....[170]....
        /*0384*/ 	.word	0xffffffff


	//   ....[171]....
        /*0388*/ 	.word	0xffffffff


	//   ....[172]....
        /*038c*/ 	.word	0xffffffff


	//   ....[173]....
        /*0390*/ 	.word	0xffffffff


	//   ....[174]....
        /*0394*/ 	.word	0xffffffff


	//   ....[175]....
        /*0398*/ 	.word	0xffffffff


	//   ....[176]....
        /*039c*/ 	.word	0xffffffff


	//   ....[177]....
        /*03a0*/ 	.word	0xffffffff


	//   ....[178]....
        /*03a4*/ 	.word	0xffffffff


	//   ....[179]....
        /*03a8*/ 	.word	0xffffffff


	//   ....[180]....
        /*03ac*/ 	.word	0xffffffff


	//   ....[181]....
        /*03b0*/ 	.word	0xffffffff


	//   ....[182]....
        /*03b4*/ 	.word	0xffffffff


	//   ....[183]....
        /*03b8*/ 	.word	0xffffffff


	//   ....[184]....
        /*03bc*/ 	.word	0xffffffff


	//   ....[185]....
        /*03c0*/ 	.word	0xffffffff


	//   ....[186]....
        /*03c4*/ 	.word	0xffffffff


	//   ....[187]....
        /*03c8*/ 	.word	0xffffffff


	//   ....[188]....
        /*03cc*/ 	.word	0xffffffff


	//   ....[189]....
        /*03d0*/ 	.word	0xffffffff


	//   ....[190]....
        /*03d4*/ 	.word	0xffffffff


	//   ....[191]....
        /*03d8*/ 	.word	0xffffffff


	//   ....[192]....
        /*03dc*/ 	.word	0xffffffff


	//   ....[193]....
        /*03e0*/ 	.word	0xffffffff


	//   ....[194]....
        /*03e4*/ 	.word	0xffffffff


	//   ....[195]....
        /*03e8*/ 	.word	0xffffffff


	//   ....[196]....
        /*03ec*/ 	.word	0xffffffff


	//   ....[197]....
        /*03f0*/ 	.word	0xffffffff


	//   ....[198]....
        /*03f4*/ 	.word	0xffffffff


	//   ....[199]....
        /*03f8*/ 	.word	0xffffffff


	//   ....[200]....
        /*03fc*/ 	.word	0xffffffff


	//   ....[201]....
        /*0400*/ 	.word	0xffffffff


	//   ....[202]....
        /*0404*/ 	.word	0xffffffff


	//   ....[203]....
        /*0408*/ 	.word	0xffffffff


	//   ....[204]....
        /*040c*/ 	.word	0xffffffff


	//   ....[205]....
        /*0410*/ 	.word	0xffffffff


	//   ....[206]....
        /*0414*/ 	.word	0x0500002e


	//   ....[207]....
        /*0418*/ 	.word	0x0500002e


	//   ....[208]....
        /*041c*/ 	.word	0x0500002e


	//   ....[209]....
        /*0420*/ 	.word	0x0500002e


	//   ....[210]....
        /*0424*/ 	.word	0x0500002e


	//----- nvinfo : EIATTR_COOP_GROUP_INSTR_OFFSETS
	.align		4
.L_118:
        /*0428*/ 	.byte	0x04, 0x28
        /*042a*/ 	.short	(.L_120 - .L_119)


	//   ....[0]....
.L_119:
        /*042c*/ 	.word	0x00001220


	//   ....[1]....
        /*0430*/ 	.word	0x00001d00


	//   ....[2]....
        /*0434*/ 	.word	0x00002a50


	//   ....[3]....
        /*0438*/ 	.word	0x00002a70


	//   ....[4]....
        /*043c*/ 	.word	0x00002a90


	//   ....[5]....
        /*0440*/ 	.word	0x00002ab0


	//   ....[6]....
        /*0444*/ 	.word	0x00002ad0


	//   ....[7]....
        /*0448*/ 	.word	0x00002fa0


	//   ....[8]....
        /*044c*/ 	.word	0x00002fb0


	//   ....[9]....
        /*0450*/ 	.word	0x00002fd0


	//   ....[10]....
        /*0454*/ 	.word	0x00002ff0


	//   ....[11]....
        /*0458*/ 	.word	0x00003040


	//   ....[12]....
        /*045c*/ 	.word	0x00003070


	//   ....[13]....
        /*0460*/ 	.word	0x000030b0


	//   ....[14]....
        /*0464*/ 	.word	0x000030f0


	//   ....[15]....
        /*0468*/ 	.word	0x000031e0


	//   ....[16]....
        /*046c*/ 	.word	0x00003240


	//   ....[17]....
        /*0470*/ 	.word	0x00003250


	//   ....[18]....
        /*0474*/ 	.word	0x00003270


	//   ....[19]....
        /*0478*/ 	.word	0x000032b0


	//   ....[20]....
        /*047c*/ 	.word	0x000032e0


	//   ....[21]....
        /*0480*/ 	.word	0x00003320


	//   ....[22]....
        /*0484*/ 	.word	0x00003340


	//   ....[23]....
        /*0488*/ 	.word	0x00003360


	//   ....[24]....
        /*048c*/ 	.word	0x000034a0


	//   ....[25]....
        /*0490*/ 	.word	0x000034d0


	//   ....[26]....
        /*0494*/ 	.word	0x000034e0


	//   ....[27]....
        /*0498*/ 	.word	0x00003500


	//   ....[28]....
        /*049c*/ 	.word	0x00003540


	//   ....[29]....
        /*04a0*/ 	.word	0x00003570


	//   ....[30]....
        /*04a4*/ 	.word	0x000035b0


	//   ....[31]....
        /*04a8*/ 	.word	0x000035d0


	//   ....[32]....
        /*04ac*/ 	.word	0x000035f0


	//   ....[33]....
        /*04b0*/ 	.word	0x00003720


	//   ....[34]....
        /*04b4*/ 	.word	0x00003740


	//   ....[35]....
        /*04b8*/ 	.word	0x00003750


	//   ....[36]....
        /*04bc*/ 	.word	0x00003770


	//   ....[37]....
        /*04c0*/ 	.word	0x000037b0


	//   ....[38]....
        /*04c4*/ 	.word	0x000037e0


	//   ....[39]....
        /*04c8*/ 	.word	0x00003820


	//   ....[40]....
        /*04cc*/ 	.word	0x00003840


	//   ....[41]....
        /*04d0*/ 	.word	0x00003860


	//   ....[42]....
        /*04d4*/ 	.word	0x000039a0


	//   ....[43]....
        /*04d8*/ 	.word	0x000039d0


	//   ....[44]....
        /*04dc*/ 	.word	0x000039e0


	//   ....[45]....
        /*04e0*/ 	.word	0x00003a00


	//   ....[46]....
        /*04e4*/ 	.word	0x00003a40


	//   ....[47]....
        /*04e8*/ 	.word	0x00003a70


	//   ....[48]....
        /*04ec*/ 	.word	0x00003ab0


	//   ....[49]....
        /*04f0*/ 	.word	0x00003ad0


	//   ....[50]....
        /*04f4*/ 	.word	0x00003af0


	//   ....[51]....
        /*04f8*/ 	.word	0x00003c20


	//   ....[52]....
        /*04fc*/ 	.word	0x00003c40


	//   ....[53]....
        /*0500*/ 	.word	0x00003c50


	//   ....[54]....
        /*0504*/ 	.word	0x00003c70


	//   ....[55]....
        /*0508*/ 	.word	0x00003cb0


	//   ....[56]....
        /*050c*/ 	.word	0x00003ce0


	//   ....[57]....
        /*0510*/ 	.word	0x00003d20


	//   ....[58]....
        /*0514*/ 	.word	0x00003d40


	//   ....[59]....
        /*0518*/ 	.word	0x00003d60


	//   ....[60]....
        /*051c*/ 	.word	0x00003ea0


	//   ....[61]....
        /*0520*/ 	.word	0x00003ed0


	//   ....[62]....
        /*0524*/ 	.word	0x00003ee0


	//   ....[63]....
        /*0528*/ 	.word	0x00003f00


	//   ....[64]....
        /*052c*/ 	.word	0x00003f40


	//   ....[65]....
        /*0530*/ 	.word	0x00003f70


	//   ....[66]....
        /*0534*/ 	.word	0x00003fb0


	//   ....[67]....
        /*0538*/ 	.word	0x00003fd0


	//   ....[68]....
        /*053c*/ 	.word	0x00003ff0


	//   ....[69]....
        /*0540*/ 	.word	0x00004120


	//   ....[70]....
        /*0544*/ 	.word	0x00004140


	//   ....[71]....
        /*0548*/ 	.word	0x00004150


	//   ....[72]....
        /*054c*/ 	.word	0x00004180


	//   ....[73]....
        /*0550*/ 	.word	0x000041a0


	//   ....[74]....
        /*0554*/ 	.word	0x000041f0


	//   ....[75]....
        /*0558*/ 	.word	0x00004210


	//   ....[76]....
        /*055c*/ 	.word	0x00004250


	//   ....[77]....
        /*0560*/ 	.word	0x00004270


	//   ....[78]....
        /*0564*/ 	.word	0x000043a0


	//   ....[79]....
        /*0568*/ 	.word	0x000043d0


	//   ....[80]....
        /*056c*/ 	.word	0x000043e0


	//   ....[81]....
        /*0570*/ 	.word	0x00004430


	//   ....[82]....
        /*0574*/ 	.word	0x00004460


	//   ....[83]....
        /*0578*/ 	.word	0x00004490


	//   ....[84]....
        /*057c*/ 	.word	0x000044c0


	//   ....[85]....
        /*0580*/ 	.word	0x000044f0


	//   ....[86]....
        /*0584*/ 	.word	0x00004520


	//   ....[87]....
        /*0588*/ 	.word	0x00004620


	//   ....[88]....
        /*058c*/ 	.word	0x00004640


	//   ....[89]....
        /*0590*/ 	.word	0x00004650


	//   ....[90]....
        /*0594*/ 	.word	0x000046a0


	//   ....[91]....
        /*0598*/ 	.word	0x000046d0


	//   ....[92]....
        /*059c*/ 	.word	0x000046e0


	//   ....[93]....
        /*05a0*/ 	.word	0x00004720


	//   ....[94]....
        /*05a4*/ 	.word	0x00004760


	//   ....[95]....
        /*05a8*/ 	.word	0x00004790


	//   ....[96]....
        /*05ac*/ 	.word	0x000048b0


	//   ....[97]....
        /*05b0*/ 	.word	0x000048e0


	//   ....[98]....
        /*05b4*/ 	.word	0x000048f0


	//   ....[99]....
        /*05b8*/ 	.word	0x00004940


	//   ....[100]....
        /*05bc*/ 	.word	0x00004970


	//   ....[101]....
        /*05c0*/ 	.word	0x000049a0


	//   ....[102]....
        /*05c4*/ 	.word	0x000049d0


	//   ....[103]....
        /*05c8*/ 	.word	0x00004a00


	//   ....[104]....
        /*05cc*/ 	.word	0x00004a30


	//   ....[105]....
        /*05d0*/ 	.word	0x00004b50


	//   ....[106]....
        /*05d4*/ 	.word	0x00004b80


	//   ....[107]....
        /*05d8*/ 	.word	0x00004b90


	//   ....[108]....
        /*05dc*/ 	.word	0x00004be0


	//   ....[109]....
        /*05e0*/ 	.word	0x00004c10


	//   ....[110]....
        /*05e4*/ 	.word	0x00004c40


	//   ....[111]....
        /*05e8*/ 	.word	0x00004c70


	//   ....[112]....
        /*05ec*/ 	.word	0x00004ca0


	//   ....[113]....
        /*05f0*/ 	.word	0x00004cd0


	//   ....[114]....
        /*05f4*/ 	.word	0x00004df0


	//   ....[115]....
        /*05f8*/ 	.word	0x00004e20


	//   ....[116]....
        /*05fc*/ 	.word	0x00004e30


	//   ....[117]....
        /*0600*/ 	.word	0x00004e80


	//   ....[118]....
        /*0604*/ 	.word	0x00004eb0


	//   ....[119]....
        /*0608*/ 	.word	0x00004ee0


	//   ....[120]....
        /*060c*/ 	.word	0x00004f10


	//   ....[121]....
        /*0610*/ 	.word	0x00004f40


	//   ....[122]....
        /*0614*/ 	.word	0x00004f70


	//   ....[123]....
        /*0618*/ 	.word	0x00005090


	//   ....[124]....
        /*061c*/ 	.word	0x000050c0


	//   ....[125]....
        /*0620*/ 	.word	0x000050d0


	//   ....[126]....
        /*0624*/ 	.word	0x00005120


	//   ....[127]....
        /*0628*/ 	.word	0x00005150


	//   ....[128]....
        /*062c*/ 	.word	0x00005180


	//   ....[129]....
        /*0630*/ 	.word	0x000051b0


	//   ....[130]....
        /*0634*/ 	.word	0x000051e0


	//   ....[131]....
        /*0638*/ 	.word	0x00005210


	//   ....[132]....
        /*063c*/ 	.word	0x00005330


	//   ....[133]....
        /*0640*/ 	.word	0x00005360


	//   ....[134]....
        /*0644*/ 	.word	0x00005370


	//   ....[135]....
        /*0648*/ 	.word	0x000053c0


	//   ....[136]....
        /*064c*/ 	.word	0x000053f0


	//   ....[137]....
        /*0650*/ 	.word	0x00005420


	//   ....[138]....
        /*0654*/ 	.word	0x00005450


	//   ....[139]....
        /*0658*/ 	.word	0x00005480


	//   ....[140]....
        /*065c*/ 	.word	0x000054b0


	//   ....[141]....
        /*0660*/ 	.word	0x000055d0


	//   ....[142]....
        /*0664*/ 	.word	0x00005600


	//   ....[143]....
        /*0668*/ 	.word	0x00005610


	//   ....[144]....
        /*066c*/ 	.word	0x00005660


	//   ....[145]....
        /*0670*/ 	.word	0x00005690


	//   ....[146]....
        /*0674*/ 	.word	0x000056c0


	//   ....[147]....
        /*0678*/ 	.word	0x000056f0


	//   ....[148]....
        /*067c*/ 	.word	0x00005720


	//   ....[149]....
        /*0680*/ 	.word	0x00005750


	//   ....[150]....
        /*0684*/ 	.word	0x00005870


	//   ....[151]....
        /*0688*/ 	.word	0x000058a0


	//   ....[152]....
        /*068c*/ 	.word	0x000058b0


	//   ....[153]....
        /*0690*/ 	.word	0x00005900


	//   ....[154]....
        /*0694*/ 	.word	0x00005930


	//   ....[155]....
        /*0698*/ 	.word	0x00005960


	//   ....[156]....
        /*069c*/ 	.word	0x00005990


	//   ....[157]....
        /*06a0*/ 	.word	0x000059c0


	//   ....[158]....
        /*06a4*/ 	.word	0x000059f0


	//   ....[159]....
        /*06a8*/ 	.word	0x00005b00


	//   ....[160]....
        /*06ac*/ 	.word	0x00005b20


	//   ....[161]....
        /*06b0*/ 	.word	0x00005b30


	//   ....[162]....
        /*06b4*/ 	.word	0x00005b60


	//   ....[163]....
        /*06b8*/ 	.word	0x00005b80


	//   ....[164]....
        /*06bc*/ 	.word	0x00005bd0


	//   ....[165]....
        /*06c0*/ 	.word	0x00005c00


	//   ....[166]....
        /*06c4*/ 	.word	0x00005c50


	//   ....[167]....
        /*06c8*/ 	.word	0x00005c80


	//   ....[168]....
        /*06cc*/ 	.word	0x00005da0


	//   ....[169]....
        /*06d0*/ 	.word	0x00006200


	//   ....[170]....
        /*06d4*/ 	.word	0x00006590


	//   ....[171]....
        /*06d8*/ 	.word	0x00006690


	//   ....[172]....
        /*06dc*/ 	.word	0x00006790


	//   ....[173]....
        /*06e0*/ 	.word	0x00006890


	//   ....[174]....
        /*06e4*/ 	.word	0x00006990


	//   ....[175]....
        /*06e8*/ 	.word	0x00006a90


	//   ....[176]....
        /*06ec*/ 	.word	0x00006b90


	//   ....[177]....
        /*06f0*/ 	.word	0x00006c90


	//   ....[178]....
        /*06f4*/ 	.word	0x00006d90


	//   ....[179]....
        /*06f8*/ 	.word	0x00006e90


	//   ....[180]....
        /*06fc*/ 	.word	0x00006f90


	//   ....[181]....
        /*0700*/ 	.word	0x00007090


	//   ....[182]....
        /*0704*/ 	.word	0x00007190


	//   ....[183]....
        /*0708*/ 	.word	0x00007290


	//   ....[184]....
        /*070c*/ 	.word	0x00007390


	//   ....[185]....
        /*0710*/ 	.word	0x00007490


	//   ....[186]....
        /*0714*/ 	.word	0x00007590


	//   ....[187]....
        /*0718*/ 	.word	0x00007690


	//   ....[188]....
        /*071c*/ 	.word	0x000078d0


	//   ....[189]....
        /*0720*/ 	.word	0x00007a50


	//   ....[190]....
        /*0724*/ 	.word	0x00007bd0


	//   ....[191]....
        /*0728*/ 	.word	0x00007d50


	//   ....[192]....
        /*072c*/ 	.word	0x00007ed0


	//   ....[193]....
        /*0730*/ 	.word	0x00008050


	//   ....[194]....
        /*0734*/ 	.word	0x000081d0


	//   ....[195]....
        /*0738*/ 	.word	0x00008350


	//   ....[196]....
        /*073c*/ 	.word	0x000084d0


	//   ....[197]....
        /*0740*/ 	.word	0x00008650


	//   ....[198]....
        /*0744*/ 	.word	0x000087d0


	//   ....[199]....
        /*0748*/ 	.word	0x00008940


	//   ....[200]....
        /*074c*/ 	.word	0x00008aa0


	//   ....[201]....
        /*0750*/ 	.word	0x00008c00


	//   ....[202]....
        /*0754*/ 	.word	0x00008d60


	//   ....[203]....
        /*0758*/ 	.word	0x00008ec0


	//   ....[204]....
        /*075c*/ 	.word	0x00009020


	//   ....[205]....
        /*0760*/ 	.word	0x000091a0


	//   ....[206]....
        /*0764*/ 	.word	0x00009210


	//   ....[207]....
        /*0768*/ 	.word	0x00009280


	//   ....[208]....
        /*076c*/ 	.word	0x000092f0


	//   ....[209]....
        /*0770*/ 	.word	0x00009360


	//   ....[210]....
        /*0774*/ 	.word	0x000093d0


	//----- nvinfo : EIATTR_VRC_CTA_INIT_COUNT
	.align		4
.L_120:
        /*0778*/ 	.byte	0x02, 0x4a
	.zero		1
	.zero		1


	//----- nvinfo : EIATTR_EXIT_INSTR_OFFSETS
	.align		4
        /*077c*/ 	.byte	0x04, 0x1c
        /*077e*/ 	.short	(.L_122 - .L_121)


	//   ....[0]....
.L_121:
        /*0780*/ 	.word	0x00002460


	//   ....[1]....
        /*0784*/ 	.word	0x00002840


	//   ....[2]....
        /*0788*/ 	.word	0x00002860


	//   ....[3]....
        /*078c*/ 	.word	0x000076a0


	//   ....[4]....
        /*0790*/ 	.word	0x000091b0


	//----- nvinfo : EIATTR_MAX_THREADS
	.align		4
.L_122:
        /*0794*/ 	.byte	0x04, 0x05
        /*0796*/ 	.short	(.L_124 - .L_123)
.L_123:
        /*0798*/ 	.word	0x00000180
        /*079c*/ 	.word	0x00000001
        /*07a0*/ 	.word	0x00000001


	//----- nvinfo : EIATTR_CRS_STACK_SIZE
	.align		4
.L_124:
        /*07a4*/ 	.byte	0x04, 0x1e
        /*07a6*/ 	.short	(.L_126 - .L_125)
.L_125:
        /*07a8*/ 	.word	0x00000000


	//----- nvinfo : EIATTR_CBANK_PARAM_SIZE
	.align		4
.L_126:
        /*07ac*/ 	.byte	0x03, 0x19
        /*07ae*/ 	.short	0x004d


	//----- nvinfo : EIATTR_PARAM_CBANK
	.align		4
        /*07b0*/ 	.byte	0x04, 0x0a
        /*07b2*/ 	.short	(.L_128 - .L_127)
	.align		4
.L_127:
        /*07b4*/ 	.word	index@(.nv.constant0._ZN3cub18CUB_300001_SM_10006detail10radix_sort29DeviceRadixSortOnesweepKernelINS1_5radix10policy_hubIfNS0_8NullTypeEyE10Policy1000ELNS0_9SortOrderE0EfS6_yiiNS1_21identity_decomposer_tEEEvPT5_SC_PT3_PKSD_PT1_PKSH_PT2_PKSL_T4_iiT6_)
        /*07b8*/ 	.short	0x0380
        /*07ba*/ 	.short	0x004d


	//----- nvinfo : EIATTR_SW_WAR
	.align		4
.L_128:
        /*07bc*/ 	.byte	0x04, 0x36
        /*07be*/ 	.short	(.L_130 - .L_129)
.L_129:
        /*07c0*/ 	.word	0x00000008
.L_130:


//--------------------- .nv.info._ZN3cub18CUB_300001_SM_10006detail10radix_sort33DeviceRadixSortExclusiveSumKernelINS1_5radix10policy_hubIfNS0_8NullTypeEyE10Policy1000EyEEvPT0_ --------------------------
	.section	.nv.info._ZN3cub18CUB_300001_SM_10006detail10radix_sort33DeviceRadixSortExclusiveSumKernelINS1_5radix10policy_hubIfNS0_8NullTypeEyE10Policy1000EyEEvPT0_,"",@"SHT_CUDA_INFO"
	.sectionflags	@""
	.align	4


	//----- nvinfo : EIATTR_CUDA_API_VERSION
	.align		4
        /*0000*/ 	.byte	0x04, 0x37
        /*0002*/ 	.short	(.L_132 - .L_131)
.L_131:
        /*0004*/ 	.word	0x00000082


	//----- nvinfo : EIATTR_KPARAM_INFO
	.align		4
.L_132:
        /*0008*/ 	.byte	0x04, 0x17
        /*000a*/ 	.short	(.L_134 - .L_133)
.L_133:
        /*000c*/ 	.word	0x00000000
        /*0010*/ 	.short	0x0000
        /*0012*/ 	.short	0x0000
        /*0014*/ 	.byte	0x00, 0xf5, 0x21, 0x00


	//----- nvinfo : EIATTR_SPARSE_MMA_MASK
	.align		4
.L_134:
        /*0018*/ 	.byte	0x03, 0x50
        /*001a*/ 	.short	0x0000


	//----- nvinfo : EIATTR_MAXREG_COUNT
	.align		4
        /*001c*/ 	.byte	0x03, 0x1b
        /*001e*/ 	.short	0x00ff


	//----- nvinfo : EIATTR_NUM_BARRIERS
	.align		4
        /*0020*/ 	.byte	0x02, 0x4c
        /*0022*/ 	.byte	0x01
	.zero		1


	//----- nvinfo : EIATTR_MERCURY_ISA_VERSION
	.align		4
        /*0024*/ 	.byte	0x03, 0x5f
        /*0026*/ 	.short	0x0101


	//----- nvinfo : EIATTR_COOP_GROUP_MASK_REGIDS
	.align		4
        /*0028*/ 	.byte	0x04, 0x29
        /*002a*/ 	.short	(.L_136 - .L_135)


	//   ....[0]....
.L_135:
        /*002c*/ 	.word	0xffffffff


	//   ....[1]....
        /*0030*/ 	.word	0xffffffff


	//   ....[2]....
        /*0034*/ 	.word	0xffffffff


	//   ....[3]....
        /*0038*/ 	.word	0xffffffff


	//   ....[4]....
        /*003c*/ 	.word	0xffffffff


	//   ....[5]....
        /*0040*/ 	.word	0xffffffff


	//   ....[6]....
        /*0044*/ 	.word	0xffffffff


	//   ....[7]....
        /*0048*/ 	.word	0xffffffff


	//   ....[8]....
        /*004c*/ 	.word	0xffffffff


	//   ....[9]....
        /*0050*/ 	.word	0xffffffff


	//   ....[10]....
        /*0054*/ 	.word	0x05000015


	//   ....[11]....
        /*0058*/ 	.word	0x05000015


	//   ....[12]....
        /*005c*/ 	.word	0x05000015


	//   ....[13]....
        /*0060*/ 	.word	0x05000015


	//   ....[14]....
        /*0064*/ 	.word	0x05000015


	//   ....[15]....
        /*0068*/ 	.word	0x05000015


	//   ....[16]....
        /*006c*/ 	.word	0x05000015


	//   ....[17]....
        /*0070*/ 	.word	0x05000015


	//   ....[18]....
        /*0074*/ 	.word	0x05000015


	//   ....[19]....
        /*0078*/ 	.word	0x05000015


	//----- nvinfo : EIATTR_COOP_GROUP_INSTR_OFFSETS
	.align		4
.L_136:
        /*007c*/ 	.byte	0x04, 0x28
        /*007e*/ 	.short	(.L_138 - .L_137)


	//   ....[0]....
.L_137:
        /*0080*/ 	.word	0x00000250


	//   ....[1]....
        /*0084*/ 	.word	0x00000260


	//   ....[2]....
        /*0088*/ 	.word	0x000002a0


	//   ....[3]....
        /*008c*/ 	.word	0x000002c0


	//   ....[4]....
        /*0090*/ 	.word	0x00000310


	//   ....[5]....
        /*0094*/ 	.word	0x00000320


	//   ....[6]....
        /*0098*/ 	.word	0x00000360


	//   ....[7]....
        /*009c*/ 	.word	0x00000380


	//   ....[8]....
        /*00a0*/ 	.word	0x000003d0


	//   ....[9]....
        /*00a4*/ 	.word	0x000003e0


	//   ....[10]....
        /*00a8*/ 	.word	0x00000660


	//   ....[11]....
        /*00ac*/ 	.word	0x000006b0


	//   ....[12]....
        /*00b0*/ 	.word	0x00000740


	//   ....[13]....
        /*00b4*/ 	.word	0x00000790


	//   ....[14]....
        /*00b8*/ 	.word	0x00000820


	//   ....[15]....
        /*00bc*/ 	.word	0x00000870


	//   ....[16]....
        /*00c0*/ 	.word	0x00000900


	//   ....[17]....
        /*00c4*/ 	.word	0x00000950


	//   ....[18]....
        /*00c8*/ 	.word	0x000009e0


	//   ....[19]....
        /*00cc*/ 	.word	0x00000a30


	//----- nvinfo : EIATTR_VRC_CTA_INIT_COUNT
	.align		4
.L_138:
        /*00d0*/ 	.byte	0x02, 0x4a
	.zero		1
	.zero		1


	//----- nvinfo : EIATTR_EXIT_INSTR_OFFSETS
	.align		4
        /*00d4*/ 	.byte	0x04, 0x1c
        /*00d6*/ 	.short	(.L_140 - .L_139)


	//   ....[0]....
.L_139:
        /*00d8*/ 	.word	0x000005d0


	//   ....[1]....
        /*00dc*/ 	.word	0x00000600


	//----- nvinfo : EIATTR_CRS_STACK_SIZE
	.align		4
.L_140:
        /*00e0*/ 	.byte	0x04, 0x1e
        /*00e2*/ 	.short	(.L_142 - .L_141)
.L_141:
        /*00e4*/ 	.word	0x00000000


	//----- nvinfo : EIATTR_CBANK_PARAM_SIZE
	.align		4
.L_142:
        /*00e8*/ 	.byte	0x03, 0x19
        /*00ea*/ 	.short	0x0008


	//----- nvinfo : EIATTR_PARAM_CBANK
	.align		4
        /*00ec*/ 	.byte	0x04, 0x0a
        /*00ee*/ 	.short	(.L_144 - .L_143)
	.align		4
.L_143:
        /*00f0*/ 	.word	index@(.nv.constant0._ZN3cub18CUB_300001_SM_10006detail10radix_sort33DeviceRadixSortExclusiveSumKernelINS1_5radix10policy_hubIfNS0_8NullTypeEyE10Policy1000EyEEvPT0_)
        /*00f4*/ 	.short	0x0380
        /*00f6*/ 	.short	0x0008


	//----- nvinfo : EIATTR_SW_WAR
	.align		4
.L_144:
        /*00f8*/ 	.byte	0x04, 0x36
        /*00fa*/ 	.short	(.L_146 - .L_145)
.L_145:
        /*00fc*/ 	.word	0x00000008
.L_146:


//--------------------- .nv.info._ZN3cub18CUB_300001_SM_10006detail10radix_sort30DeviceRadixSortHistogramKernelINS1_5radix10policy_hubIfNS0_8NullTypeEyE10Policy1000ELNS0_9SortOrderE0EfyNS1_21identity_decomposer_tEEEvPT2_PKT1_SB_iiT3_ --------------------------
	.section	.nv.info._ZN3cub18CUB_300001_SM_10006detail10radix_sort30DeviceRadixSortHistogramKernelINS1_5radix10policy_hubIfNS0_8NullTypeEyE10Policy1000ELNS0_9SortOrderE0EfyNS1_21identity_decomposer_tEEEvPT2_PKT1_SB_iiT3_,"",@"SHT_CUDA_INFO"
	.sectionflags	@""
	.align	4


	//----- nvinfo : EIATTR_CUDA_API_VERSION
	.align		4
        /*0000*/ 	.byte	0x04, 0x37
        /*0002*/ 	.short	(.L_148 - .L_147)
.L_147:
        /*0004*/ 	.word	0x00000082


	//----- nvinfo : EIATTR_KPARAM_INFO
	.align		4
.L_148:
        /*0008*/ 	.byte	0x04, 0x17
        /*000a*/ 	.short	(.L_150 - .L_149)
.L_149:
        /*000c*/ 	.word	0x00000000
        /*0010*/ 	.short	0x0005
        /*0012*/ 	.short	0x0020
        /*0014*/ 	.byte	0x00, 0xf0, 0x05, 0x00


	//----- nvinfo : EIATTR_KPARAM_INFO
	.align		4
.L_150:
        /*0018*/ 	.byte	0x04, 0x17
        /*001a*/ 	.short	(.L_152 - .L_151)
.L_151:
        /*001c*/ 	.word	0x00000000
        /*0020*/ 	.short	0x0004
        /*0022*/ 	.short	0x001c
        /*0024*/ 	.byte	0x00, 0xf0, 0x11, 0x00


	//----- nvinfo : EIATTR_KPARAM_INFO
	.align		4
.L_152:
        /*0028*/ 	.byte	0x04, 0x17
        /*002a*/ 	.short	(.L_154 - .L_153)
.L_153:
        /*002c*/ 	.word	0x00000000
        /*0030*/ 	.short	0x0003
        /*0032*/ 	.short	0x0018
        /*0034*/ 	.byte	0x00, 0xf0, 0x11, 0x00


	//----- nvinfo : EIATTR_KPARAM_INFO
	.align		4
.L_154:
        /*0038*/ 	.byte	0x04, 0x17
        /*003a*/ 	.short	(.L_156 - .L_155)
.L_155:
        /*003c*/ 	.word	0x00000000
        /*0040*/ 	.short	0x0002
        /*0042*/ 	.short	0x0010
        /*0044*/ 	.byte	0x00, 0xf0, 0x21, 0x00


	//----- nvinfo : EIATTR_KPARAM_INFO
	.align		4
.L_156:
        /*0048*/ 	.byte	0x04, 0x17
        /*004a*/ 	.short	(.L_158 - .L_157)
.L_157:
        /*004c*/ 	.word	0x00000000
        /*0050*/ 	.short	0x0001
        /*0052*/ 	.short	0x0008
        /*0054*/ 	.byte	0x00, 0xf5, 0x21, 0x00


	//----- nvinfo : EIATTR_KPARAM_INFO
	.align		4
.L_158:
        /*0058*/ 	.byte	0x04, 0x17
        /*005a*/ 	.short	(.L_160 - .L_159)
.L_159:
        /*005c*/ 	.word	0x00000000
        /*0060*/ 	.short	0x0000
        /*0062*/ 	.short	0x0000
        /*0064*/ 	.byte	0x00, 0xf5, 0x21, 0x00


	//----- nvinfo : EIATTR_SPARSE_MMA_MASK
	.align		4
.L_160:
        /*0068*/ 	.byte	0x03, 0x50
        /*006a*/ 	.short	0x0000


	//----- nvinfo : EIATTR_MAXREG_COUNT
	.align		4
        /*006c*/ 	.byte	0x03, 0x1b
        /*006e*/ 	.short	0x00ff


	//----- nvinfo : EIATTR_NUM_BARRIERS
	.align		4
        /*0070*/ 	.byte	0x02, 0x4c
        /*0072*/ 	.byte	0x01
	.zero		1


	//----- nvinfo : EIATTR_MERCURY_ISA_VERSION
	.align		4
        /*0074*/ 	.byte	0x03, 0x5f
        /*0076*/ 	.short	0x0101


	//----- nvinfo : EIATTR_VRC_CTA_INIT_COUNT
	.align		4
        /*0078*/ 	.byte	0x02, 0x4a
	.zero		1
	.zero		1


	//----- nvinfo : EIATTR_EXIT_INSTR_OFFSETS
	.align		4
        /*007c*/ 	.byte	0x04, 0x1c
        /*007e*/ 	.short	(.L_162 - .L_161)


	//   ....[0]....
.L_161:
        /*0080*/ 	.word	0x00000040


	//   ....[1]....
        /*0084*/ 	.word	0x00003310


	//----- nvinfo : EIATTR_MAX_THREADS
	.align		4
.L_162:
        /*0088*/ 	.byte	0x04, 0x05
        /*008a*/ 	.short	(.L_164 - .L_163)
.L_163:
        /*008c*/ 	.word	0x00000080
        /*0090*/ 	.word	0x00000001
        /*0094*/ 	.word	0x00000001


	//----- nvinfo : EIATTR_CRS_STACK_SIZE
	.align		4
.L_164:
        /*0098*/ 	.byte	0x04, 0x1e
        /*009a*/ 	.short	(.L_166 - .L_165)
.L_165:
        /*009c*/ 	.word	0x00000000


	//----- nvinfo : EIATTR_CBANK_PARAM_SIZE
	.align		4
.L_166:
        /*00a0*/ 	.byte	0x03, 0x19
        /*00a2*/ 	.short	0x0021


	//----- nvinfo : EIATTR_PARAM_CBANK
	.align		4
        /*00a4*/ 	.byte	0x04, 0x0a
        /*00a6*/ 	.short	(.L_168 - .L_167)
	.align		4
.L_167:
        /*00a8*/ 	.word	index@(.nv.constant0._ZN3cub18CUB_300001_SM_10006detail10radix_sort30DeviceRadixSortHistogramKernelINS1_5radix10policy_hubIfNS0_8NullTypeEyE10Policy1000ELNS0_9SortOrderE0EfyNS1_21identity_decomposer_tEEEvPT2_PKT1_SB_iiT3_)
        /*00ac*/ 	.short	0x0380
        /*00ae*/ 	.short	0x0021


	//----- nvinfo : EIATTR_SW_WAR
	.align		4
.L_168:
        /*00b0*/ 	.byte	0x04, 0x36
        /*00b2*/ 	.short	(.L_170 - .L_169)
.L_169:
        /*00b4*/ 	.word	0x00000008
.L_170:


//--------------------- .nv.info._ZN3cub18CUB_300001_SM_10006detail10radix_sort31DeviceRadixSortSingleTileKernelINS1_5radix10policy_hubIfNS0_8NullTypeEyE10Policy1000ELNS0_9SortOrderE0EfS6_yNS1_21identity_decomposer_tEEEvPKT1_PSB_PKT2_PSF_T3_iiT4_ --------------------------
	.section	.nv.info._ZN3cub18CUB_300001_SM_10006detail10radix_sort31DeviceRadixSortSingleTileKernelINS1_5radix10policy_hubIfNS0_8NullTypeEyE10Policy1000ELNS0_9SortOrderE0EfS6_yNS1_21identity_decomposer_tEEEvPKT1_PSB_PKT2_PSF_T3_iiT4_,"",@"SHT_CUDA_INFO"
	.sectionflags	@""
	.align	4


	//----- nvinfo : EIATTR_CUDA_API_VERSION
	.align		4
        /*0000*/ 	.byte	0x04, 0x37
        /*0002*/ 	.short	(.L_172 - .L_171)
.L_171:
        /*0004*/ 	.word	0x00000082


	//----- nvinfo : EIATTR_KPARAM_INFO
	.align		4
.L_172:
        /*0008*/ 	.byte	0x04, 0x17
        /*000a*/ 	.short	(.L_174 - .L_173)
.L_173:
        /*000c*/ 	.word	0x00000000
        /*0010*/ 	.short	0x0007
        /*0012*/ 	.short	0x0030
        /*0014*/ 	.byte	0x00, 0xf0, 0x05, 0x00


	//----- nvinfo : EIATTR_KPARAM_INFO
	.align		4
.L_174:
        /*0018*/ 	.byte	0x04, 0x17
        /*001a*/ 	.short	(.L_176 - .L_175)
.L_175:
        /*001c*/ 	.word	0x00000000
        /*0020*/ 	.short	0x0006
        /*0022*/ 	.short	0x002c
        /*0024*/ 	.byte	0x00, 0xf0, 0x11, 0x00


	//----- nvinfo : EIATTR_KPARAM_INFO
	.align		4
.L_176:
        /*0028*/ 	.byte	0x04, 0x17
        /*002a*/ 	.short	(.L_178 - .L_177)
.L_177:
        /*002c*/ 	.word	0x00000000
        /*0030*/ 	.short	0x0005
        /*0032*/ 	.short	0x0028
        /*0034*/ 	.byte	0x00, 0xf0, 0x11, 0x00


	//----- nvinfo : EIATTR_KPARAM_INFO
	.align		4
.L_178:
        /*0038*/ 	.byte	0x04, 0x17
        /*003a*/ 	.short	(.L_180 - .L_179)
.L_179:
        /*003c*/ 	.word	0x00000000
        /*0040*/ 	.short	0x0004
        /*0042*/ 	.short	0x0020
        /*0044*/ 	.byte	0x00, 0xf0, 0x21, 0x00


	//----- nvinfo : EIATTR_KPARAM_INFO
	.align		4
.L_180:
        /*0048*/ 	.byte	0x04, 0x17
        /*004a*/ 	.short	(.L_182 - .L_181)
.L_181:
        /*004c*/ 	.word	0x00000000
        /*0050*/ 	.short	0x0003
        /*0052*/ 	.short	0x0018
        /*0054*/ 	.byte	0x00, 0xf5, 0x21, 0x00


	//----- nvinfo : EIATTR_KPARAM_INFO
	.align		4
.L_182:
        /*0058*/ 	.byte	0x04, 0x17
        /*005a*/ 	.short	(.L_184 - .L_183)
.L_183:
        /*005c*/ 	.word	0x00000000
        /*0060*/ 	.short	0x0002
        /*0062*/ 	.short	0x0010
        /*0064*/ 	.byte	0x00, 0xf5, 0x21, 0x00


	//----- nvinfo : EIATTR_KPARAM_INFO
	.align		4
.L_184:
        /*0068*/ 	.byte	0x04, 0x17
        /*006a*/ 	.short	(.L_186 - .L_185)
.L_185:
        /*006c*/ 	.word	0x00000000
        /*0070*/ 	.short	0x0001
        /*0072*/ 	.short	0x0008
        /*0074*/ 	.byte	0x00, 0xf5, 0x21, 0x00


	//----- nvinfo : EIATTR_KPARAM_INFO
	.align		4
.L_186:
        /*0078*/ 	.byte	0x04, 0x17
        /*007a*/ 	.short	(.L_188 - .L_187)
.L_187:
        /*007c*/ 	.word	0x00000000
        /*0080*/ 	.short	0x0000
        /*0082*/ 	.short	0x0000
        /*0084*/ 	.byte	0x00, 0xf5, 0x21, 0x00


	//----- nvinfo : EIATTR_SPARSE_MMA_MASK
	.align		4
.L_188:
        /*0088*/ 	.byte	0x03, 0x50
        /*008a*/ 	.short	0x0000


	//----- nvinfo : EIATTR_MAXREG_COUNT
	.align		4
        /*008c*/ 	.byte	0x03, 0x1b
        /*008e*/ 	.short	0x00ff


	//----- nvinfo : EIATTR_NUM_BARRIERS
	.align		4
        /*0090*/ 	.byte	0x02, 0x4c
        /*0092*/ 	.byte	0x01
	.zero		1


	//----- nvinfo : EIATTR_MERCURY_ISA_VERSION
	.align		4
        /*0094*/ 	.byte	0x03, 0x5f
        /*0096*/ 	.short	0x0101


	//----- nvinfo : EIATTR_COOP_GROUP_MASK_REGIDS
	.align		4
        /*0098*/ 	.byte	0x04, 0x29
        /*009a*/ 	.short	(.L_190 - .L_189)


	//   ....[0]....
.L_189:
        /*009c*/ 	.word	0xffffffff


	//   ....[1]....
        /*00a0*/ 	.word	0xffffffff


	//   ....[2]....
        /*00a4*/ 	.word	0xffffffff


	//   ....[3]....
        /*00a8*/ 	.word	0xffffffff


	//   ....[4]....
        /*00ac*/ 	.word	0xffffffff


	//----- nvinfo : EIATTR_COOP_GROUP_INSTR_OFFSETS
	.align		4
.L_190:
        /*00b0*/ 	.byte	0x04, 0x28
        /*00b2*/ 	.short	(.L_192 - .L_191)


	//   ....[0]....
.L_191:
        /*00b4*/ 	.word	0x00001ec0


	//   ....[1]....
        /*00b8*/ 	.word	0x00001ee0


	//   ....[2]....
        /*00bc*/ 	.word	0x00001f00


	//   ....[3]....
        /*00c0*/ 	.word	0x00001f20


	//   ....[4]....
        /*00c4*/ 	.word	0x00001f40


	//----- nvinfo : EIATTR_VRC_CTA_INIT_COUNT
	.align		4
.L_192:
        /*00c8*/ 	.byte	0x02, 0x4a
	.zero		1
	.zero		1


	//----- nvinfo : EIATTR_EXIT_INSTR_OFFSETS
	.align		4
        /*00cc*/ 	.byte	0x04, 0x1c
        /*00ce*/ 	.short	(.L_194 - .L_193)


	//   ....[0]....
.L_193:
        /*00d0*/ 	.word	0x00003910


	//   ....[1]....
        /*00d4*/ 	.word	0x00003980


	//----- nvinfo : EIATTR_MAX_THREADS
	.align		4
.L_194:
        /*00d8*/ 	.byte	0x04, 0x05
        /*00da*/ 	.short	(.L_196 - .L_195)
.L_195:
        /*00dc*/ 	.word	0x00000100
        /*00e0*/ 	.word	0x00000001
        /*00e4*/ 	.word	0x00000001


	//----- nvinfo : EIATTR_CBANK_PARAM_SIZE
	.align		4
.L_196:
        /*00e8*/ 	.byte	0x03, 0x19
        /*00ea*/ 	.short	0x0031


	//----- nvinfo : EIATTR_PARAM_CBANK
	.align		4
        /*00ec*/ 	.byte	0x04, 0x0a
        /*00ee*/ 	.short	(.L_198 - .L_197)
	.align		4
.L_197:
        /*00f0*/ 	.word	index@(.nv.constant0._ZN3cub18CUB_300001_SM_10006detail10radix_sort31DeviceRadixSortSingleTileKernelINS1_5radix10policy_hubIfNS0_8NullTypeEyE10Policy1000ELNS0_9SortOrderE0EfS6_yNS1_21identity_decomposer_tEEEvPKT1_PSB_PKT2_PSF_T3_iiT4_)
        /*00f4*/ 	.short	0x0380
        /*00f6*/ 	.short	0x0031


	//----- nvinfo : EIATTR_SW_WAR
	.align		4
.L_198:
        /*00f8*/ 	.byte	0x04, 0x36
        /*00fa*/ 	.short	(.L_200 - .L_199)
.L_199:
        /*00fc*/ 	.word	0x00000008
.L_200:


//--------------------- .nv.info._ZN3cub18CUB_300001_SM_10006detail11EmptyKernelIvEEvv --------------------------
	.section	.nv.info._ZN3cub18CUB_300001_SM_10006detail11EmptyKernelIvEEvv,"",@"SHT_CUDA_INFO"
	.sectionflags	@""
	.align	4


	//----- nvinfo : EIATTR_CUDA_API_VERSION
	.align		4
        /*0000*/ 	.byte	0x04, 0x37
        /*0002*/ 	.short	(.L_202 - .L_201)
.L_201:
        /*0004*/ 	.word	0x00000082


	//----- nvinfo : EIATTR_SPARSE_MMA_MASK
	.align		4
.L_202:
        /*0008*/ 	.byte	0x03, 0x50
        /*000a*/ 	.short	0x0000


	//----- nvinfo : EIATTR_MAXREG_COUNT
	.align		4
        /*000c*/ 	.byte	0x03, 0x1b
        /*000e*/ 	.short	0x00ff


	//----- nvinfo : EIATTR_MERCURY_ISA_VERSION
	.align		4
        /*0010*/ 	.byte	0x03, 0x5f
        /*0012*/ 	.short	0x0101


	//----- nvinfo : EIATTR_VRC_CTA_INIT_COUNT
	.align		4
        /*0014*/ 	.byte	0x02, 0x4a
	.zero		1
	.zero		1


	//----- nvinfo : EIATTR_EXIT_INSTR_OFFSETS
	.align		4
        /*0018*/ 	.byte	0x04, 0x1c
        /*001a*/ 	.short	(.L_204 - .L_203)


	//   ....[0]....
.L_203:
        /*001c*/ 	.word	0x00000010


	//----- nvinfo : EIATTR_SW_WAR
	.align		4
.L_204:
        /*0020*/ 	.byte	0x04, 0x36
        /*0022*/ 	.short	(.L_206 - .L_205)
.L_205:
        /*0024*/ 	.word	0x00000008
.L_206:


//--------------------- .nv.info._Z12make_distribPfjPjjS0_S0_ffj --------------------------
	.section	.nv.info._Z12make_distribPfjPjjS0_S0_ffj,"",@"SHT_CUDA_INFO"
	.sectionflags	@""
	.align	4


	//----- nvinfo : EIATTR_CUDA_API_VERSION
	.align		4
        /*0000*/ 	.byte	0x04, 0x37
        /*0002*/ 	.short	(.L_208 - .L_207)
.L_207:
        /*0004*/ 	.word	0x00000082


	//----- nvinfo : EIATTR_KPARAM_INFO
	.align		4
.L_208:
        /*0008*/ 	.byte	0x04, 0x17
        /*000a*/ 	.short	(.L_210 - .L_209)
.L_209:
        /*000c*/ 	.word	0x00000000
        /*0010*/ 	.short	0x0008
        /*0012*/ 	.short	0x0038
        /*0014*/ 	.byte	0x00, 0xf0, 0x11, 0x00


	//----- nvinfo : EIATTR_KPARAM_INFO
	.align		4
.L_210:
        /*0018*/ 	.byte	0x04, 0x17
        /*001a*/ 	.short	(.L_212 - .L_211)
.L_211:
        /*001c*/ 	.word	0x00000000
        /*0020*/ 	.short	0x0007
        /*0022*/ 	.short	0x0034
        /*0024*/ 	.byte	0x00, 0xf0, 0x11, 0x00


	//----- nvinfo : EIATTR_KPARAM_INFO
	.align		4
.L_212:
        /*0028*/ 	.byte	0x04, 0x17
        /*002a*/ 	.short	(.L_214 - .L_213)
.L_213:
        /*002c*/ 	.word	0x00000000
        /*0030*/ 	.short	0x0006
        /*0032*/ 	.short	0x0030
        /*0034*/ 	.byte	0x00, 0xf0, 0x11, 0x00


	//----- nvinfo : EIATTR_KPARAM_INFO
	.align		4
.L_214:
        /*0038*/ 	.byte	0x04, 0x17
        /*003a*/ 	.short	(.L_216 - .L_215)
.L_215:
        /*003c*/ 	.word	0x00000000
        /*0040*/ 	.short	0x0005
        /*0042*/ 	.short	0x0028
        /*0044*/ 	.byte	0x00, 0xf5, 0x21, 0x00


	//----- nvinfo : EIATTR_KPARAM_INFO
	.align		4
.L_216:
        /*0048*/ 	.byte	0x04, 0x17
        /*004a*/ 	.short	(.L_218 - .L_217)
.L_217:
        /*004c*/ 	.word	0x00000000
        /*0050*/ 	.short	0x0004
        /*0052*/ 	.short	0x0020
        /*0054*/ 	.byte	0x00, 0xf5, 0x21, 0x00


	//----- nvinfo : EIATTR_KPARAM_INFO
	.align		4
.L_218:
        /*0058*/ 	.byte	0x04, 0x17
        /*005a*/ 	.short	(.L_220 - .L_219)
.L_219:
        /*005c*/ 	.word	0x00000000
        /*0060*/ 	.short	0x0003
        /*0062*/ 	.short	0x0018
        /*0064*/ 	.byte	0x00, 0xf0, 0x11, 0x00


	//----- nvinfo : EIATTR_KPARAM_INFO
	.align		4
.L_220:
        /*0068*/ 	.byte	0x04, 0x17
        /*006a*/ 	.short	(.L_222 - .L_221)
.L_221:
        /*006c*/ 	.word	0x00000000
        /*0070*/ 	.short	0x0002
        /*0072*/ 	.short	0x0010
        /*0074*/ 	.byte	0x00, 0xf5, 0x21, 0x00


	//----- nvinfo : EIATTR_KPARAM_INFO
	.align		4
.L_222:
        /*0078*/ 	.byte	0x04, 0x17
        /*007a*/ 	.short	(.L_224 - .L_223)
.L_223:
        /*007c*/ 	.word	0x00000000
        /*0080*/ 	.short	0x0001
        /*0082*/ 	.short	0x0008
        /*0084*/ 	.byte	0x00, 0xf0, 0x11, 0x00


	//----- nvinfo : EIATTR_KPARAM_INFO
	.align		4
.L_224:
        /*0088*/ 	.byte	0x04, 0x17
        /*008a*/ 	.short	(.L_226 - .L_225)
.L_225:
        /*008c*/ 	.word	0x00000000
        /*0090*/ 	.short	0x0000
        /*0092*/ 	.short	0x0000
        /*0094*/ 	.byte	0x00, 0xf5, 0x21, 0x00


	//----- nvinfo : EIATTR_SPARSE_MMA_MASK
	.align		4
.L_226:
        /*0098*/ 	.byte	0x03, 0x50
        /*009a*/ 	.short	0x0000


	//----- nvinfo : EIATTR_MAXREG_COUNT
	.align		4
        /*009c*/ 	.byte	0x03, 0x1b
        /*009e*/ 	.short	0x00ff


	//----- nvinfo : EIATTR_MERCURY_ISA_VERSION
	.align		4
        /*00a0*/ 	.byte	0x03, 0x5f
        /*00a2*/ 	.short	0x0101


	//----- nvinfo : EIATTR_VRC_CTA_INIT_COUNT
	.align		4
        /*00a4*/ 	.byte	0x02, 0x4a
	.zero		1
	.zero		1


	//----- nvinfo : EIATTR_EXIT_INSTR_OFFSETS
	.align		4
        /*00a8*/ 	.byte	0x04, 0x1c
        /*00aa*/ 	.short	(.L_228 - .L_227)


	//   ....[0]....
.L_227:
        /*00ac*/ 	.word	0x00000070


	//   ....[1]....
        /*00b0*/ 	.word	0x000001b0


	//   ....[2]....
        /*00b4*/ 	.word	0x000006c0


	//   ....[3]....
        /*00b8*/ 	.word	0x00000eb0


	//----- nvinfo : EIATTR_CRS_STACK_SIZE
	.align		4
.L_228:
        /*00bc*/ 	.byte	0x04, 0x1e
        /*00be*/ 	.short	(.L_230 - .L_229)
.L_229:
        /*00c0*/ 	.word	0x00000000


	//----- nvinfo : EIATTR_CBANK_PARAM_SIZE
	.align		4
.L_230:
        /*00c4*/ 	.byte	0x03, 0x19
        /*00c6*/ 	.short	0x003c


	//----- nvinfo : EIATTR_PARAM_CBANK
	.align		4
        /*00c8*/ 	.byte	0x04, 0x0a
        /*00ca*/ 	.short	(.L_232 - .L_231)
	.align		4
.L_231:
        /*00cc*/ 	.word	index@(.nv.constant0._Z12make_distribPfjPjjS0_S0_ffj)
        /*00d0*/ 	.short	0x0380
        /*00d2*/ 	.short	0x003c


	//----- nvinfo : EIATTR_SW_WAR
	.align		4
.L_232:
        /*00d4*/ 	.byte	0x04, 0x36
        /*00d6*/ 	.short	(.L_234 - .L_233)
.L_233:
        /*00d8*/ 	.word	0x00000008
.L_234:


//--------------------- .nv.info._Z5trajsffPfjS_S_ --------------------------
	.section	.nv.info._Z5trajsffPfjS_S_,"",@"SHT_CUDA_INFO"
	.sectionflags	@""
	.align	4


	//----- nvinfo : EIATTR_CUDA_API_VERSION
	.align		4
        /*0000*/ 	.byte	0x04, 0x37
        /*0002*/ 	.short	(.L_236 - .L_235)
.L_235:
        /*0004*/ 	.word	0x00000082


	//----- nvinfo : EIATTR_KPARAM_INFO
	.align		4
.L_236:
        /*0008*/ 	.byte	0x04, 0x17
        /*000a*/ 	.short	(.L_238 - .L_237)
.L_237:
        /*000c*/ 	.word	0x00000000
        /*0010*/ 	.short	0x0005
        /*0012*/ 	.short	0x0020
        /*0014*/ 	.byte	0x00, 0xf5, 0x21, 0x00


	//----- nvinfo : EIATTR_KPARAM_INFO
	.align		4
.L_238:
        /*0018*/ 	.byte	0x04, 0x17
        /*001a*/ 	.short	(.L_240 - .L_239)
.L_239:
        /*001c*/ 	.word	0x00000000
        /*0020*/ 	.short	0x0004
        /*0022*/ 	.short	0x0018
        /*0024*/ 	.byte	0x00, 0xf5, 0x21, 0x00


	//----- nvinfo : EIATTR_KPARAM_INFO
	.align		4
.L_240:
        /*0028*/ 	.byte	0x04, 0x17
        /*002a*/ 	.short	(.L_242 - .L_241)
.L_241:
        /*002c*/ 	.word	0x00000000
        /*0030*/ 	.short	0x0003
        /*0032*/ 	.short	0x0010
        /*0034*/ 	.byte	0x00, 0xf0, 0x11, 0x00


	//----- nvinfo : EIATTR_KPARAM_INFO
	.align		4
.L_242:
        /*0038*/ 	.byte	0x04, 0x17
        /*003a*/ 	.short	(.L_244 - .L_243)
.L_243:
        /*003c*/ 	.word	0x00000000
        /*0040*/ 	.short	0x0002
        /*0042*/ 	.short	0x0008
        /*0044*/ 	.byte	0x00, 0xf5, 0x21, 0x00


	//----- nvinfo : EIATTR_KPARAM_INFO
	.align		4
.L_244:
        /*0048*/ 	.byte	0x04, 0x17
        /*004a*/ 	.short	(.L_246 - .L_245)
.L_245:
        /*004c*/ 	.word	0x00000000
        /*0050*/ 	.short	0x0001
        /*0052*/ 	.short	0x0004
        /*0054*/ 	.byte	0x00, 0xf0, 0x11, 0x00


	//----- nvinfo : EIATTR_KPARAM_INFO
	.align		4
.L_246:
        /*0058*/ 	.byte	0x04, 0x17
        /*005a*/ 	.short	(.L_248 - .L_247)
.L_247:
        /*005c*/ 	.word	0x00000000
        /*0060*/ 	.short	0x0000
        /*0062*/ 	.short	0x0000
        /*0064*/ 	.byte	0x00, 0xf0, 0x11, 0x00


	//----- nvinfo : EIATTR_SPARSE_MMA_MASK
	.align		4
.L_248:
        /*0068*/ 	.byte	0x03, 0x50
        /*006a*/ 	.short	0x0000


	//----- nvinfo : EIATTR_MAXREG_COUNT
	.align		4
        /*006c*/ 	.byte	0x03, 0x1b
        /*006e*/ 	.short	0x00ff


	//----- nvinfo : EIATTR_MERCURY_ISA_VERSION
	.align		4
        /*0070*/ 	.byte	0x03, 0x5f
        /*0072*/ 	.short	0x0101


	//----- nvinfo : EIATTR_VRC_CTA_INIT_COUNT
	.align		4
        /*0074*/ 	.byte	0x02, 0x4a
	.zero		1
	.zero		1


	//----- nvinfo : EIATTR_EXIT_INSTR_OFFSETS
	.align		4
        /*0078*/ 	.byte	0x04, 0x1c
        /*007a*/ 	.short	(.L_250 - .L_249)


	//   ....[0]....
.L_249:
        /*007c*/ 	.word	0x00000070


	//   ....[1]....
        /*0080*/ 	.word	0x000003c0


	//----- nvinfo : EIATTR_CRS_STACK_SIZE
	.align		4
.L_250:
        /*0084*/ 	.byte	0x04, 0x1e
        /*0086*/ 	.short	(.L_252 - .L_251)
.L_251:
        /*0088*/ 	.word	0x00000000


	//----- nvinfo : EIATTR_CBANK_PARAM_SIZE
	.align		4
.L_252:
        /*008c*/ 	.byte	0x03, 0x19
        /*008e*/ 	.short	0x0028


	//----- nvinfo : EIATTR_PARAM_CBANK
	.align		4
        /*0090*/ 	.byte	0x04, 0x0a
        /*0092*/ 	.short	(.L_254 - .L_253)
	.align		4
.L_253:
        /*0094*/ 	.word	index@(.nv.constant0._Z5trajsffPfjS_S_)
        /*0098*/ 	.short	0x0380
        /*009a*/ 	.short	0x0028


	//----- nvinfo : EIATTR_SW_WAR
	.align		4
.L_254:
        /*009c*/ 	.byte	0x04, 0x36
        /*009e*/ 	.short	(.L_256 - .L_255)
.L_255:
        /*00a0*/ 	.word	0x00000008
.L_256:


//--------------------- .nv.callgraph             --------------------------
	.section	.nv.callgraph,"",@"SHT_CUDA_CALLGRAPH"
	.align	4
	.sectionentsize	8
	.align		4
        /*0000*/ 	.word	0x00000000
	.align		4
        /*0004*/ 	.word	0xffffffff
	.align		4
        /*0008*/ 	.word	0x00000000
	.align		4
        /*000c*/ 	.word	0xfffffffe
	.align		4
        /*0010*/ 	.word	0x00000000
	.align		4
        /*0014*/ 	.word	0xfffffffd
	.align		4
        /*0018*/ 	.word	0x00000000
	.align		4
        /*001c*/ 	.word	0xfffffffc


//--------------------- .nv.constant4             --------------------------
	.section	.nv.constant4,"a",@progbits
	.align	8
	.align		8
.nv.constant4:
        /*0000*/ 	.dword	_ZN34_INTERNAL_dceb2e24_4_k_cu_2da77ac64cuda3std3__45__cpo5beginE
	.align		8
        /*0008*/ 	.dword	_ZN34_INTERNAL_dceb2e24_4_k_cu_2da77ac64cuda3std3__45__cpo3endE
	.align		8
        /*0010*/ 	.dword	_ZN34_INTERNAL_dceb2e24_4_k_cu_2da77ac64cuda3std3__45__cpo6cbeginE
	.align		8
        /*0018*/ 	.dword	_ZN34_INTERNAL_dceb2e24_4_k_cu_2da77ac64cuda3std3__45__cpo4cendE
	.align		8
        /*0020*/ 	.dword	_ZN34_INTERNAL_dceb2e24_4_k_cu_2da77ac64cuda3std3__45__cpo6rbeginE
	.align		8
        /*0028*/ 	.dword	_ZN34_INTERNAL_dceb2e24_4_k_cu_2da77ac64cuda3std3__45__cpo4rendE
	.align		8
        /*0030*/ 	.dword	_ZN34_INTERNAL_dceb2e24_4_k_cu_2da77ac64cuda3std3__45__cpo7crbeginE
	.align		8
        /*0038*/ 	.dword	_ZN34_INTERNAL_dceb2e24_4_k_cu_2da77ac64cuda3std3__45__cpo5crendE
	.align		8
        /*0040*/ 	.dword	_ZN34_INTERNAL_dceb2e24_4_k_cu_2da77ac64cuda3std3__436_GLOBAL__N__dceb2e24_4_k_cu_2da77ac66ignoreE
	.align		8
        /*0048*/ 	.dword	_ZN34_INTERNAL_dceb2e24_4_k_cu_2da77ac64cuda3std3__419piecewise_constructE
	.align		8
        /*0050*/ 	.dword	_ZN34_INTERNAL_dceb2e24_4_k_cu_2da77ac64cuda3std3__48in_placeE
	.align		8
        /*0058*/ 	.dword	_ZN34_INTERNAL_dceb2e24_4_k_cu_2da77ac64cuda3std3__420unreachable_sentinelE
	.align		8
        /*0060*/ 	.dword	_ZN34_INTERNAL_dceb2e24_4_k_cu_2da77ac64cuda3std3__47nulloptE
	.align		8
        /*0068*/ 	.dword	_ZN34_INTERNAL_dceb2e24_4_k_cu_2da77ac64cuda3std3__48unexpectE
	.align		8
        /*0070*/ 	.dword	_ZN34_INTERNAL_dceb2e24_4_k_cu_2da77ac64cuda3std6ranges3__45__cpo4swapE
	.align		8
        /*0078*/ 	.dword	_ZN34_INTERNAL_dceb2e24_4_k_cu_2da77ac64cuda3std6ranges3__45__cpo9iter_moveE
	.align		8
        /*0080*/ 	.dword	_ZN34_INTERNAL_dceb2e24_4_k_cu_2da77ac64cuda3std6ranges3__45__cpo5beginE
	.align		8
        /*0088*/ 	.dword	_ZN34_INTERNAL_dceb2e24_4_k_cu_2da77ac64cuda3std6ranges3__45__cpo3endE
	.align		8
        /*0090*/ 	.dword	_ZN34_INTERNAL_dceb2e24_4_k_cu_2da77ac64cuda3std6ranges3__45__cpo6cbeginE
	.align		8
        /*0098*/ 	.dword	_ZN34_INTERNAL_dceb2e24_4_k_cu_2da77ac64cuda3std6ranges3__45__cpo4cendE
	.align		8
        /*00a0*/ 	.dword	_ZN34_INTERNAL_dceb2e24_4_k_cu_2da77ac64cuda3std6ranges3__45__cpo7advanceE
	.align		8
        /*00a8*/ 	.dword	_ZN34_INTERNAL_dceb2e24_4_k_cu_2da77ac64cuda3std6ranges3__45__cpo9iter_swapE
	.align		8
        /*00b0*/ 	.dword	_ZN34_INTERNAL_dceb2e24_4_k_cu_2da77ac64cuda3std6ranges3__45__cpo4nextE
	.align		8
        /*00b8*/ 	.dword	_ZN34_INTERNAL_dceb2e24_4_k_cu_2da77ac64cuda3std6ranges3__45__cpo4prevE
	.align		8
        /*00c0*/ 	.dword	_ZN34_INTERNAL_dceb2e24_4_k_cu_2da77ac64cuda3std6ranges3__45__cpo4dataE
	.align		8
        /*00c8*/ 	.dword	_ZN34_INTERNAL_dceb2e24_4_k_cu_2da77ac64cuda3std6ranges3__45__cpo5cdataE
	.align		8
        /*00d0*/ 	.dword	_ZN34_INTERNAL_dceb2e24_4_k_cu_2da77ac64cuda3std6ranges3__45__cpo4sizeE
	.align		8
        /*00d8*/ 	.dword	_ZN34_INTERNAL_dceb2e24_4_k_cu_2da77ac64cuda3std6ranges3__45__cpo5ssizeE
	.align		8
        /*00e0*/ 	.dword	_ZN34_INTERNAL_dceb2e24_4_k_cu_2da77ac64cuda3std6ranges3__45__cpo8distanceE
	.align		8
        /*00e8*/ 	.dword	_ZN34_INTERNAL_dceb2e24_4_k_cu_2da77ac66thrust24THRUST_300001_SM_1000_NS8cuda_cub3parE
	.align		8
        /*00f0*/ 	.dword	_ZN34_INTERNAL_dceb2e24_4_k_cu_2da77ac66thrust24THRUST_300001_SM_1000_NS8cuda_cub10par_nosyncE
	.align		8
        /*00f8*/ 	.dword	_ZN34_INTERNAL_dceb2e24_4_k_cu_2da77ac66thrust24THRUST_300001_SM_1000_NS6system6detail10sequential3seqE
	.align		8
        /*0100*/ 	.dword	_ZN34_INTERNAL_dceb2e24_4_k_cu_2da77ac66thrust24THRUST_300001_SM_1000_NS6system3cpp3parE
	.align		8
        /*0108*/ 	.dword	_ZN34_INTERNAL_dceb2e24_4_k_cu_2da77ac66thrust24THRUST_300001_SM_1000_NS12placeholders2_1E
	.align		8
        /*0110*/ 	.dword	_ZN34_INTERNAL_dceb2e24_4_k_cu_2da77ac66thrust24THRUST_300001_SM_1000_NS12placeholders2_2E
	.align		8
        /*0118*/ 	.dword	_ZN34_INTERNAL_dceb2e24_4_k_cu_2da77ac66thrust24THRUST_300001_SM_1000_NS12placeholders2_3E
	.align		8
        /*0120*/ 	.dword	_ZN34_INTERNAL_dceb2e24_4_k_cu_2da77ac66thrust24THRUST_300001_SM_1000_NS12placeholders2_4E
	.align		8
        /*0128*/ 	.dword	_ZN34_INTERNAL_dceb2e24_4_k_cu_2da77ac66thrust24THRUST_300001_SM_1000_NS12placeholders2_5E
	.align		8
        /*0130*/ 	.dword	_ZN34_INTERNAL_dceb2e24_4_k_cu_2da77ac66thrust24THRUST_300001_SM_1000_NS12placeholders2_6E
	.align		8
        /*0138*/ 	.dword	_ZN34_INTERNAL_dceb2e24_4_k_cu_2da77ac66thrust24THRUST_300001_SM_1000_NS12placeholders2_7E
	.align		8
        /*0140*/ 	.dword	_ZN34_INTERNAL_dceb2e24_4_k_cu_2da77ac66thrust24THRUST_300001_SM_1000_NS12placeholders2_8E
	.align		8
        /*0148*/ 	.dword	_ZN34_INTERNAL_dceb2e24_4_k_cu_2da77ac66thrust24THRUST_300001_SM_1000_NS12placeholders2_9E
	.align		8
        /*0150*/ 	.dword	_ZN34_INTERNAL_dceb2e24_4_k_cu_2da77ac66thrust24THRUST_300001_SM_1000_NS12placeholders3_10E
	.align		8
        /*0158*/ 	.dword	_ZN34_INTERNAL_dceb2e24_4_k_cu_2da77ac66thrust24THRUST_300001_SM_1000_NS3seqE
	.align		8
        /*0160*/ 	.dword	_ZN34_INTERNAL_dceb2e24_4_k_cu_2da77ac66thrust24THRUST_300001_SM_1000_NS6deviceE


//--------------------- .text._ZN3cub18CUB_300001_SM_10006detail10radix_sort29DeviceRadixSortOnesweepKernelINS1_5radix10policy_hubIfNS0_8NullTypeEyE10Policy1000ELNS0_9SortOrderE0EfS6_yiiNS1_21identity_decomposer_tEEEvPT5_SC_PT3_PKSD_PT1_PKSH_PT2_PKSL_T4_iiT6_ --------------------------
	.section	.text._ZN3cub18CUB_300001_SM_10006detail10radix_sort29DeviceRadixSortOnesweepKernelINS1_5radix10policy_hubIfNS0_8NullTypeEyE10Policy1000ELNS0_9SortOrderE0EfS6_yiiNS1_21identity_decomposer_tEEEvPT5_SC_PT3_PKSD_PT1_PKSH_PT2_PKSL_T4_iiT6_,"ax",@progbits
	.align	128
        .global         _ZN3cub18CUB_300001_SM_10006detail10radix_sort29DeviceRadixSortOnesweepKernelINS1_5radix10policy_hubIfNS0_8NullTypeEyE10Policy1000ELNS0_9SortOrderE0EfS6_yiiNS1_21identity_decomposer_tEEEvPT5_SC_PT3_PKSD_PT1_PKSH_PT2_PKSL_T4_iiT6_
        .type           _ZN3cub18CUB_300001_SM_10006detail10radix_sort29DeviceRadixSortOnesweepKernelINS1_5radix10policy_hubIfNS0_8NullTypeEyE10Policy1000ELNS0_9SortOrderE0EfS6_yiiNS1_21identity_decomposer_tEEEvPT5_SC_PT3_PKSD_PT1_PKSH_PT2_PKSL_T4_iiT6_,@function
        .size           _ZN3cub18CUB_300001_SM_10006detail10radix_sort29DeviceRadixSortOnesweepKernelINS1_5radix10policy_hubIfNS0_8NullTypeEyE10Policy1000ELNS0_9SortOrderE0EfS6_yiiNS1_21identity_decomposer_tEEEvPT5_SC_PT3_PKSD_PT1_PKSH_PT2_PKSL_T4_iiT6_,(.L_x_271 - _ZN3cub18CUB_300001_SM_10006detail10radix_sort29DeviceRadixSortOnesweepKernelINS1_5radix10policy_hubIfNS0_8NullTypeEyE10Policy1000ELNS0_9SortOrderE0EfS6_yiiNS1_21identity_decomposer_tEEEvPT5_SC_PT3_PKSD_PT1_PKSH_PT2_PKSL_T4_iiT6_)
        .other          _ZN3cub18CUB_300001_SM_10006detail10radix_sort29DeviceRadixSortOnesweepKernelINS1_5radix10policy_hubIfNS0_8NullTypeEyE10Policy1000ELNS0_9SortOrderE0EfS6_yiiNS1_21identity_decomposer_tEEEvPT5_SC_PT3_PKSD_PT1_PKSH_PT2_PKSL_T4_iiT6_,@"STO_CUDA_ENTRY STV_DEFAULT"
_ZN3cub18CUB_300001_SM_10006detail10radix_sort29DeviceRadixSortOnesweepKernelINS1_5radix10policy_hubIfNS0_8NullTypeEyE10Policy1000ELNS0_9SortOrderE0EfS6_yiiNS1_21identity_decomposer_tEEEvPT5_SC_PT3_PKSD_PT1_PKSH_PT2_PKSL_T4_iiT6_:
.text._ZN3cub18CUB_300001_SM_10006detail10radix_sort29DeviceRadixSortOnesweepKernelINS1_5radix10policy_hubIfNS0_8NullTypeEyE10Policy1000ELNS0_9SortOrderE0EfS6_yiiNS1_21identity_decomposer_tEEEvPT5_SC_PT3_PKSD_PT1_PKSH_PT2_PKSL_T4_iiT6_:
[----:B------:R-:W-:Y:S01]  /*0000*/  LDC R1, c[0x0][0x37c] ;  /* 0x0000df00ff017b82 */ /* 0x000fe20000000800 */
[----:B------:R-:W0:Y:S01]  /*0010*/  S2R R3, SR_TID.X ;  /* 0x0000000000037919 */ /* 0x000e220000002100 */
[----:B------:R-:W-:Y:S01]  /*0020*/  MOV R29, 0x400 ;  /* 0x00000400001d7802 */ /* 0x000fe20000000f00 */
[----:B------:R-:W1:Y:S01]  /*0030*/  LDCU.64 UR6, c[0x0][0x358] ;  /* 0x00006b00ff0677ac */ /* 0x000e620008000a00 */
[----:B------:R-:W-:Y:S01]  /*0040*/  BSSY.RECONVERGENT B0, `(.L_x_0) ;  /* 0x000000c000007945 */ /* 0x000fe20003800200 */
[----:B------:R-:W2:Y:S01]  /*0050*/  S2R R0, SR_CgaCtaId ;  /* 0x0000000000007919 */ /* 0x000ea20000008800 */
[----:B0-----:R-:W-:Y:S02]  /*0060*/  ISETP.NE.AND P0, PT, R3, RZ, PT ;  /* 0x000000ff0300720c */ /* 0x001fe40003f05270 */
[----:B--2---:R-:W-:-:S11]  /*0070*/  LEA R29, R0, R29, 0x18 ;  /* 0x0000001d001d7211 */ /* 0x004fd600078ec0ff */
[----:B-1----:R-:W-:Y:S05]  /*0080*/  @P0 BRA `(.L_x_1) ;  /* 0x00000000001c0947 */ /* 0x002fea0003800000 */
[----:B------:R-:W0:Y:S01]  /*0090*/  LDC.64 R4, c[0x0][0x388] ;  /* 0x0000e200ff047b82 */ /* 0x000e220000000a00 */
[----:B------:R-:W-:-:S05]  /*00a0*/  IMAD.MOV.U32 R7, RZ, RZ, 0x1 ;  /* 0x00000001ff077424 */ /* 0x000fca00078e00ff */
[----:B0-----:R-:W2:Y:S02]  /*00b0*/  ATOMG.E.ADD.STRONG.GPU PT, R4, desc[UR6][R4.64], R7 ;  /* 0x80000007040479a8 */ /* 0x001ea400081ef106 */
[----:B------:R-:W0:Y:S01]  /*00c0*/  S2UR UR5, SR_CgaCtaId ;  /* 0x00000000000579c3 */ /* 0x000e220000008800 */
[----:B------:R-:W-:Y:S02]  /*00d0*/  UMOV UR4, 0x400 ;  /* 0x0000040000047882 */ /* 0x000fe40000000000 */
[----:B0-----:R-:W-:-:S09]  /*00e0*/  ULEA UR4, UR5, UR4, 0x18 ;  /* 0x0000000405047291 */ /* 0x001fd2000f8ec0ff */
[----:B--2---:R0:W-:Y:S03]  /*00f0*/  STS [UR4+0x6c00], R4 ;  /* 0x006c0004ff007988 */ /* 0x0041e60008000804 */
.L_x_1:
[----:B------:R-:W-:Y:S05]  /*0100*/  BSYNC.RECONVERGENT B0 ;  /* 0x0000000000007941 */ /* 0x000fea0003800200 */
.L_x_0:
[----:B------:R-:W-:Y:S01]  /*0110*/  BAR.SYNC.DEFER_BLOCKING 0x0 ;  /* 0x0000000000007b1d */ /* 0x000fe20000010000 */
[----:B------:R-:W-:-:S05]  /*0120*/  SHF.R.U32.HI R0, RZ, 0x5, R3 ;  /* 0x00000005ff007819 */ /* 0x000fca0000011603 */
[----:B------:R-:W1:Y:S01]  /*0130*/  LDCU UR4, c[0x0][0x3c0] ;  /* 0x00007800ff0477ac */ /* 0x000e620008000800 */
[----:B------:R-:W2:Y:S01]  /*0140*/  S2R R26, SR_LANEID ;  /* 0x00000000001a7919 */ /* 0x000ea20000000000 */
[----:B------:R-:W0:Y:S02]  /*0150*/  LDS R27, [R29+0x6c00] ;  /* 0x006c00001d1b7984 */ /* 0x000e240000000800 */
[----:B0-----:R-:W-:-:S04]  /*0160*/  IMAD R4, R27, 0x1b00, RZ ;  /* 0x00001b001b047824 */ /* 0x001fc800078e02ff */
[----:B------:R-:W-:Y:S01]  /*0170*/  VIADD R28, R4, 0x1b00 ;  /* 0x00001b00041c7836 */ /* 0x000fe20000000000 */
[----:B------:R-:W-:-:S04]  /*0180*/  SHF.R.S32.HI R8, RZ, 0x1f, R4 ;  /* 0x0000001fff087819 */ /* 0x000fc80000011404 */
[----:B-1----:R-:W-:-:S13]  /*0190*/  ISETP.GT.AND P0, PT, R28, UR4, PT ;  /* 0x000000041c007c0c */ /* 0x002fda000bf04270 */
[----:B--2---:R-:W-:Y:S05]  /*01a0*/  @P0 BRA `(.L_x_2) ;  /* 0x00000000006c0947 */ /* 0x004fea0003800000 */
[----:B------:R-:W0:Y:S01]  /*01b0*/  LDCU.64 UR4, c[0x0][0x3a8] ;  /* 0x00007500ff0477ac */ /* 0x000e220008000a00 */
[C---:B------:R-:W-:Y:S02]  /*01c0*/  LOP3.LUT R5, R3.reuse, 0x1f, RZ, 0xc0, !PT ;  /* 0x0000001f03057812 */ /* 0x040fe400078ec0ff */
[----:B------:R-:W-:-:S05]  /*01d0*/  LOP3.LUT R6, R3, 0x3e0, RZ, 0xc0, !PT ;  /* 0x000003e003067812 */ /* 0x000fca00078ec0ff */
[----:B------:R-:W-:-:S05]  /*01e0*/  IMAD R5, R6, 0x12, R5 ;  /* 0x0000001206057824 */ /* 0x000fca00078e0205 */
[----:B------:R-:W-:-:S05]  /*01f0*/  IADD3 R5, P0, PT, R4, R5, RZ ;  /* 0x0000000504057210 */ /* 0x000fca0007f1e0ff */
[----:B------:R-:W-:Y:S01]  /*0200*/  IMAD.X R8, RZ, RZ, R8, P0 ;  /* 0x000000ffff087224 */ /* 0x000fe200000e0608 */
[----:B0-----:R-:W-:-:S04]  /*0210*/  LEA R4, P0, R5, UR4, 0x2 ;  /* 0x0000000405047c11 */ /* 0x001fc8000f8010ff */
[----:B------:R-:W-:-:S05]  /*0220*/  LEA.HI.X R5, R5, UR5, R8, 0x2, P0 ;  /* 0x0000000505057c11 */ /* 0x000fca00080f1408 */
[----:B------:R0:W5:Y:S04]  /*0230*/  LDG.E R25, desc[UR6][R4.64] ;  /* 0x0000000604197981 */ /* 0x000168000c1e1900 */
        /* <DEDUP_REMOVED lines=16> */
[----:B------:R0:W5:Y:S01]  /*0340*/  LDG.E R8, desc[UR6][R4.64+0x880] ;  /* 0x0008800604087981 */ /* 0x000162000c1e1900 */
[----:B------:R-:W-:Y:S05]  /*0350*/  BRA `(.L_x_3) ;  /* 0x0000000400407947 */ /* 0x000fea0003800000 */
.L_x_2:
[----:B------:R-:W0:Y:S01]  /*0360*/  LDCU.64 UR8, c[0x0][0x3a8] ;  /* 0x00007500ff0877ac */ /* 0x000e220008000a00 */
[C---:B------:R-:W-:Y:S01]  /*0370*/  LOP3.LUT R5, R3.reuse, 0x1f, RZ, 0xc0, !PT ;  /* 0x0000001f03057812 */ /* 0x040fe200078ec0ff */
[----:B------:R-:W-:Y:S01]  /*0380*/  IMAD.MOV.U32 R25, RZ, RZ, 0x7fffffff ;  /* 0x7fffffffff197424 */ /* 0x000fe200078e00ff */
[----:B------:R-:W-:Y:S01]  /*0390*/  LOP3.LUT R6, R3, 0x3e0, RZ, 0xc0, !PT ;  /* 0x000003e003067812 */ /* 0x000fe200078ec0ff */
[----:B------:R-:W-:-:S04]  /*03a0*/  IMAD.MOV.U32 R24, RZ, RZ, 0x7fffffff ;  /* 0x7fffffffff187424 */ /* 0x000fc800078e00ff */
[----:B------:R-:W-:Y:S01]  /*03b0*/  IMAD R11, R6, 0x12, R5 ;  /* 0x00000012060b7824 */ /* 0x000fe200078e0205 */
[----:B------:R-:W-:-:S03]  /*03c0*/  IADD3 R6, PT, PT, -R4, UR4, RZ ;  /* 0x0000000404067c10 */ /* 0x000fc6000fffe1ff */
[C---:B------:R-:W-:Y:S01]  /*03d0*/  VIADD R5, R11.reuse, 0x20 ;  /* 0x000000200b057836 */ /* 0x040fe20000000000 */
[----:B------:R-:W-:Y:S01]  /*03e0*/  IADD3 R10, P0, PT, R4, R11, RZ ;  /* 0x0000000b040a7210 */ /* 0x000fe20007f1e0ff */
[C---:B------:R-:W-:Y:S01]  /*03f0*/  VIADD R7, R11.reuse, 0x40 ;  /* 0x000000400b077836 */ /* 0x040fe20000000000 */
[CC--:B------:R-:W-:Y:S01]  /*0400*/  ISETP.GE.AND P4, PT, R11.reuse, R6.reuse, PT ;  /* 0x000000060b00720c */ /* 0x0c0fe20003f86270 */
[----:B------:R-:W-:Y:S01]  /*0410*/  VIADD R9, R11, 0x60 ;  /* 0x000000600b097836 */ /* 0x000fe20000000000 */
[-C--:B------:R-:W-:Y:S01]  /*0420*/  ISETP.GE.AND P3, PT, R5, R6.reuse, PT ;  /* 0x000000060500720c */ /* 0x080fe20003f66270 */
[----:B------:R-:W-:Y:S01]  /*0430*/  VIADD R5, R11, 0x80 ;  /* 0x000000800b057836 */ /* 0x000fe20000000000 */
[-C--:B------:R-:W-:Y:S01]  /*0440*/  ISETP.GE.AND P2, PT, R7, R6.reuse, PT ;  /* 0x000000060700720c */ /* 0x080fe20003f46270 */
[----:B------:R-:W-:Y:S01]  /*0450*/  VIADD R7, R11, 0xa0 ;  /* 0x000000a00b077836 */ /* 0x000fe20000000000 */
[----:B0-----:R-:W-:Y:S01]  /*0460*/  LEA R4, P5, R10, UR8, 0x2 ;  /* 0x000000080a047c11 */ /* 0x001fe2000f8a10ff */
[----:B------:R-:W-:Y:S01]  /*0470*/  IMAD.X R13, RZ, RZ, R8, P0 ;  /* 0x000000ffff0d7224 */ /* 0x000fe200000e0608 */
[----:B------:R-:W-:-:S02]  /*0480*/  ISETP.GE.AND P0, PT, R5, R6, PT ;  /* 0x000000060500720c */ /* 0x000fc40003f06270 */
[-C--:B------:R-:W-:Y:S01]  /*0490*/  ISETP.GE.AND P6, PT, R7, R6.reuse, PT ;  /* 0x000000060700720c */ /* 0x080fe20003fc6270 */
[----:B------:R-:W-:Y:S01]  /*04a0*/  VIADD R7, R11, 0xe0 ;  /* 0x000000e00b077836 */ /* 0x000fe20000000000 */
[----:B------:R-:W-:Y:S01]  /*04b0*/  LEA.HI.X R5, R10, UR9, R13, 0x2, P5 ;  /* 0x000000090a057c11 */ /* 0x000fe2000a8f140d */
[----:B------:R-:W-:Y:S01]  /*04c0*/  IMAD.MOV.U32 R23, RZ, RZ, 0x7fffffff ;  /* 0x7fffffffff177424 */ /* 0x000fe200078e00ff */
[-C--:B------:R-:W-:Y:S01]  /*04d0*/  ISETP.GE.AND P1, PT, R9, R6.reuse, PT ;  /* 0x000000060900720c */ /* 0x080fe20003f26270 */
[----:B------:R-:W-:Y:S02]  /*04e0*/  VIADD R9, R11, 0xc0 ;  /* 0x000000c00b097836 */ /* 0x000fe40000000000 */
[----:B------:R1:W5:Y:S01]  /*04f0*/  @!P4 LDG.E R25, desc[UR6][R4.64] ;  /* 0x000000060419c981 */ /* 0x000362000c1e1900 */
[-C--:B------:R-:W-:Y:S01]  /*0500*/  ISETP.GE.AND P4, PT, R7, R6.reuse, PT ;  /* 0x000000060700720c */ /* 0x080fe20003f86270 */
[----:B------:R-:W-:Y:S01]  /*0510*/  VIADD R7, R11, 0x120 ;  /* 0x000001200b077836 */ /* 0x000fe20000000000 */
[-C--:B------:R-:W-:Y:S01]  /*0520*/  ISETP.GE.AND P5, PT, R9, R6.reuse, PT ;  /* 0x000000060900720c */ /* 0x080fe20003fa6270 */
[----:B------:R-:W-:Y:S01]  /*0530*/  IMAD.MOV.U32 R21, RZ, RZ, 0x7fffffff ;  /* 0x7fffffffff157424 */ /* 0x000fe200078e00ff */
[----:B------:R1:W5:Y:S01]  /*0540*/  @!P2 LDG.E R23, desc[UR6][R4.64+0x100] ;  /* 0x000100060417a981 */ /* 0x000362000c1e1900 */
[----:B------:R-:W-:Y:S01]  /*0550*/  VIADD R9, R11, 0x100 ;  /* 0x000001000b097836 */ /* 0x000fe20000000000 */
[----:B------:R-:W-:Y:S01]  /*0560*/  ISETP.GE.AND P2, PT, R7, R6, PT ;  /* 0x000000060700720c */ /* 0x000fe20003f46270 */
[----:B------:R-:W-:Y:S01]  /*0570*/  VIADD R7, R11, 0x160 ;  /* 0x000001600b077836 */ /* 0x000fe20000000000 */
[----:B------:R1:W5:Y:S01]  /*0580*/  @!P3 LDG.E R24, desc[UR6][R4.64+0x80] ;  /* 0x000080060418b981 */ /* 0x000362000c1e1900 */
[----:B------:R-:W-:-:S03]  /*0590*/  IMAD.MOV.U32 R20, RZ, RZ, 0x7fffffff ;  /* 0x7fffffffff147424 */ /* 0x000fc600078e00ff */
[----:B------:R1:W5:Y:S01]  /*05a0*/  @!P0 LDG.E R21, desc[UR6][R4.64+0x200] ;  /* 0x0002000604158981 */ /* 0x000362000c1e1900 */
[-C--:B------:R-:W-:Y:S01]  /*05b0*/  ISETP.GE.AND P0, PT, R7, R6.reuse, PT ;  /* 0x000000060700720c */ /* 0x080fe20003f06270 */
[----:B------:R-:W-:Y:S01]  /*05c0*/  VIADD R7, R11, 0x180 ;  /* 0x000001800b077836 */ /* 0x000fe20000000000 */
[-C--:B------:R-:W-:Y:S01]  /*05d0*/  ISETP.GE.AND P3, PT, R9, R6.reuse, PT ;  /* 0x000000060900720c */ /* 0x080fe20003f66270 */
[----:B------:R-:W-:Y:S01]  /*05e0*/  IMAD.MOV.U32 R22, RZ, RZ, 0x7fffffff ;  /* 0x7fffffffff167424 */ /* 0x000fe200078e00ff */
[----:B------:R1:W5:Y:S01]  /*05f0*/  @!P6 LDG.E R20, desc[UR6][R4.64+0x280] ;  /* 0x000280060414e981 */ /* 0x000362000c1e1900 */
[----:B------:R-:W-:Y:S01]  /*0600*/  VIADD R9, R11, 0x140 ;  /* 0x000001400b097836 */ /* 0x000fe20000000000 */
[-C--:B------:R-:W-:Y:S01]  /*0610*/  ISETP.GE.AND P6, PT, R7, R6.reuse, PT ;  /* 0x000000060700720c */ /* 0x080fe20003fc6270 */
[----:B------:R-:W-:Y:S02]  /*0620*/  IMAD.MOV.U32 R18, RZ, RZ, 0x7fffffff ;  /* 0x7fffffffff127424 */ /* 0x000fe400078e00ff */
[----:B------:R-:W-:Y:S01]  /*0630*/  VIADD R7, R11, 0x1c0 ;  /* 0x000001c00b077836 */ /* 0x000fe20000000000 */
[----:B------:R1:W5:Y:S01]  /*0640*/  @!P1 LDG.E R22, desc[UR6][R4.64+0x180] ;  /* 0x0001800604169981 */ /* 0x000362000c1e1900 */
[----:B------:R-:W-:Y:S01]  /*0650*/  ISETP.GE.AND P1, PT, R9, R6, PT ;  /* 0x000000060900720c */ /* 0x000fe20003f26270 */
[----:B------:R-:W-:-:S02]  /*0660*/  IMAD.MOV.U32 R19, RZ, RZ, 0x7fffffff ;  /* 0x7fffffffff137424 */ /* 0x000fc400078e00ff */
[----:B------:R1:W5:Y:S01]  /*0670*/  @!P4 LDG.E R18, desc[UR6][R4.64+0x380] ;  /* 0x000380060412c981 */ /* 0x000362000c1e1900 */
[----:B------:R-:W-:Y:S01]  /*0680*/  IMAD.MOV.U32 R17, RZ, RZ, 0x7fffffff ;  /* 0x7fffffffff117424 */ /* 0x000fe200078e00ff */
[-C--:B------:R-:W-:Y:S01]  /*0690*/  ISETP.GE.AND P4, PT, R7, R6.reuse, PT ;  /* 0x000000060700720c */ /* 0x080fe20003f86270 */
[C---:B------:R-:W-:Y:S01]  /*06a0*/  VIADD R9, R11.reuse, 0x1a0 ;  /* 0x000001a00b097836 */ /* 0x040fe20000000000 */
[----:B------:R1:W5:Y:S01]  /*06b0*/  @!P5 LDG.E R19, desc[UR6][R4.64+0x300] ;  /* 0x000300060413d981 */ /* 0x000362000c1e1900 */
[----:B------:R-:W-:Y:S02]  /*06c0*/  VIADD R7, R11, 0x1e0 ;  /* 0x000001e00b077836 */ /* 0x000fe40000000000 */
[----:B------:R-:W-:Y:S01]  /*06d0*/  IMAD.MOV.U32 R16, RZ, RZ, 0x7fffffff ;  /* 0x7fffffffff107424 */ /* 0x000fe200078e00ff */
[----:B------:R1:W5:Y:S01]  /*06e0*/  @!P3 LDG.E R17, desc[UR6][R4.64+0x400] ;  /* 0x000400060411b981 */ /* 0x000362000c1e1900 */
[----:B------:R-:W-:Y:S01]  /*06f0*/  IMAD.MOV.U32 R15, RZ, RZ, 0x7fffffff ;  /* 0x7fffffffff0f7424 */ /* 0x000fe200078e00ff */
[-C--:B------:R-:W-:Y:S01]  /*0700*/  ISETP.GE.AND P5, PT, R9, R6.reuse, PT ;  /* 0x000000060900720c */ /* 0x080fe20003fa6270 */
[----:B------:R-:W-:Y:S01]  /*0710*/  VIADD R9, R11, 0x200 ;  /* 0x000002000b097836 */ /* 0x000fe20000000000 */
[-C--:B------:R-:W-:Y:S01]  /*0720*/  ISETP.GE.AND P3, PT, R7, R6.reuse, PT ;  /* 0x000000060700720c */ /* 0x080fe20003f66270 */
[----:B------:R-:W-:Y:S01]  /*0730*/  VIADD R7, R11, 0x220 ;  /* 0x000002200b077836 */ /* 0x000fe20000000000 */
[----:B------:R1:W5:Y:S02]  /*0740*/  @!P2 LDG.E R16, desc[UR6][R4.64+0x480] ;  /* 0x000480060410a981 */ /* 0x000364000c1e1900 */
[----:B------:R-:W-:-:S02]  /*0750*/  ISETP.GE.AND P2, PT, R9, R6, PT ;  /* 0x000000060900720c */ /* 0x000fc40003f46270 */
[----:B------:R1:W5:Y:S01]  /*0760*/  @!P1 LDG.E R15, desc[UR6][R4.64+0x500] ;  /* 0x00050006040f9981 */ /* 0x000362000c1e1900 */
[----:B------:R-:W-:Y:S01]  /*0770*/  ISETP.GE.AND P1, PT, R7, R6, PT ;  /* 0x000000060700720c */ /* 0x000fe20003f26270 */
[----:B------:R-:W-:Y:S02]  /*0780*/  IMAD.MOV.U32 R14, RZ, RZ, 0x7fffffff ;  /* 0x7fffffffff0e7424 */ /* 0x000fe400078e00ff */
[----:B------:R-:W-:Y:S02]  /*0790*/  IMAD.MOV.U32 R13, RZ, RZ, 0x7fffffff ;  /* 0x7fffffffff0d7424 */ /* 0x000fe400078e00ff */
[----:B------:R-:W-:Y:S02]  /*07a0*/  IMAD.MOV.U32 R12, RZ, RZ, 0x7fffffff ;  /* 0x7fffffffff0c7424 */ /* 0x000fe400078e00ff */
[----:B------:R-:W-:Y:S01]  /*07b0*/  IMAD.MOV.U32 R11, RZ, RZ, 0x7fffffff ;  /* 0x7fffffffff0b7424 */ /* 0x000fe200078e00ff */
[----:B------:R1:W5:Y:S01]  /*07c0*/  @!P0 LDG.E R14, desc[UR6][R4.64+0x580] ;  /* 0x00058006040e8981 */ /* 0x000362000c1e1900 */
[----:B------:R-:W-:-:S02]  /*07d0*/  IMAD.MOV.U32 R10, RZ, RZ, 0x7fffffff ;  /* 0x7fffffffff0a7424 */ /* 0x000fc400078e00ff */
[----:B------:R-:W-:Y:S01]  /*07e0*/  IMAD.MOV.U32 R9, RZ, RZ, 0x7fffffff ;  /* 0x7fffffffff097424 */ /* 0x000fe200078e00ff */
[----:B------:R1:W5:Y:S01]  /*07f0*/  @!P6 LDG.E R13, desc[UR6][R4.64+0x600] ;  /* 0x00060006040de981 */ /* 0x000362000c1e1900 */
[----:B------:R-:W-:-:S03]  /*0800*/  IMAD.MOV.U32 R8, RZ, RZ, 0x7fffffff ;  /* 0x7fffffffff087424 */ /* 0x000fc600078e00ff */
[----:B------:R1:W5:Y:S04]  /*0810*/  @!P5 LDG.E R12, desc[UR6][R4.64+0x680] ;  /* 0x00068006040cd981 */ /* 0x000368000c1e1900 */
[----:B------:R1:W5:Y:S04]  /*0820*/  @!P4 LDG.E R11, desc[UR6][R4.64+0x700] ;  /* 0x00070006040bc981 */ /* 0x000368000c1e1900 */
[----:B------:R1:W5:Y:S04]  /*0830*/  @!P3 LDG.E R10, desc[UR6][R4.64+0x780] ;  /* 0x00078006040ab981 */ /* 0x000368000c1e1900 */
[----:B------:R1:W5:Y:S04]  /*0840*/  @!P2 LDG.E R9, desc[UR6][R4.64+0x800] ;  /* 0x000800060409a981 */ /* 0x000368000c1e1900 */
[----:B------:R1:W5:Y:S02]  /*0850*/  @!P1 LDG.E R8, desc[UR6][R4.64+0x880] ;  /* 0x0008800604089981 */ /* 0x000364000c1e1900 */
.L_x_3:
[----:B------:R-:W-:Y:S01]  /*0860*/  IMAD.MOV.U32 R7, RZ, RZ, -0x1 ;  /* 0xffffffffff077424 */ /* 0x000fe200078e00ff */
[----:B-----5:R-:W-:Y:S01]  /*0870*/  ISETP.GT.AND P0, PT, R25, -0x1, PT ;  /* 0xffffffff1900780c */ /* 0x020fe20003f04270 */
[----:B------:R-:W2:Y:S01]  /*0880*/  LDC R30, c[0x0][0x3c8] ;  /* 0x0000f200ff1e7b82 */ /* 0x000ea20000000800 */
[----:B------:R-:W-:Y:S01]  /*0890*/  ISETP.GT.AND P1, PT, R24, -0x1, PT ;  /* 0xffffffff1800780c */ /* 0x000fe20003f24270 */
[----:B------:R-:W-:Y:S01]  /*08a0*/  BSSY.RECONVERGENT B0, `(.L_x_4) ;  /* 0x0000058000007945 */ /* 0x000fe20003800200 */
[C---:B01----:R-:W-:Y:S01]  /*08b0*/  SEL R4, R7.reuse, 0x80000000, !P0 ;  /* 0x8000000007047807 */ /* 0x043fe20004000000 */
[----:B------:R-:W-:Y:S01]  /*08c0*/  IMAD.SHL.U32 R0, R0, 0x400, RZ ;  /* 0x0000040000007824 */ /* 0x000fe200078e00ff */
[----:B------:R-:W-:Y:S02]  /*08d0*/  SEL R5, R7, 0x80000000, !P1 ;  /* 0x8000000007057807 */ /* 0x000fe40004800000 */
[----:B------:R-:W-:Y:S02]  /*08e0*/  ISETP.GT.AND P0, PT, R22, -0x1, PT ;  /* 0xffffffff1600780c */ /* 0x000fe40003f04270 */
[----:B------:R-:W-:-:S02]  /*08f0*/  ISETP.GT.AND P1, PT, R21, -0x1, PT ;  /* 0xffffffff1500780c */ /* 0x000fc40003f24270 */
[----:B------:R-:W-:Y:S02]  /*0900*/  LOP3.LUT R25, R4, R25, RZ, 0x3c, !PT ;  /* 0x0000001904197212 */ /* 0x000fe400078e3cff */
[----:B------:R-:W-:Y:S02]  /*0910*/  LOP3.LUT R24, R5, R24, RZ, 0x3c, !PT ;  /* 0x0000001805187212 */ /* 0x000fe400078e3cff */
[C---:B------:R-:W-:Y:S02]  /*0920*/  SEL R5, R7.reuse, 0x80000000, !P0 ;  /* 0x8000000007057807 */ /* 0x040fe40004000000 */
[----:B------:R-:W-:Y:S02]  /*0930*/  SEL R4, R7, 0x80000000, !P1 ;  /* 0x8000000007047807 */ /* 0x000fe40004800000 */
[----:B------:R-:W-:Y:S02]  /*0940*/  ISETP.GT.AND P0, PT, R19, -0x1, PT ;  /* 0xffffffff1300780c */ /* 0x000fe40003f04270 */
[----:B------:R-:W-:-:S02]  /*0950*/  ISETP.GT.AND P2, PT, R23, -0x1, PT ;  /* 0xffffffff1700780c */ /* 0x000fc40003f44270 */
[----:B------:R-:W-:Y:S02]  /*0960*/  LOP3.LUT R21, R4, R21, RZ, 0x3c, !PT ;  /* 0x0000001504157212 */ /* 0x000fe400078e3cff */
[C---:B------:R-:W-:Y:S02]  /*0970*/  SEL R4, R7.reuse, 0x80000000, !P0 ;  /* 0x8000000007047807 */ /* 0x040fe40004000000 */
[----:B------:R-:W-:Y:S02]  /*0980*/  SEL R6, R7, 0x80000000, !P2 ;  /* 0x8000000007067807 */ /* 0x000fe40005000000 */
[----:B------:R-:W-:Y:S02]  /*0990*/  ISETP.GT.AND P0, PT, R18, -0x1, PT ;  /* 0xffffffff1200780c */ /* 0x000fe40003f04270 */
[----:B------:R-:W-:Y:S02]  /*09a0*/  ISETP.GT.AND P1, PT, R17, -0x1, PT ;  /* 0xffffffff1100780c */ /* 0x000fe40003f24270 */
[----:B------:R-:W-:-:S02]  /*09b0*/  ISETP.GT.AND P2, PT, R20, -0x1, PT ;  /* 0xffffffff1400780c */ /* 0x000fc40003f44270 */
[----:B------:R-:W-:Y:S02]  /*09c0*/  VIMNMX R33, PT, PT, R26, 0xe0, !PT ;  /* 0x000000e01a217848 */ /* 0x000fe40007fe0100 */
[----:B------:R-:W-:Y:S02]  /*09d0*/  LOP3.LUT R22, R5, R22, RZ, 0x3c, !PT ;  /* 0x0000001605167212 */ /* 0x000fe400078e3cff */
[----:B------:R-:W-:Y:S02]  /*09e0*/  LOP3.LUT R19, R4, R19, RZ, 0x3c, !PT ;  /* 0x0000001304137212 */ /* 0x000fe400078e3cff */
[C---:B------:R-:W-:Y:S02]  /*09f0*/  SEL R5, R7.reuse, 0x80000000, !P0 ;  /* 0x8000000007057807 */ /* 0x040fe40004000000 */
[C---:B------:R-:W-:Y:S02]  /*0a00*/  SEL R4, R7.reuse, 0x80000000, !P1 ;  /* 0x8000000007047807 */ /* 0x040fe40004800000 */
[----:B------:R-:W-:-:S02]  /*0a10*/  SEL R31, R7, 0x80000000, !P2 ;  /* 0x80000000071f7807 */ /* 0x000fc40005000000 */
[----:B------:R-:W-:Y:S02]  /*0a20*/  ISETP.GT.AND P0, PT, R15, -0x1, PT ;  /* 0xffffffff0f00780c */ /* 0x000fe40003f04270 */
[----:B------:R-:W-:Y:S02]  /*0a30*/  IADD3 R33, PT, PT, R33, 0x1f, -R26 ;  /* 0x0000001f21217810 */ /* 0x000fe40007ffe81a */
[----:B------:R-:W-:Y:S02]  /*0a40*/  ISETP.GT.AND P2, PT, R16, -0x1, PT ;  /* 0xffffffff1000780c */ /* 0x000fe40003f44270 */
[----:B------:R-:W-:Y:S02]  /*0a50*/  LOP3.LUT R17, R4, R17, RZ, 0x3c, !PT ;  /* 0x0000001104117212 */ /* 0x000fe400078e3cff */
[----:B------:R-:W-:Y:S02]  /*0a60*/  LOP3.LUT R20, R31, R20, RZ, 0x3c, !PT ;  /* 0x000000141f147212 */ /* 0x000fe400078e3cff */
[----:B------:R-:W-:-:S02]  /*0a70*/  SEL R4, R7, 0x80000000, !P0 ;  /* 0x8000000007047807 */ /* 0x000fc40004000000 */
[----:B------:R-:W-:Y:S02]  /*0a80*/  ISETP.GE.U32.AND P4, PT, R33, 0x1e0, PT ;  /* 0x000001e02100780c */ /* 0x000fe40003f86070 */
[----:B------:R-:W-:Y:S02]  /*0a90*/  SEL R31, R7, 0x80000000, !P2 ;  /* 0x80000000071f7807 */ /* 0x000fe40005000000 */
[----:B------:R-:W-:Y:S02]  /*0aa0*/  ISETP.GT.AND P0, PT, R14, -0x1, PT ;  /* 0xffffffff0e00780c */ /* 0x000fe40003f04270 */
[----:B------:R-:W-:Y:S02]  /*0ab0*/  ISETP.GT.AND P1, PT, R13, -0x1, PT ;  /* 0xffffffff0d00780c */ /* 0x000fe40003f24270 */
[----:B------:R-:W-:Y:S02]  /*0ac0*/  ISETP.GT.AND P2, PT, R12, -0x1, PT ;  /* 0xffffffff0c00780c */ /* 0x000fe40003f44270 */
[----:B------:R-:W-:-:S02]  /*0ad0*/  LOP3.LUT R18, R5, R18, RZ, 0x3c, !PT ;  /* 0x0000001205127212 */ /* 0x000fc400078e3cff */
[----:B------:R-:W-:Y:S02]  /*0ae0*/  LOP3.LUT R15, R4, R15, RZ, 0x3c, !PT ;  /* 0x0000000f040f7212 */ /* 0x000fe400078e3cff */
[----:B------:R-:W-:Y:S02]  /*0af0*/  LOP3.LUT R16, R31, R16, RZ, 0x3c, !PT ;  /* 0x000000101f107212 */ /* 0x000fe400078e3cff */
[C---:B------:R-:W-:Y:S02]  /*0b00*/  SEL R5, R7.reuse, 0x80000000, !P0 ;  /* 0x8000000007057807 */ /* 0x040fe40004000000 */
[C---:B------:R-:W-:Y:S02]  /*0b10*/  SEL R4, R7.reuse, 0x80000000, !P1 ;  /* 0x8000000007047807 */ /* 0x040fe40004800000 */
[----:B------:R-:W-:Y:S02]  /*0b20*/  SEL R31, R7, 0x80000000, !P2 ;  /* 0x80000000071f7807 */ /* 0x000fe40005000000 */
[----:B------:R-:W-:-:S02]  /*0b30*/  ISETP.GT.AND P1, PT, R10, -0x1, PT ;  /* 0xffffffff0a00780c */ /* 0x000fc40003f24270 */
[----:B------:R-:W-:Y:S02]  /*0b40*/  ISETP.GT.AND P0, PT, R11, -0x1, PT ;  /* 0xffffffff0b00780c */ /* 0x000fe40003f04270 */
[----:B------:R-:W-:Y:S02]  /*0b50*/  LEA.HI R33, R33, 0x1, RZ, 0x1b ;  /* 0x0000000121217811 */ /* 0x000fe400078fd8ff */
[----:B------:R-:W-:Y:S02]  /*0b60*/  ISETP.GT.AND P2, PT, R9, -0x1, PT ;  /* 0xffffffff0900780c */ /* 0x000fe40003f44270 */
[----:B------:R-:W-:Y:S02]  /*0b70*/  ISETP.GT.AND P3, PT, R8, -0x1, PT ;  /* 0xffffffff0800780c */ /* 0x000fe40003f64270 */
[----:B------:R-:W-:Y:S02]  /*0b80*/  LOP3.LUT R14, R5, R14, RZ, 0x3c, !PT ;  /* 0x0000000e050e7212 */ /* 0x000fe400078e3cff */
[----:B------:R-:W-:-:S02]  /*0b90*/  LOP3.LUT R23, R6, R23, RZ, 0x3c, !PT ;  /* 0x0000001706177212 */ /* 0x000fc400078e3cff */
[----:B------:R-:W-:Y:S02]  /*0ba0*/  LOP3.LUT R13, R4, R13, RZ, 0x3c, !PT ;  /* 0x0000000d040d7212 */ /* 0x000fe400078e3cff */
[----:B------:R-:W-:Y:S02]  /*0bb0*/  LOP3.LUT R12, R31, R12, RZ, 0x3c, !PT ;  /* 0x0000000c1f0c7212 */ /* 0x000fe400078e3cff */
[----:B------:R-:W-:Y:S02]  /*0bc0*/  SEL R5, R7, 0x80000000, !P1 ;  /* 0x8000000007057807 */ /* 0x000fe40004800000 */
[----:B------:R-:W-:Y:S02]  /*0bd0*/  LOP3.LUT R32, R33, 0xf, RZ, 0xc0, !PT ;  /* 0x0000000f21207812 */ /* 0x000fe400078ec0ff */
[C---:B------:R-:W-:Y:S02]  /*0be0*/  SEL R4, R7.reuse, 0x80000000, !P0 ;  /* 0x8000000007047807 */ /* 0x040fe40004000000 */
[----:B------:R-:W-:-:S02]  /*0bf0*/  SEL R6, R7, 0x80000000, !P2 ;  /* 0x8000000007067807 */ /* 0x000fc40005000000 */
[----:B------:R-:W-:Y:S02]  /*0c00*/  SEL R31, R7, 0x80000000, !P3 ;  /* 0x80000000071f7807 */ /* 0x000fe40005800000 */
[----:B------:R-:W-:Y:S01]  /*0c10*/  LOP3.LUT R10, R5, R10, RZ, 0x3c, !PT ;  /* 0x0000000a050a7212 */ /* 0x000fe200078e3cff */
[----:B------:R-:W-:Y:S01]  /*0c20*/  IMAD.MOV.U32 R5, RZ, RZ, R26 ;  /* 0x000000ffff057224 */ /* 0x000fe200078e001a */
[----:B------:R-:W-:Y:S02]  /*0c30*/  ISETP.NE.AND P1, PT, R32, RZ, PT ;  /* 0x000000ff2000720c */ /* 0x000fe40003f25270 */
[----:B------:R-:W-:Y:S02]  /*0c40*/  LOP3.LUT R11, R4, R11, RZ, 0x3c, !PT ;  /* 0x0000000b040b7212 */ /* 0x000fe400078e3cff */
[----:B------:R-:W-:Y:S02]  /*0c50*/  LOP3.LUT R9, R6, R9, RZ, 0x3c, !PT ;  /* 0x0000000906097212 */ /* 0x000fe400078e3cff */
[----:B------:R-:W-:Y:S01]  /*0c60*/  LOP3.LUT R8, R31, R8, RZ, 0x3c, !PT ;  /* 0x000000081f087212 */ /* 0x000fe200078e3cff */
[----:B--2---:R-:W-:Y:S06]  /*0c70*/  @!P4 BRA `(.L_x_5) ;  /* 0x000000000068c947 */ /* 0x004fec0003800000 */
[----:B------:R-:W-:Y:S01]  /*0c80*/  IMAD R6, R26, 0x4, R0 ;  /* 0x000000041a067824 */ /* 0x000fe200078e0200 */
[----:B------:R-:W-:Y:S01]  /*0c90*/  LOP3.LUT R4, R33, 0xffffff0, RZ, 0xc0, !PT ;  /* 0x0ffffff021047812 */ /* 0x000fe200078ec0ff */
[----:B------:R-:W-:-:S03]  /*0ca0*/  IMAD.MOV.U32 R5, RZ, RZ, R26 ;  /* 0x000000ffff057224 */ /* 0x000fc600078e001a */
[----:B------:R-:W-:Y:S01]  /*0cb0*/  IADD3 R6, PT, PT, R6, 0x400, R29 ;  /* 0x0000040006067810 */ /* 0x000fe20007ffe01d */
[----:B------:R-:W-:-:S07]  /*0cc0*/  IMAD.MOV R4, RZ, RZ, -R4 ;  /* 0x000000ffff047224 */ /* 0x000fce00078e0a04 */
.L_x_6:
[----:B------:R-:W-:Y:S01]  /*0cd0*/  VIADD R4, R4, 0x10 ;  /* 0x0000001004047836 */ /* 0x000fe20000000000 */
[----:B------:R-:W-:Y:S01]  /*0ce0*/  STS [R6+-0x400], RZ ;  /* 0xfffc00ff06007388 */ /* 0x000fe20000000800 */
[----:B------:R-:W-:-:S03]  /*0cf0*/  VIADD R5, R5, 0x200 ;  /* 0x0000020005057836 */ /* 0x000fc60000000000 */
[----:B------:R-:W-:Y:S01]  /*0d00*/  ISETP.NE.AND P0, PT, R4, RZ, PT ;  /* 0x000000ff0400720c */ /* 0x000fe20003f05270 */
[----:B------:R-:W-:Y:S04]  /*0d10*/  STS [R6+-0x380], RZ ;  /* 0xfffc80ff06007388 */ /* 0x000fe80000000800 */
[----:B------:R-:W-:Y:S04]  /*0d20*/  STS [R6+-0x300], RZ ;  /* 0xfffd00ff06007388 */ /* 0x000fe80000000800 */
[----:B------:R-:W-:Y:S04]  /*0d30*/  STS [R6+-0x280], RZ ;  /* 0xfffd80ff06007388 */ /* 0x000fe80000000800 */
[----:B------:R-:W-:Y:S04]  /*0d40*/  STS [R6+-0x200], RZ ;  /* 0xfffe00ff06007388 */ /* 0x000fe80000000800 */
[----:B------:R-:W-:Y:S04]  /*0d50*/  STS [R6+-0x180], RZ ;  /* 0xfffe80ff06007388 */ /* 0x000fe80000000800 */
[----:B------:R-:W-:Y:S04]  /*0d60*/  STS [R6+-0x100], RZ ;  /* 0xffff00ff06007388 */ /* 0x000fe80000000800 */
[----:B------:R-:W-:Y:S04]  /*0d70*/  STS [R6+-0x80], RZ ;  /* 0xffff80ff06007388 */ /* 0x000fe80000000800 */
[----:B------:R-:W-:Y:S04]  /*0d80*/  STS [R6], RZ ;  /* 0x000000ff06007388 */ /* 0x000fe80000000800 */
[----:B------:R-:W-:Y:S04]  /*0d90*/  STS [R6+0x80], RZ ;  /* 0x000080ff06007388 */ /* 0x000fe80000000800 */
[----:B------:R-:W-:Y:S04]  /*0da0*/  STS [R6+0x100], RZ ;  /* 0x000100ff06007388 */ /* 0x000fe80000000800 */
[----:B------:R-:W-:Y:S04]  /*0db0*/  STS [R6+0x180], RZ ;  /* 0x000180ff06007388 */ /* 0x000fe80000000800 */
[----:B------:R-:W-:Y:S04]  /*0dc0*/  STS [R6+0x200], RZ ;  /* 0x000200ff06007388 */ /* 0x000fe80000000800 */
[----:B------:R-:W-:Y:S04]  /*0dd0*/  STS [R6+0x280], RZ ;  /* 0x000280ff06007388 */ /* 0x000fe80000000800 */
[----:B------:R-:W-:Y:S04]  /*0de0*/  STS [R6+0x300], RZ ;  /* 0x000300ff06007388 */ /* 0x000fe80000000800 */
[----:B------:R0:W-:Y:S02]  /*0df0*/  STS [R6+0x380], RZ ;  /* 0x000380ff06007388 */ /* 0x0001e40000000800 */
[----:B0-----:R-:W-:Y:S01]  /*0e00*/  VIADD R6, R6, 0x800 ;  /* 0x0000080006067836 */ /* 0x001fe20000000000 */
[----:B------:R-:W-:Y:S06]  /*0e10*/  @P0 BRA `(.L_x_6) ;  /* 0xfffffffc00ac0947 */ /* 0x000fec000383ffff */
.L_x_5:
[----:B------:R-:W-:Y:S05]  /*0e20*/  BSYNC.RECONVERGENT B0 ;  /* 0x0000000000007941 */ /* 0x000fea0003800200 */
.L_x_4:
[----:B------:R-:W-:Y:S01]  /*0e30*/  BSSY.RECONVERGENT B0, `(.L_x_7) ;  /* 0x0000027000007945 */ /* 0x000fe20003800200 */
[----:B------:R-:W-:Y:S01]  /*0e40*/  SHF.L.U32 R7, R7, R30, RZ ;  /* 0x0000001e07077219 */ /* 0x000fe200000006ff */
[----:B------:R-:W-:Y:S02]  /*0e50*/  IMAD.IADD R6, R29, 0x1, R0 ;  /* 0x000000011d067824 */ /* 0x000fe400078e0200 */
[----:B------:R-:W-:Y:S05]  /*0e60*/  @!P1 BRA `(.L_x_8) ;  /* 0x00000000008c9947 */ /* 0x000fea0003800000 */
[----:B------:R-:W-:Y:S01]  /*0e70*/  ISETP.GE.U32.AND P0, PT, R32, 0x8, PT ;  /* 0x000000082000780c */ /* 0x000fe20003f06070 */
[----:B------:R-:W-:Y:S01]  /*0e80*/  BSSY.RECONVERGENT B1, `(.L_x_9) ;  /* 0x000000e000017945 */ /* 0x000fe20003800200 */
[----:B------:R-:W-:-:S04]  /*0e90*/  LOP3.LUT R30, R33, 0x7, RZ, 0xc0, !PT ;  /* 0x00000007211e7812 */ /* 0x000fc800078ec0ff */
[----:B------:R-:W-:-:S07]  /*0ea0*/  ISETP.NE.AND P1, PT, R30, RZ, PT ;  /* 0x000000ff1e00720c */ /* 0x000fce0003f25270 */
[----:B------:R-:W-:Y:S06]  /*0eb0*/  @!P0 BRA `(.L_x_10) ;  /* 0x0000000000288947 */ /* 0x000fec0003800000 */
[C---:B------:R-:W-:Y:S02]  /*0ec0*/  IMAD R4, R5.reuse, 0x4, R6 ;  /* 0x0000000405047824 */ /* 0x040fe400078e0206 */
[----:B------:R-:W-:-:S03]  /*0ed0*/  VIADD R5, R5, 0x100 ;  /* 0x0000010005057836 */ /* 0x000fc60000000000 */
[----:B------:R0:W-:Y:S04]  /*0ee0*/  STS [R4], RZ ;  /* 0x000000ff04007388 */ /* 0x0001e80000000800 */
[----:B------:R0:W-:Y:S04]  /*0ef0*/  STS [R4+0x80], RZ ;  /* 0x000080ff04007388 */ /* 0x0001e80000000800 */
[----:B------:R0:W-:Y:S04]  /*0f00*/  STS [R4+0x100], RZ ;  /* 0x000100ff04007388 */ /* 0x0001e80000000800 */
[----:B------:R0:W-:Y:S04]  /*0f10*/  STS [R4+0x180], RZ ;  /* 0x000180ff04007388 */ /* 0x0001e80000000800 */
[----:B------:R0:W-:Y:S04]  /*0f20*/  STS [R4+0x200], RZ ;  /* 0x000200ff04007388 */ /* 0x0001e80000000800 */
[----:B------:R0:W-:Y:S04]  /*0f30*/  STS [R4+0x280], RZ ;  /* 0x000280ff04007388 */ /* 0x0001e80000000800 */
[----:B------:R0:W-:Y:S04]  /*0f40*/  STS [R4+0x300], RZ ;  /* 0x000300ff04007388 */ /* 0x0001e80000000800 */
[----:B------:R0:W-:Y:S02]  /*0f50*/  STS [R4+0x380], RZ ;  /* 0x000380ff04007388 */ /* 0x0001e40000000800 */
.L_x_10:
[----:B------:R-:W-:Y:S05]  /*0f60*/  BSYNC.RECONVERGENT B1 ;  /* 0x0000000000017941 */ /* 0x000fea0003800200 */
.L_x_9:
[----:B------:R-:W-:Y:S05]  /*0f70*/  @!P1 BRA `(.L_x_8) ;  /* 0x0000000000489947 */ /* 0x000fea0003800000 */
[----:B------:R-:W-:Y:S02]  /*0f80*/  ISETP.GE.U32.AND P0, PT, R30, 0x4, PT ;  /* 0x000000041e00780c */ /* 0x000fe40003f06070 */
[----:B------:R-:W-:-:S04]  /*0f90*/  LOP3.LUT R33, R33, 0x3, RZ, 0xc0, !PT ;  /* 0x0000000321217812 */ /* 0x000fc800078ec0ff */
[----:B------:R-:W-:-:S07]  /*0fa0*/  ISETP.NE.AND P1, PT, R33, RZ, PT ;  /* 0x000000ff2100720c */ /* 0x000fce0003f25270 */
[C---:B0-----:R-:W-:Y:S02]  /*0fb0*/  @P0 IMAD R4, R5.reuse, 0x4, R6 ;  /* 0x0000000405040824 */ /* 0x041fe400078e0206 */
[----:B------:R-:W-:-:S03]  /*0fc0*/  @P0 VIADD R5, R5, 0x80 ;  /* 0x0000008005050836 */ /* 0x000fc60000000000 */
[----:B------:R1:W-:Y:S04]  /*0fd0*/  @P0 STS [R4], RZ ;  /* 0x000000ff04000388 */ /* 0x0003e80000000800 */
[----:B------:R1:W-:Y:S04]  /*0fe0*/  @P0 STS [R4+0x80], RZ ;  /* 0x000080ff04000388 */ /* 0x0003e80000000800 */
[----:B------:R1:W-:Y:S04]  /*0ff0*/  @P0 STS [R4+0x100], RZ ;  /* 0x000100ff04000388 */ /* 0x0003e80000000800 */
[----:B------:R1:W-:Y:S01]  /*1000*/  @P0 STS [R4+0x180], RZ ;  /* 0x000180ff04000388 */ /* 0x0003e20000000800 */
[----:B------:R-:W-:Y:S05]  /*1010*/  @!P1 BRA `(.L_x_8) ;  /* 0x0000000000209947 */ /* 0x000fea0003800000 */
[----:B------:R-:W-:Y:S02]  /*1020*/  IMAD R0, R5, 0x4, R0 ;  /* 0x0000000405007824 */ /* 0x000fe400078e0200 */
[----:B------:R-:W-:Y:S02]  /*1030*/  IMAD.MOV R33, RZ, RZ, -R33 ;  /* 0x000000ffff217224 */ /* 0x000fe400078e0a21 */
[----:B------:R-:W-:-:S07]  /*1040*/  IMAD.IADD R0, R29, 0x1, R0 ;  /* 0x000000011d007824 */ /* 0x000fce00078e0200 */
.L_x_11:
[----:B------:R-:W-:Y:S01]  /*1050*/  VIADD R33, R33, 0x1 ;  /* 0x0000000121217836 */ /* 0x000fe20000000000 */
[----:B------:R0:W-:Y:S04]  /*1060*/  STS [R0], RZ ;  /* 0x000000ff00007388 */ /* 0x0001e80000000800 */
[----:B------:R-:W-:Y:S01]  /*1070*/  ISETP.NE.AND P0, PT, R33, RZ, PT ;  /* 0x000000ff2100720c */ /* 0x000fe20003f05270 */
[----:B0-----:R-:W-:-:S12]  /*1080*/  VIADD R0, R0, 0x80 ;  /* 0x0000008000007836 */ /* 0x001fd80000000000 */
[----:B------:R-:W-:Y:S05]  /*1090*/  @P0 BRA `(.L_x_11) ;  /* 0xfffffffc00ec0947 */ /* 0x000fea000383ffff */
.L_x_8:
[----:B------:R-:W-:Y:S05]  /*10a0*/  BSYNC.RECONVERGENT B0 ;  /* 0x0000000000007941 */ /* 0x000fea0003800200 */
.L_x_7:
[----:B------:R-:W2:Y:S01]  /*10b0*/  LDCU UR4, c[0x0][0x3c4] ;  /* 0x00007880ff0477ac */ /* 0x000ea20008000800 */
[----:B------:R-:W-:Y:S01]  /*10c0*/  ISETP.NE.AND P0, PT, R25, 0x7fffffff, PT ;  /* 0x7fffffff1900780c */ /* 0x000fe20003f05270 */
[----:B------:R-:W-:Y:S01]  /*10d0*/  BSSY.RECONVERGENT B0, `(.L_x_12) ;  /* 0x0000097000007945 */ /* 0x000fe20003800200 */
[C---:B------:R-:W-:Y:S02]  /*10e0*/  ISETP.NE.AND P1, PT, R24.reuse, 0x7fffffff, PT ;  /* 0x7fffffff1800780c */ /* 0x040fe40003f25270 */
[----:B------:R-:W-:Y:S02]  /*10f0*/  ISETP.NE.AND P2, PT, R23, 0x7fffffff, PT ;  /* 0x7fffffff1700780c */ /* 0x000fe40003f45270 */
[----:B------:R-:W-:Y:S02]  /*1100*/  SEL R0, R25, 0x80000000, P0 ;  /* 0x8000000019007807 */ /* 0x000fe40000000000 */
[----:B01----:R-:W-:Y:S02]  /*1110*/  SEL R4, R24, 0x80000000, P1 ;  /* 0x8000000018047807 */ /* 0x003fe40000800000 */
[----:B------:R-:W-:-:S02]  /*1120*/  SEL R5, R23, 0x80000000, P2 ;  /* 0x8000000017057807 */ /* 0x000fc40001000000 */
[----:B------:R-:W-:Y:S02]  /*1130*/  ISETP.NE.AND P0, PT, R22, 0x7fffffff, PT ;  /* 0x7fffffff1600780c */ /* 0x000fe40003f05270 */
[----:B------:R-:W-:Y:S02]  /*1140*/  ISETP.NE.AND P1, PT, R21, 0x7fffffff, PT ;  /* 0x7fffffff1500780c */ /* 0x000fe40003f25270 */
[----:B------:R-:W-:Y:S02]  /*1150*/  ISETP.NE.AND P3, PT, R19, 0x7fffffff, PT ;  /* 0x7fffffff1300780c */ /* 0x000fe40003f65270 */
[----:B--2---:R-:W-:Y:S02]  /*1160*/  SHF.R.U32.HI R0, RZ, UR4, R0 ;  /* 0x00000004ff007c19 */ /* 0x004fe40008011600 */
[----:B------:R-:W-:Y:S02]  /*1170*/  SHF.R.U32.HI R4, RZ, UR4, R4 ;  /* 0x00000004ff047c19 */ /* 0x000fe40008011604 */
[----:B------:R-:W-:-:S02]  /*1180*/  SHF.R.U32.HI R30, RZ, UR4, R5 ;  /* 0x00000004ff1e7c19 */ /* 0x000fc40008011605 */
[-C--:B------:R-:W-:Y:S02]  /*1190*/  LOP3.LUT R31, R0, R7.reuse, RZ, 0x30, !PT ;  /* 0x00000007001f7212 */ /* 0x080fe400078e30ff */
[-C--:B------:R-:W-:Y:S02]  /*11a0*/  LOP3.LUT R5, R4, R7.reuse, RZ, 0x30, !PT ;  /* 0x0000000704057212 */ /* 0x080fe400078e30ff */
[----:B------:R-:W-:Y:S01]  /*11b0*/  LOP3.LUT R33, R30, R7, RZ, 0x30, !PT ;  /* 0x000000071e217212 */ /* 0x000fe200078e30ff */
[--C-:B------:R-:W-:Y:S01]  /*11c0*/  IMAD R0, R31, 0x4, R6.reuse ;  /* 0x000000041f007824 */ /* 0x100fe200078e0206 */
[----:B------:R-:W-:Y:S01]  /*11d0*/  SEL R4, R22, 0x80000000, P0 ;  /* 0x8000000016047807 */ /* 0x000fe20000000000 */
[--C-:B------:R-:W-:Y:S01]  /*11e0*/  IMAD R5, R5, 0x4, R6.reuse ;  /* 0x0000000405057824 */ /* 0x100fe200078e0206 */
[----:B------:R-:W-:Y:S01]  /*11f0*/  SEL R30, R21, 0x80000000, P1 ;  /* 0x80000000151e7807 */ /* 0x000fe20000800000 */
[----:B------:R-:W-:Y:S01]  /*1200*/  IMAD R33, R33, 0x4, R6 ;  /* 0x0000000421217824 */ /* 0x000fe200078e0206 */
[----:B------:R-:W-:Y:S01]  /*1210*/  ISETP.NE.AND P2, PT, R20, 0x7fffffff, PT ;  /* 0x7fffffff1400780c */ /* 0x000fe20003f45270 */
[----:B------:R-:W-:Y:S01]  /*1220*/  NOP ;  /* 0x0000000000007918 */ /* 0x000fe20000000000 */
[----:B------:R-:W-:Y:S01]  /*1230*/  SHF.R.U32.HI R4, RZ, UR4, R4 ;  /* 0x00000004ff047c19 */ /* 0x000fe20008011604 */
[----:B------:R0:W-:Y:S01]  /*1240*/  ATOMS.POPC.INC.32 RZ, [R0+URZ] ;  /* 0x0000000000ff7f8c */ /* 0x0001e2000d8000ff */
[----:B------:R-:W-:-:S02]  /*1250*/  SHF.R.U32.HI R30, RZ, UR4, R30 ;  /* 0x00000004ff1e7c19 */ /* 0x000fc4000801161e */
[----:B------:R-:W-:Y:S01]  /*1260*/  SEL R32, R20, 0x80000000, P2 ;  /* 0x8000000014207807 */ /* 0x000fe20001000000 */
[----:B------:R1:W-:Y:S01]  /*1270*/  ATOMS.POPC.INC.32 RZ, [R5+URZ] ;  /* 0x0000000005ff7f8c */ /* 0x0003e2000d8000ff */
[----:B------:R-:W-:Y:S02]  /*1280*/  ISETP.NE.AND P4, PT, R18, 0x7fffffff, PT ;  /* 0x7fffffff1200780c */ /* 0x000fe40003f85270 */
[----:B------:R-:W-:Y:S01]  /*1290*/  SHF.R.U32.HI R32, RZ, UR4, R32 ;  /* 0x00000004ff207c19 */ /* 0x000fe20008011620 */
[----:B------:R2:W-:Y:S01]  /*12a0*/  ATOMS.POPC.INC.32 RZ, [R33+URZ] ;  /* 0x0000000021ff7f8c */ /* 0x0005e2000d8000ff */
[----:B0-----:R-:W-:Y:S02]  /*12b0*/  SEL R0, R19, 0x80000000, P3 ;  /* 0x8000000013007807 */ /* 0x001fe40001800000 */
[----:B------:R-:W-:Y:S02]  /*12c0*/  ISETP.NE.AND P0, PT, R17, 0x7fffffff, PT ;  /* 0x7fffffff1100780c */ /* 0x000fe40003f05270 */
[----:B-1----:R-:W-:-:S02]  /*12d0*/  LOP3.LUT R5, R4, R7, RZ, 0x30, !PT ;  /* 0x0000000704057212 */ /* 0x002fc400078e30ff */
[----:B------:R-:W-:Y:S02]  /*12e0*/  SHF.R.U32.HI R0, RZ, UR4, R0 ;  /* 0x00000004ff007c19 */ /* 0x000fe40008011600 */
[-C--:B--2---:R-:W-:Y:S01]  /*12f0*/  LOP3.LUT R33, R30, R7.reuse, RZ, 0x30, !PT ;  /* 0x000000071e217212 */ /* 0x084fe200078e30ff */
[--C-:B------:R-:W-:Y:S01]  /*1300*/  IMAD R5, R5, 0x4, R6.reuse ;  /* 0x0000000405057824 */ /* 0x100fe200078e0206 */
[----:B------:R-:W-:Y:S02]  /*1310*/  SEL R34, R18, 0x80000000, P4 ;  /* 0x8000000012227807 */ /* 0x000fe40002000000 */
[----:B------:R-:W-:Y:S01]  /*1320*/  ISETP.NE.AND P1, PT, R16, 0x7fffffff, PT ;  /* 0x7fffffff1000780c */ /* 0x000fe20003f25270 */
[----:B------:R-:W-:Y:S01]  /*1330*/  IMAD R33, R33, 0x4, R6 ;  /* 0x0000000421217824 */ /* 0x000fe200078e0206 */
[----:B------:R-:W-:Y:S01]  /*1340*/  LOP3.LUT R37, R0, R7, RZ, 0x30, !PT ;  /* 0x0000000700257212 */ /* 0x000fe200078e30ff */
[----:B------:R0:W-:Y:S01]  /*1350*/  ATOMS.POPC.INC.32 RZ, [R5+URZ] ;  /* 0x0000000005ff7f8c */ /* 0x0001e2000d8000ff */
[----:B------:R-:W-:-:S02]  /*1360*/  ISETP.NE.AND P2, PT, R15, 0x7fffffff, PT ;  /* 0x7fffffff0f00780c */ /* 0x000fc40003f45270 */
[----:B------:R-:W-:Y:S01]  /*1370*/  LOP3.LUT R35, R32, R7, RZ, 0x30, !PT ;  /* 0x0000000720237212 */ /* 0x000fe200078e30ff */
[----:B------:R1:W-:Y:S01]  /*1380*/  ATOMS.POPC.INC.32 RZ, [R33+URZ] ;  /* 0x0000000021ff7f8c */ /* 0x0003e2000d8000ff */
[----:B------:R-:W-:Y:S01]  /*1390*/  SEL R0, R17, 0x80000000, P0 ;  /* 0x8000000011007807 */ /* 0x000fe20000000000 */
[--C-:B------:R-:W-:Y:S01]  /*13a0*/  IMAD R37, R37, 0x4, R6.reuse ;  /* 0x0000000425257824 */ /* 0x100fe200078e0206 */
[----:B------:R-:W-:Y:S01]  /*13b0*/  ISETP.NE.AND P4, PT, R13, 0x7fffffff, PT ;  /* 0x7fffffff0d00780c */ /* 0x000fe20003f85270 */
[----:B------:R-:W-:Y:S01]  /*13c0*/  IMAD R35, R35, 0x4, R6 ;  /* 0x0000000423237824 */ /* 0x000fe200078e0206 */
[----:B------:R-:W-:Y:S02]  /*13d0*/  SHF.R.U32.HI R34, RZ, UR4, R34 ;  /* 0x00000004ff227c19 */ /* 0x000fe40008011622 */
[----:B------:R-:W-:Y:S02]  /*13e0*/  SEL R4, R16, 0x80000000, P1 ;  /* 0x8000000010047807 */ /* 0x000fe40000800000 */
[----:B0-----:R-:W-:Y:S01]  /*13f0*/  SEL R5, R15, 0x80000000, P2 ;  /* 0x800000000f057807 */ /* 0x001fe20001000000 */
[----:B------:R0:W-:Y:S01]  /*1400*/  ATOMS.POPC.INC.32 RZ, [R35+URZ] ;  /* 0x0000000023ff7f8c */ /* 0x0001e2000d8000ff */
[----:B------:R-:W-:-:S02]  /*1410*/  SHF.R.U32.HI R0, RZ, UR4, R0 ;  /* 0x00000004ff007c19 */ /* 0x000fc40008011600 */
[----:B------:R-:W-:Y:S01]  /*1420*/  ISETP.NE.AND P3, PT, R14, 0x7fffffff, PT ;  /* 0x7fffffff0e00780c */ /* 0x000fe20003f65270 */
[----:B------:R2:W-:Y:S01]  /*1430*/  ATOMS.POPC.INC.32 RZ, [R37+URZ] ;  /* 0x0000000025ff7f8c */ /* 0x0005e2000d8000ff */
[----:B-1----:R-:W-:Y:S02]  /*1440*/  SEL R33, R13, 0x80000000, P4 ;  /* 0x800000000d217807 */ /* 0x002fe40002000000 */
[-C--:B------:R-:W-:Y:S02]  /*1450*/  LOP3.LUT R39, R34, R7.reuse, RZ, 0x30, !PT ;  /* 0x0000000722277212 */ /* 0x080fe400078e30ff */
[----:B------:R-:W-:Y:S02]  /*1460*/  SHF.R.U32.HI R4, RZ, UR4, R4 ;  /* 0x00000004ff047c19 */ /* 0x000fe40008011604 */
[----:B------:R-:W-:Y:S01]  /*1470*/  SHF.R.U32.HI R30, RZ, UR4, R5 ;  /* 0x00000004ff1e7c19 */ /* 0x000fe20008011605 */
[----:B------:R-:W-:Y:S01]  /*1480*/  IMAD R39, R39, 0x4, R6 ;  /* 0x0000000427277824 */ /* 0x000fe200078e0206 */
[----:B------:R-:W-:-:S02]  /*1490*/  LOP3.LUT R5, R0, R7, RZ, 0x30, !PT ;  /* 0x0000000700057212 */ /* 0x000fc400078e30ff */
[----:B------:R-:W-:Y:S02]  /*14a0*/  SEL R32, R14, 0x80000000, P3 ;  /* 0x800000000e207807 */ /* 0x000fe40001800000 */
[----:B------:R-:W-:Y:S01]  /*14b0*/  SHF.R.U32.HI R0, RZ, UR4, R33 ;  /* 0x00000004ff007c19 */ /* 0x000fe20008011621 */
[----:B------:R-:W-:Y:S01]  /*14c0*/  IMAD R5, R5, 0x4, R6 ;  /* 0x0000000405057824 */ /* 0x000fe200078e0206 */
[-C--:B------:R-:W-:Y:S01]  /*14d0*/  LOP3.LUT R33, R4, R7.reuse, RZ, 0x30, !PT ;  /* 0x0000000704217212 */ /* 0x080fe200078e30ff */
[----:B------:R1:W-:Y:S01]  /*14e0*/  ATOMS.POPC.INC.32 RZ, [R39+URZ] ;  /* 0x0000000027ff7f8c */ /* 0x0003e2000d8000ff */
[----:B0-----:R-:W-:Y:S02]  /*14f0*/  LOP3.LUT R35, R30, R7, RZ, 0x30, !PT ;  /* 0x000000071e237212 */ /* 0x001fe400078e30ff */
[----:B------:R-:W-:Y:S01]  /*1500*/  SHF.R.U32.HI R32, RZ, UR4, R32 ;  /* 0x00000004ff207c19 */ /* 0x000fe20008011620 */
[--C-:B------:R-:W-:Y:S01]  /*1510*/  IMAD R33, R33, 0x4, R6.reuse ;  /* 0x0000000421217824 */ /* 0x100fe200078e0206 */
[----:B------:R-:W-:Y:S01]  /*1520*/  ISETP.NE.AND P0, PT, R12, 0x7fffffff, PT ;  /* 0x7fffffff0c00780c */ /* 0x000fe20003f05270 */
[----:B------:R-:W-:Y:S01]  /*1530*/  IMAD R35, R35, 0x4, R6 ;  /* 0x0000000423237824 */ /* 0x000fe200078e0206 */
[----:B------:R-:W-:Y:S01]  /*1540*/  ISETP.NE.AND P1, PT, R11, 0x7fffffff, PT ;  /* 0x7fffffff0b00780c */ /* 0x000fe20003f25270 */
[----:B------:R0:W-:Y:S01]  /*1550*/  ATOMS.POPC.INC.32 RZ, [R5+URZ] ;  /* 0x0000000005ff7f8c */ /* 0x0001e2000d8000ff */
[----:B------:R-:W-:-:S02]  /*1560*/  ISETP.NE.AND P2, PT, R10, 0x7fffffff, PT ;  /* 0x7fffffff0a00780c */ /* 0x000fc40003f45270 */
[-C--:B--2---:R-:W-:Y:S01]  /*1570*/  LOP3.LUT R37, R32, R7.reuse, RZ, 0x30, !PT ;  /* 0x0000000720257212 */ /* 0x084fe200078e30ff */
[----:B------:R2:W-:Y:S01]  /*1580*/  ATOMS.POPC.INC.32 RZ, [R33+URZ] ;  /* 0x0000000021ff7f8c */ /* 0x0005e2000d8000ff */
[----:B-1----:R-:W-:Y:S02]  /*1590*/  LOP3.LUT R39, R0, R7, RZ, 0x30, !PT ;  /* 0x0000000700277212 */ /* 0x002fe400078e30ff */
[----:B------:R-:W-:Y:S01]  /*15a0*/  ISETP.NE.AND P3, PT, R9, 0x7fffffff, PT ;  /* 0x7fffffff0900780c */ /* 0x000fe20003f65270 */
[----:B------:R1:W-:Y:S01]  /*15b0*/  ATOMS.POPC.INC.32 RZ, [R35+URZ] ;  /* 0x0000000023ff7f8c */ /* 0x0003e2000d8000ff */
[----:B------:R-:W-:Y:S01]  /*15c0*/  ISETP.NE.AND P4, PT, R8, 0x7fffffff, PT ;  /* 0x7fffffff0800780c */ /* 0x000fe20003f85270 */
[--C-:B------:R-:W-:Y:S01]  /*15d0*/  IMAD R37, R37, 0x4, R6.reuse ;  /* 0x0000000425257824 */ /* 0x100fe200078e0206 */
[----:B------:R-:W-:Y:S01]  /*15e0*/  SEL R0, R12, 0x80000000, P0 ;  /* 0x800000000c007807 */ /* 0x000fe20000000000 */
[----:B------:R-:W-:Y:S01]  /*15f0*/  IMAD R39, R39, 0x4, R6 ;  /* 0x0000000427277824 */ /* 0x000fe200078e0206 */
[----:B------:R-:W-:Y:S01]  /*1600*/  SEL R30, R11, 0x80000000, P1 ;  /* 0x800000000b1e7807 */ /* 0x000fe20000800000 */
[----:B0-----:R-:W0:Y:S01]  /*1610*/  LDC.64 R4, c[0x0][0x380] ;  /* 0x0000e000ff047b82 */ /* 0x001e220000000a00 */
[----:B------:R-:W-:Y:S01]  /*1620*/  SEL R32, R10, 0x80000000, P2 ;  /* 0x800000000a207807 */ /* 0x000fe20001000000 */
[----:B------:R3:W-:Y:S01]  /*1630*/  ATOMS.POPC.INC.32 RZ, [R37+URZ] ;  /* 0x0000000025ff7f8c */ /* 0x0007e2000d8000ff */
[----:B--2---:R-:W-:-:S02]  /*1640*/  SEL R33, R9, 0x80000000, P3 ;  /* 0x8000000009217807 */ /* 0x004fc40001800000 */
[----:B-1----:R-:W-:Y:S01]  /*1650*/  SEL R35, R8, 0x80000000, P4 ;  /* 0x8000000008237807 */ /* 0x002fe20002000000 */
[----:B------:R1:W-:Y:S01]  /*1660*/  ATOMS.POPC.INC.32 RZ, [R39+URZ] ;  /* 0x0000000027ff7f8c */ /* 0x0003e2000d8000ff */
[----:B------:R-:W-:Y:S02]  /*1670*/  SHF.R.U32.HI R0, RZ, UR4, R0 ;  /* 0x00000004ff007c19 */ /* 0x000fe40008011600 */
[----:B------:R-:W-:Y:S02]  /*1680*/  SHF.R.U32.HI R30, RZ, UR4, R30 ;  /* 0x00000004ff1e7c19 */ /* 0x000fe4000801161e */
[----:B------:R-:W-:Y:S02]  /*1690*/  SHF.R.U32.HI R32, RZ, UR4, R32 ;  /* 0x00000004ff207c19 */ /* 0x000fe40008011620 */
[----:B------:R-:W-:Y:S02]  /*16a0*/  SHF.R.U32.HI R34, RZ, UR4, R33 ;  /* 0x00000004ff227c19 */ /* 0x000fe40008011621 */
[----:B------:R-:W-:-:S02]  /*16b0*/  SHF.R.U32.HI R36, RZ, UR4, R35 ;  /* 0x00000004ff247c19 */ /* 0x000fc40008011623 */
[-C--:B------:R-:W-:Y:S01]  /*16c0*/  LOP3.LUT R33, R0, R7.reuse, RZ, 0x30, !PT ;  /* 0x0000000700217212 */ /* 0x080fe200078e30ff */
[----:B------:R-:W-:Y:S01]  /*16d0*/  IMAD.MOV.U32 R0, RZ, RZ, RZ ;  /* 0x000000ffff007224 */ /* 0x000fe200078e00ff */
[-C--:B------:R-:W-:Y:S01]  /*16e0*/  LOP3.LUT R35, R30, R7.reuse, RZ, 0x30, !PT ;  /* 0x000000071e237212 */ /* 0x080fe200078e30ff */
[----:B------:R-:W-:Y:S01]  /*16f0*/  IMAD R30, R3, 0x4, R29 ;  /* 0x00000004031e7824 */ /* 0x000fe200078e021d */
[-C--:B---3--:R-:W-:Y:S01]  /*1700*/  LOP3.LUT R37, R32, R7.reuse, RZ, 0x30, !PT ;  /* 0x0000000720257212 */ /* 0x088fe200078e30ff */
[--C-:B------:R-:W-:Y:S01]  /*1710*/  IMAD R33, R33, 0x4, R6.reuse ;  /* 0x0000000421217824 */ /* 0x100fe200078e0206 */
[----:B------:R-:W-:Y:S01]  /*1720*/  ISETP.GT.U32.AND P5, PT, R3, 0xff, PT ;  /* 0x000000ff0300780c */ /* 0x000fe20003fa4070 */
[--C-:B------:R-:W-:Y:S01]  /*1730*/  IMAD R35, R35, 0x4, R6.reuse ;  /* 0x0000000423237824 */ /* 0x100fe200078e0206 */
[-C--:B-1----:R-:W-:Y:S01]  /*1740*/  LOP3.LUT R39, R34, R7.reuse, RZ, 0x30, !PT ;  /* 0x0000000722277212 */ /* 0x082fe200078e30ff */
[--C-:B------:R-:W-:Y:S01]  /*1750*/  IMAD R37, R37, 0x4, R6.reuse ;  /* 0x0000000425257824 */ /* 0x100fe200078e0206 */
[----:B------:R-:W-:Y:S01]  /*1760*/  LOP3.LUT R41, R36, R7, RZ, 0x30, !PT ;  /* 0x0000000724297212 */ /* 0x000fe200078e30ff */
[----:B------:R1:W-:Y:S01]  /*1770*/  ATOMS.POPC.INC.32 RZ, [R33+URZ] ;  /* 0x0000000021ff7f8c */ /* 0x0003e2000d8000ff */
[----:B------:R-:W-:Y:S01]  /*1780*/  P2R R45, PR, RZ, 0x20 ;  /* 0x00000020ff2d7803 */ /* 0x000fe20000000000 */
[----:B------:R-:W-:-:S02]  /*1790*/  IMAD R39, R39, 0x4, R6 ;  /* 0x0000000427277824 */ /* 0x000fc400078e0206 */
[----:B------:R-:W-:Y:S01]  /*17a0*/  IMAD R41, R41, 0x4, R6 ;  /* 0x0000000429297824 */ /* 0x000fe200078e0206 */
[----:B------:R1:W-:Y:S04]  /*17b0*/  ATOMS.POPC.INC.32 RZ, [R35+URZ] ;  /* 0x0000000023ff7f8c */ /* 0x0003e8000d8000ff */
[----:B------:R1:W-:Y:S04]  /*17c0*/  ATOMS.POPC.INC.32 RZ, [R37+URZ] ;  /* 0x0000000025ff7f8c */ /* 0x0003e8000d8000ff */
[----:B------:R1:W-:Y:S04]  /*17d0*/  ATOMS.POPC.INC.32 RZ, [R39+URZ] ;  /* 0x0000000027ff7f8c */ /* 0x0003e8000d8000ff */
[----:B------:R1:W-:Y:S01]  /*17e0*/  ATOMS.POPC.INC.32 RZ, [R41+URZ] ;  /* 0x0000000029ff7f8c */ /* 0x0003e2000d8000ff */
[----:B------:R-:W-:Y:S06]  /*17f0*/  BAR.SYNC.DEFER_BLOCKING 0x0 ;  /* 0x0000000000007b1d */ /* 0x000fec0000010000 */
[----:B0-----:R-:W-:Y:S05]  /*1800*/  @P5 BRA `(.L_x_13) ;  /* 0x00000000008c5947 */ /* 0x001fea0003800000 */
[----:B-1----:R-:W-:Y:S04]  /*1810*/  LDS R33, [R30] ;  /* 0x000000001e217984 */ /* 0x002fe80000000800 */
[----:B------:R-:W0:Y:S04]  /*1820*/  LDS R0, [R30+0x400] ;  /* 0x000400001e007984 */ /* 0x000e280000000800 */
[----:B------:R-:W1:Y:S04]  /*1830*/  LDS R32, [R30+0x800] ;  /* 0x000800001e207984 */ /* 0x000e680000000800 */
[----:B------:R-:W2:Y:S04]  /*1840*/  LDS R34, [R30+0xc00] ;  /* 0x000c00001e227984 */ /* 0x000ea80000000800 */
[----:B------:R-:W3:Y:S04]  /*1850*/  LDS R36, [R30+0x1000] ;  /* 0x001000001e247984 */ /* 0x000ee80000000800 */
[----:B------:R-:W4:Y:S04]  /*1860*/  LDS R38, [R30+0x1400] ;  /* 0x001400001e267984 */ /* 0x000f280000000800 */
[----:B------:R-:W5:Y:S04]  /*1870*/  LDS R40, [R30+0x1800] ;  /* 0x001800001e287984 */ /* 0x000f680000000800 */
[----:B------:R-:W5:Y:S04]  /*1880*/  LDS R42, [R30+0x1c00] ;  /* 0x001c00001e2a7984 */ /* 0x000f680000000800 */
[----:B------:R-:W5:Y:S04]  /*1890*/  LDS R44, [R30+0x2000] ;  /* 0x002000001e2c7984 */ /* 0x000f680000000800 */
[----:B------:R-:W5:Y:S04]  /*18a0*/  LDS R46, [R30+0x2400] ;  /* 0x002400001e2e7984 */ /* 0x000f680000000800 */
[----:B------:R-:W5:Y:S01]  /*18b0*/  LDS R48, [R30+0x2800] ;  /* 0x002800001e307984 */ /* 0x000f620000000800 */
[----:B0-----:R-:W-:-:S03]  /*18c0*/  IMAD.IADD R35, R33, 0x1, R0 ;  /* 0x0000000121237824 */ /* 0x001fc600078e0200 */
[----:B------:R-:W-:Y:S01]  /*18d0*/  STS [R30+0x400], R33 ;  /* 0x000400211e007388 */ /* 0x000fe20000000800 */
[----:B-1----:R-:W-:-:S03]  /*18e0*/  IMAD.IADD R37, R35, 0x1, R32 ;  /* 0x0000000123257824 */ /* 0x002fc600078e0220 */
[----:B------:R-:W0:Y:S01]  /*18f0*/  LDS R0, [R30+0x2c00] ;  /* 0x002c00001e007984 */ /* 0x000e220000000800 */
[----:B--2---:R-:W-:-:S03]  /*1900*/  IMAD.IADD R39, R37, 0x1, R34 ;  /* 0x0000000125277824 */ /* 0x004fc600078e0222 */
[----:B------:R2:W-:Y:S01]  /*1910*/  STS [R30+0x800], R35 ;  /* 0x000800231e007388 */ /* 0x0005e20000000800 */
[----:B---3--:R-:W-:-:S03]  /*1920*/  IMAD.IADD R41, R39, 0x1, R36 ;  /* 0x0000000127297824 */ /* 0x008fc600078e0224 */
[----:B------:R2:W-:Y:S01]  /*1930*/  STS [R30+0xc00], R37 ;  /* 0x000c00251e007388 */ /* 0x0005e20000000800 */
[----:B----4-:R-:W-:-:S03]  /*1940*/  IMAD.IADD R43, R41, 0x1, R38 ;  /* 0x00000001292b7824 */ /* 0x010fc600078e0226 */
[----:B------:R2:W-:Y:S01]  /*1950*/  STS [R30+0x1000], R39 ;  /* 0x001000271e007388 */ /* 0x0005e20000000800 */
[----:B-----5:R-:W-:-:S03]  /*1960*/  IMAD.IADD R47, R43, 0x1, R40 ;  /* 0x000000012b2f7824 */ /* 0x020fc600078e0228 */
[----:B------:R2:W-:Y:S01]  /*1970*/  STS [R30+0x1400], R41 ;  /* 0x001400291e007388 */ /* 0x0005e20000000800 */
[----:B------:R-:W-:-:S03]  /*1980*/  IMAD.IADD R49, R47, 0x1, R42 ;  /* 0x000000012f317824 */ /* 0x000fc600078e022a */
[----:B------:R2:W-:Y:S01]  /*1990*/  STS [R30+0x1800], R43 ;  /* 0x0018002b1e007388 */ /* 0x0005e20000000800 */
[----:B------:R-:W-:-:S03]  /*19a0*/  IMAD.IADD R51, R49, 0x1, R44 ;  /* 0x0000000131337824 */ /* 0x000fc600078e022c */
[----:B------:R2:W-:Y:S01]  /*19b0*/  STS [R30+0x1c00], R47 ;  /* 0x001c002f1e007388 */ /* 0x0005e20000000800 */
[----:B------:R-:W-:-:S03]  /*19c0*/  IMAD.IADD R53, R51, 0x1, R46 ;  /* 0x0000000133357824 */ /* 0x000fc600078e022e */
[----:B------:R2:W-:Y:S01]  /*19d0*/  STS [R30+0x2000], R49 ;  /* 0x002000311e007388 */ /* 0x0005e20000000800 */
[----:B------:R-:W-:-:S03]  /*19e0*/  IMAD.IADD R48, R53, 0x1, R48 ;  /* 0x0000000135307824 */ /* 0x000fc600078e0230 */
[----:B------:R2:W-:Y:S04]  /*19f0*/  STS [R30+0x2400], R51 ;  /* 0x002400331e007388 */ /* 0x0005e80000000800 */
[----:B------:R2:W-:Y:S04]  /*1a00*/  STS [R30+0x2800], R53 ;  /* 0x002800351e007388 */ /* 0x0005e80000000800 */
[----:B------:R2:W-:Y:S01]  /*1a10*/  STS [R30], RZ ;  /* 0x000000ff1e007388 */ /* 0x0005e20000000800 */
[----:B0-----:R-:W-:-:S03]  /*1a20*/  IMAD.IADD R0, R48, 0x1, R0 ;  /* 0x0000000130007824 */ /* 0x001fc600078e0200 */
[----:B------:R2:W-:Y:S04]  /*1a30*/  STS [R30+0x2c00], R48 ;  /* 0x002c00301e007388 */ /* 0x0005e80000000800 */
.L_x_13:
[----:B------:R-:W-:Y:S05]  /*1a40*/  BSYNC.RECONVERGENT B0 ;  /* 0x0000000000007941 */ /* 0x000fea0003800200 */
.L_x_12:
[----:B------:R-:W-:Y:S01]  /*1a50*/  ISETP.NE.AND P0, PT, R0, 0x1b00, PT ;  /* 0x00001b000000780c */ /* 0x000fe20003f05270 */
[----:B-1----:R-:W-:-:S03]  /*1a60*/  IMAD R33, R27, 0x100, R3 ;  /* 0x000001001b217824 */ /* 0x002fc600078e0203 */
[----:B------:R-:W-:Y:S01]  /*1a70*/  ISETP.LT.U32.AND P0, PT, R3, 0x100, !P0 ;  /* 0x000001000300780c */ /* 0x000fe20004701070 */
[----:B------:R-:W-:Y:S01]  /*1a80*/  IMAD.WIDE R4, R33, 0x4, R4 ;  /* 0x0000000421047825 */ /* 0x000fe200078e0204 */
[----:B------:R-:W-:-:S05]  /*1a90*/  @!P5 LOP3.LUT R33, R0, 0x40000000, RZ, 0xfc, !PT ;  /* 0x400000000021d812 */ /* 0x000fca00078efcff */
[----:B------:R0:W-:Y:S06]  /*1aa0*/  @!P5 STG.E.STRONG.SYS desc[UR6][R4.64], R33 ;  /* 0x000000210400d986 */ /* 0x0001ec000c115906 */
[----:B------:R-:W-:Y:S06]  /*1ab0*/  BAR.RED.OR.DEFER_BLOCKING 0x0, P0 ;  /* 0x0000000000007b1d */ /* 0x000fec0000014800 */
[----:B------:R-:W1:Y:S02]  /*1ac0*/  B2R.RESULT RZ, P0 ;  /* 0x0000000000ff731c */ /* 0x000e640000004000 */
[----:B01----:R-:W-:Y:S05]  /*1ad0*/  @!P0 BRA `(.L_x_14) ;  /* 0x0000000c00648947 */ /* 0x003fea0003800000 */
[C---:B------:R-:W-:Y:S01]  /*1ae0*/  ISETP.GT.U32.AND P0, PT, R3.reuse, R31, PT ;  /* 0x0000001f0300720c */ /* 0x040fe20003f04070 */
[----:B------:R-:W-:Y:S01]  /*1af0*/  BSSY B1, `(.L_x_15) ;  /* 0x000002e000017945 */ /* 0x000fe20003800000 */
[----:B--2---:R-:W-:Y:S02]  /*1b00*/  IMAD R37, R3, 0x8, R29 ;  /* 0x0000000803257824 */ /* 0x004fe400078e021d */
[----:B------:R-:W-:Y:S01]  /*1b10*/  SEL R35, RZ, 0x1b00, !P0 ;  /* 0x00001b00ff237807 */ /* 0x000fe20004000000 */
[----:B------:R-:W-:Y:S08]  /*1b20*/  @P5 BRA `(.L_x_16) ;  /* 0x0000000000a85947 */ /* 0x000ff00003800000 */
[----:B------:R-:W0:Y:S02]  /*1b30*/  LDC.64 R6, c[0x0][0x398] ;  /* 0x0000e600ff067b82 */ /* 0x000e240000000a00 */
[----:B0-----:R-:W-:-:S06]  /*1b40*/  IMAD.WIDE.U32 R32, R3, 0x8, R6 ;  /* 0x0000000803207825 */ /* 0x001fcc00078e0006 */
[----:B------:R-:W2:Y:S01]  /*1b50*/  LDG.E.64 R32, desc[UR6][R32.64] ;  /* 0x0000000620207981 */ /* 0x000ea2000c1e1b00 */
[----:B------:R-:W-:Y:S01]  /*1b60*/  IMAD.MOV.U32 R29, RZ, RZ, R0 ;  /* 0x000000ffff1d7224 */ /* 0x000fe200078e0000 */
[----:B--2---:R-:W-:-:S04]  /*1b70*/  IADD3 R6, P0, PT, -R35, R32, RZ ;  /* 0x0000002023067210 */ /* 0x004fc80007f1e1ff */
[----:B------:R-:W-:Y:S02]  /*1b80*/  IADD3.X R7, PT, PT, R33, -0x1, RZ, P0, !PT ;  /* 0xffffffff21077810 */ /* 0x000fe400007fe4ff */
[----:B------:R-:W-:-:S03]  /*1b90*/  ISETP.GE.AND P0, PT, R27, 0x1, PT ;  /* 0x000000011b00780c */ /* 0x000fc60003f06270 */
[----:B------:R0:W-:Y:S10]  /*1ba0*/  STS.64 [R37+0x6c00], R6 ;  /* 0x006c000625007388 */ /* 0x0001f40000000a00 */
[----:B------:R-:W-:Y:S05]  /*1bb0*/  @!P0 BRA `(.L_x_17) ;  /* 0x00000000006c8947 */ /* 0x000fea0003800000 */
[----:B------:R-:W-:Y:S01]  /*1bc0*/  BSSY B0, `(.L_x_18) ;  /* 0x0000019000007945 */ /* 0x000fe20003800000 */
[----:B------:R-:W-:Y:S02]  /*1bd0*/  IMAD.MOV.U32 R26, RZ, RZ, -0x1 ;  /* 0xffffffffff1a7424 */ /* 0x000fe400078e00ff */
[----:B------:R-:W-:Y:S02]  /*1be0*/  IMAD.MOV.U32 R30, RZ, RZ, R27 ;  /* 0x000000ffff1e7224 */ /* 0x000fe400078e001b */
[----:B------:R-:W-:-:S07]  /*1bf0*/  IMAD.MOV.U32 R29, RZ, RZ, R0 ;  /* 0x000000ffff1d7224 */ /* 0x000fce00078e0000 */
.L_x_22:
[----:B0-----:R-:W0:Y:S01]  /*1c00*/  LDC.64 R6, c[0x0][0x380] ;  /* 0x0000e000ff067b82 */ /* 0x001e220000000a00 */
[----:B------:R-:W-:Y:S01]  /*1c10*/  VIADD R39, R30, 0xffffffff ;  /* 0xffffffff1e277836 */ /* 0x000fe20000000000 */
[----:B------:R-:W-:Y:S03]  /*1c20*/  BSSY B2, `(.L_x_19) ;  /* 0x0000008000027945 */ /* 0x000fe60003800000 */
[----:B------:R-:W-:-:S04]  /*1c30*/  IMAD R33, R39, 0x100, R3 ;  /* 0x0000010027217824 */ /* 0x000fc800078e0203 */
[----:B0-----:R-:W-:-:S07]  /*1c40*/  IMAD.WIDE R6, R33, 0x4, R6 ;  /* 0x0000000421067825 */ /* 0x001fce00078e0206 */
.L_x_20:
[----:B------:R-:W-:Y:S05]  /*1c50*/  YIELD ;  /* 0x0000000000007946 */ /* 0x000fea0003800000 */
[----:B------:R0:W-:Y:S06]  /*1c60*/  MEMBAR.SC.CTA ;  /* 0x0000000000007992 */ /* 0x0001ec0000000000 */
[----:B0-----:R-:W2:Y:S02]  /*1c70*/  LDG.E.STRONG.SYS R32, desc[UR6][R6.64] ;  /* 0x0000000606207981 */ /* 0x001ea4000c1f5900 */
[----:B--2---:R-:W-:-:S13]  /*1c80*/  ISETP.NE.AND P0, PT, R32, RZ, PT ;  /* 0x000000ff2000720c */ /* 0x004fda0003f05270 */
[----:B------:R-:W-:Y:S05]  /*1c90*/  @!P0 BRA `(.L_x_20) ;  /* 0xfffffffc00ec8947 */ /* 0x000fea000383ffff */
[----:B------:R-:W-:Y:S05]  /*1ca0*/  BSYNC B2 ;  /* 0x0000000000027941 */ /* 0x000fea0003800000 */
.L_x_19:
[----:B------:R-:W-:Y:S01]  /*1cb0*/  BSSY.RECONVERGENT B2, `(.L_x_21) ;  /* 0x0000006000027945 */ /* 0x000fe20003800200 */
[C---:B------:R-:W-:Y:S02]  /*1cc0*/  ISETP.GT.AND P0, PT, R32.reuse, -0x1, PT ;  /* 0xffffffff2000780c */ /* 0x040fe40003f04270 */
[----:B------:R-:W-:Y:S01]  /*1cd0*/  LOP3.LUT R32, R32, 0x3fffffff, RZ, 0xc0, !PT ;  /* 0x3fffffff20207812 */ /* 0x000fe200078ec0ff */
[----:B------:R-:W-:Y:S05]  /*1ce0*/  WARPSYNC.EXCLUSIVE R26 ;  /* 0x000000001a007348 */ /* 0x000fea0003a00000 */
[----:B------:R-:W-:-:S05]  /*1cf0*/  IMAD.IADD R29, R32, 0x1, R29 ;  /* 0x00000001201d7824 */ /* 0x000fca00078e021d */
[----:B------:R-:W-:-:S07]  /*1d00*/  VOTE.ANY R26, PT, P0 ;  /* 0x00000000001a7806 */ /* 0x000fce00000e0100 */
[----:B------:R-:W-:Y:S05]  /*1d10*/  BSYNC.RECONVERGENT B2 ;  /* 0x0000000000027941 */ /* 0x000fea0003800200 */
.L_x_21:
[----:B------:R-:W-:Y:S01]  /*1d20*/  ISETP.GT.U32.AND P1, PT, R30, 0x1, PT ;  /* 0x000000011e00780c */ /* 0x000fe20003f24070 */
[----:B------:R-:W-:-:S12]  /*1d30*/  IMAD.MOV.U32 R30, RZ, RZ, R39 ;  /* 0x000000ffff1e7224 */ /* 0x000fd800078e0027 */
[----:B------:R-:W-:Y:S05]  /*1d40*/  @P0 BRA P1, `(.L_x_22) ;  /* 0xfffffffc00ac0947 */ /* 0x000fea000083ffff */
[----:B------:R-:W-:Y:S05]  /*1d50*/  BSYNC B0 ;  /* 0x0000000000007941 */ /* 0x000fea0003800000 */
.L_x_18:
[----:B------:R1:W2:Y:S02]  /*1d60*/  LDS.64 R6, [R37+0x6c00] ;  /* 0x006c000025067984 */ /* 0x0002a40000000a00 */
.L_x_17:
[C---:B------:R-:W-:Y:S01]  /*1d70*/  IMAD.IADD R33, R29.reuse, 0x1, -R0 ;  /* 0x000000011d217824 */ /* 0x040fe200078e0a00 */
[----:B------:R-:W-:-:S04]  /*1d80*/  LOP3.LUT R29, R29, 0x80000000, RZ, 0xfc, !PT ;  /* 0x800000001d1d7812 */ /* 0x000fc800078efcff */
[C---:B0-2---:R-:W-:Y:S01]  /*1d90*/  IADD3 R6, P0, PT, R33.reuse, R6, RZ ;  /* 0x0000000621067210 */ /* 0x045fe20007f1e0ff */
[----:B------:R0:W-:Y:S03]  /*1da0*/  STG.E.STRONG.SYS desc[UR6][R4.64], R29 ;  /* 0x0000001d04007986 */ /* 0x0001e6000c115906 */
[----:B------:R-:W-:-:S05]  /*1db0*/  LEA.HI.X.SX32 R7, R33, R7, 0x1, P0 ;  /* 0x0000000721077211 */ /* 0x000fca00000f0eff */
[----:B------:R0:W-:Y:S04]  /*1dc0*/  STS.64 [R37+0x6c00], R6 ;  /* 0x006c000625007388 */ /* 0x0001e80000000a00 */
.L_x_16:
[----:B------:R-:W-:Y:S05]  /*1dd0*/  BSYNC B1 ;  /* 0x0000000000017941 */ /* 0x000fea0003800000 */
.L_x_15:
[----:B0-----:R-:W0:Y:S01]  /*1de0*/  LDC R29, c[0x0][0x3c0] ;  /* 0x0000f000ff1d7b82 */ /* 0x001e220000000800 */
[----:B------:R-:W-:Y:S01]  /*1df0*/  IMAD.MOV.U32 R26, RZ, RZ, -0x1 ;  /* 0xffffffffff1a7424 */ /* 0x000fe200078e00ff */
[----:B------:R-:W-:-:S04]  /*1e00*/  ISETP.GT.AND P2, PT, R24, -0x1, PT ;  /* 0xffffffff1800780c */ /* 0x000fc80003f44270 */
[----:B------:R-:W-:Y:S02]  /*1e10*/  SEL R33, R26, 0x80000000, P2 ;  /* 0x800000001a217807 */ /* 0x000fe40001000000 */
[----:B------:R-:W2:Y:S01]  /*1e20*/  LDC.64 R4, c[0x0][0x390] ;  /* 0x0000e400ff047b82 */ /* 0x000ea20000000a00 */
[----:B0-----:R-:W-:Y:S02]  /*1e30*/  ISETP.GE.AND P0, PT, R28, R29, PT ;  /* 0x0000001d1c00720c */ /* 0x001fe40003f06270 */
[----:B--2---:R-:W-:-:S04]  /*1e40*/  ISETP.EQ.U32.AND P1, PT, R4, RZ, PT ;  /* 0x000000ff0400720c */ /* 0x004fc80003f22070 */
[----:B------:R-:W-:Y:S02]  /*1e50*/  ISETP.EQ.OR.EX P0, PT, R5, RZ, !P0, P1 ;  /* 0x000000ff0500720c */ /* 0x000fe40004702710 */
[----:B------:R-:W-:Y:S02]  /*1e60*/  ISETP.GT.AND P1, PT, R25, -0x1, PT ;  /* 0xffffffff1900780c */ /* 0x000fe40003f24270 */
[----:B------:R-:W-:Y:S02]  /*1e70*/  ISETP.GT.U32.OR P0, PT, R3, 0xff, P0 ;  /* 0x000000ff0300780c */ /* 0x000fe40000704470 */
[----:B------:R-:W-:-:S11]  /*1e80*/  SEL R30, R26, 0x80000000, P1 ;  /* 0x800000001a1e7807 */ /* 0x000fd60000800000 */
[----:B------:R-:W-:Y:S05]  /*1e90*/  @P0 BRA `(.L_x_23) ;  /* 0x00000000001c0947 */ /* 0x000fea0003800000 */
[----:B------:R-:W0:Y:S01]  /*1ea0*/  LDS.64 R6, [R37+0x6c00] ;  /* 0x006c000025067984 */ /* 0x000e220000000a00 */
[C---:B------:R-:W-:Y:S02]  /*1eb0*/  LEA R4, P2, R3.reuse, R4, 0x3 ;  /* 0x0000000403047211 */ /* 0x040fe400078418ff */
[--C-:B------:R-:W-:Y:S02]  /*1ec0*/  SHF.R.S32.HI R39, RZ, 0x1f, R0.reuse ;  /* 0x0000001fff277819 */ /* 0x100fe40000011400 */
[----:B------:R-:W-:Y:S02]  /*1ed0*/  LEA.HI.X R5, R3, R5, RZ, 0x3, P2 ;  /* 0x0000000503057211 */ /* 0x000fe400010f1cff */
[----:B0-----:R-:W-:-:S04]  /*1ee0*/  IADD3 R6, P0, P1, R6, R35, R0 ;  /* 0x0000002306067210 */ /* 0x001fc8000791e000 */
[----:B------:R-:W-:-:S05]  /*1ef0*/  IADD3.X R7, PT, PT, R7, RZ, R39, P0, P1 ;  /* 0x000000ff07077210 */ /* 0x000fca00007e2427 */
[----:B------:R0:W-:Y:S04]  /*1f00*/  STG.E.64 desc[UR6][R4.64], R6 ;  /* 0x0000000604007986 */ /* 0x0001e8000c101b06 */
.L_x_23:
[----:B------:R-:W-:Y:S05]  /*1f10*/  WARPSYNC.ALL ;  /* 0x0000000000007948 */ /* 0x000fea0003800000 */
[----:B------:R-:W2:Y:S08]  /*1f20*/  S2UR UR5, SR_CgaCtaId ;  /* 0x00000000000579c3 */ /* 0x000eb00000008800 */
[----:B------:R-:W-:Y:S01]  /*1f30*/  BAR.SYNC.DEFER_BLOCKING 0x0 ;  /* 0x0000000000007b1d */ /* 0x000fe20000010000 */
[----:B------:R-:W-:-:S02]  /*1f40*/  ISETP.GT.AND P2, PT, R21, -0x1, PT ;  /* 0xffffffff1500780c */ /* 0x000fc40003f44270 */
[----:B------:R-:W-:Y:S02]  /*1f50*/  ISETP.GT.AND P1, PT, R22, -0x1, PT ;  /* 0xffffffff1600780c */ /* 0x000fe40003f24270 */
[----:B0-----:R-:W-:Y:S01]  /*1f60*/  SEL R4, R26, 0x80000000, P2 ;  /* 0x800000001a047807 */ /* 0x001fe20001000000 */
[----:B------:R-:W-:Y:S01]  /*1f70*/  UMOV UR4, 0x400 ;  /* 0x0000040000047882 */ /* 0x000fe20000000000 */
[----:B------:R-:W-:Y:S02]  /*1f80*/  ISETP.GT.AND P2, PT, R17, -0x1, PT ;  /* 0xffffffff1100780c */ /* 0x000fe40003f44270 */
[----:B------:R-:W-:Y:S02]  /*1f90*/  LOP3.LUT R21, R4, R21, RZ, 0x3c, !PT ;  /* 0x0000001504157212 */ /* 0x000fe400078e3cff */
[C---:B------:R-:W-:Y:S02]  /*1fa0*/  SEL R5, R26.reuse, 0x80000000, P1 ;  /* 0x800000001a057807 */ /* 0x040fe40000800000 */
[----:B------:R-:W-:-:S02]  /*1fb0*/  SEL R4, R26, 0x80000000, P2 ;  /* 0x800000001a047807 */ /* 0x000fc40001000000 */
[----:B------:R-:W-:Y:S02]  /*1fc0*/  ISETP.GT.AND P1, PT, R18, -0x1, PT ;  /* 0xffffffff1200780c */ /* 0x000fe40003f24270 */
[----:B------:R-:W-:Y:S02]  /*1fd0*/  LOP3.LUT R22, R5, R22, RZ, 0x3c, !PT ;  /* 0x0000001605167212 */ /* 0x000fe400078e3cff */
[----:B------:R-:W-:Y:S02]  /*1fe0*/  LOP3.LUT R17, R4, R17, RZ, 0x3c, !PT ;  /* 0x0000001104117212 */ /* 0x000fe400078e3cff */
[----:B------:R-:W-:Y:S01]  /*1ff0*/  SEL R5, R26, 0x80000000, P1 ;  /* 0x800000001a057807 */ /* 0x000fe20000800000 */
[----:B--2---:R-:W-:Y:S01]  /*2000*/  ULEA UR4, UR5, UR4, 0x18 ;  /* 0x0000000405047291 */ /* 0x004fe2000f8ec0ff */
[----:B------:R-:W-:Y:S02]  /*2010*/  ISETP.GT.AND P0, PT, R23, -0x1, PT ;  /* 0xffffffff1700780c */ /* 0x000fe40003f04270 */
[----:B------:R-:W-:-:S02]  /*2020*/  LOP3.LUT R18, R5, R18, RZ, 0x3c, !PT ;  /* 0x0000001205127212 */ /* 0x000fc400078e3cff */
[----:B------:R-:W-:Y:S02]  /*2030*/  ISETP.GT.AND P3, PT, R20, -0x1, PT ;  /* 0xffffffff1400780c */ /* 0x000fe40003f64270 */
[----:B------:R-:W-:Y:S02]  /*2040*/  LEA R4, R31, UR4, 0x3 ;  /* 0x000000041f047c11 */ /* 0x000fe4000f8e18ff */
[C---:B------:R-:W-:Y:S02]  /*2050*/  SEL R0, R26.reuse, 0x80000000, P0 ;  /* 0x800000001a007807 */ /* 0x040fe40000000000 */
[----:B------:R-:W-:Y:S02]  /*2060*/  SEL R7, R26, 0x80000000, P3 ;  /* 0x800000001a077807 */ /* 0x000fe40001800000 */
[----:B------:R-:W0:Y:S01]  /*2070*/  LDS.64 R4, [R4+0x6c00] ;  /* 0x006c000004047984 */ /* 0x000e220000000a00 */
[----:B------:R-:W-:Y:S02]  /*2080*/  ISETP.GT.AND P0, PT, R19, -0x1, PT ;  /* 0xffffffff1300780c */ /* 0x000fe40003f04270 */
[----:B------:R-:W-:-:S02]  /*2090*/  ISETP.GT.AND P3, PT, R16, -0x1, PT ;  /* 0xffffffff1000780c */ /* 0x000fc40003f64270 */
[----:B------:R-:W-:Y:S02]  /*20a0*/  LOP3.LUT R23, R0, R23, RZ, 0x3c, !PT ;  /* 0x0000001700177212 */ /* 0x000fe400078e3cff */
[----:B------:R-:W-:Y:S02]  /*20b0*/  LOP3.LUT R20, R7, R20, RZ, 0x3c, !PT ;  /* 0x0000001407147212 */ /* 0x000fe400078e3cff */
[----:B------:R-:W-:Y:S02]  /*20c0*/  ISETP.GT.AND P4, PT, R28, R29, PT ;  /* 0x0000001d1c00720c */ /* 0x000fe40003f84270 */
[C---:B------:R-:W-:Y:S02]  /*20d0*/  SEL R0, R26.reuse, 0x80000000, P0 ;  /* 0x800000001a007807 */ /* 0x040fe40000000000 */
[----:B------:R-:W-:Y:S02]  /*20e0*/  SEL R7, R26, 0x80000000, P3 ;  /* 0x800000001a077807 */ /* 0x000fe40001800000 */
[----:B------:R-:W-:-:S02]  /*20f0*/  ISETP.GT.AND P0, PT, R15, -0x1, PT ;  /* 0xffffffff0f00780c */ /* 0x000fc40003f04270 */
[----:B------:R-:W-:Y:S02]  /*2100*/  ISETP.GT.AND P1, PT, R14, -0x1, PT ;  /* 0xffffffff0e00780c */ /* 0x000fe40003f24270 */
[----:B------:R-:W-:Y:S02]  /*2110*/  ISETP.GT.AND P2, PT, R13, -0x1, PT ;  /* 0xffffffff0d00780c */ /* 0x000fe40003f44270 */
[----:B------:R-:W-:Y:S02]  /*2120*/  ISETP.GT.AND P3, PT, R12, -0x1, PT ;  /* 0xffffffff0c00780c */ /* 0x000fe40003f64270 */
[----:B------:R-:W-:Y:S02]  /*2130*/  LOP3.LUT R19, R0, R19, RZ, 0x3c, !PT ;  /* 0x0000001300137212 */ /* 0x000fe400078e3cff */
[----:B------:R-:W-:Y:S02]  /*2140*/  LOP3.LUT R16, R7, R16, RZ, 0x3c, !PT ;  /* 0x0000001007107212 */ /* 0x000fe400078e3cff */
[----:B------:R-:W-:-:S02]  /*2150*/  SEL R0, R26, 0x80000000, P0 ;  /* 0x800000001a007807 */ /* 0x000fc40000000000 */
[C---:B------:R-:W-:Y:S02]  /*2160*/  SEL R7, R26.reuse, 0x80000000, P1 ;  /* 0x800000001a077807 */ /* 0x040fe40000800000 */
[C---:B------:R-:W-:Y:S02]  /*2170*/  SEL R6, R26.reuse, 0x80000000, P2 ;  /* 0x800000001a067807 */ /* 0x040fe40001000000 */
[----:B------:R-:W-:Y:S02]  /*2180*/  SEL R31, R26, 0x80000000, P3 ;  /* 0x800000001a1f7807 */ /* 0x000fe40001800000 */
[----:B------:R-:W-:Y:S02]  /*2190*/  ISETP.GT.AND P0, PT, R11, -0x1, PT ;  /* 0xffffffff0b00780c */ /* 0x000fe40003f04270 */
[----:B------:R-:W-:Y:S02]  /*21a0*/  ISETP.GT.AND P1, PT, R10, -0x1, PT ;  /* 0xffffffff0a00780c */ /* 0x000fe40003f24270 */
[----:B------:R-:W-:-:S02]  /*21b0*/  ISETP.GT.AND P2, PT, R9, -0x1, PT ;  /* 0xffffffff0900780c */ /* 0x000fc40003f44270 */
[----:B------:R-:W-:Y:S02]  /*21c0*/  ISETP.GT.AND P3, PT, R8, -0x1, PT ;  /* 0xffffffff0800780c */ /* 0x000fe40003f64270 */
[----:B------:R-:W-:Y:S02]  /*21d0*/  LOP3.LUT R15, R0, R15, RZ, 0x3c, !PT ;  /* 0x0000000f000f7212 */ /* 0x000fe400078e3cff */
[----:B------:R-:W-:Y:S02]  /*21e0*/  LOP3.LUT R14, R7, R14, RZ, 0x3c, !PT ;  /* 0x0000000e070e7212 */ /* 0x000fe400078e3cff */
[----:B------:R-:W-:Y:S02]  /*21f0*/  LOP3.LUT R13, R6, R13, RZ, 0x3c, !PT ;  /* 0x0000000d060d7212 */ /* 0x000fe400078e3cff */
[----:B------:R-:W-:Y:S02]  /*2200*/  LOP3.LUT R12, R31, R12, RZ, 0x3c, !PT ;  /* 0x0000000c1f0c7212 */ /* 0x000fe400078e3cff */
[----:B------:R-:W-:-:S02]  /*2210*/  SEL R0, R26, 0x80000000, P0 ;  /* 0x800000001a007807 */ /* 0x000fc40000000000 */
[C---:B------:R-:W-:Y:S02]  /*2220*/  SEL R7, R26.reuse, 0x80000000, P1 ;  /* 0x800000001a077807 */ /* 0x040fe40000800000 */
[C---:B------:R-:W-:Y:S02]  /*2230*/  SEL R6, R26.reuse, 0x80000000, P2 ;  /* 0x800000001a067807 */ /* 0x040fe40001000000 */
[----:B------:R-:W-:Y:S02]  /*2240*/  SEL R31, R26, 0x80000000, P3 ;  /* 0x800000001a1f7807 */ /* 0x000fe40001800000 */
[----:B------:R-:W-:Y:S02]  /*2250*/  LOP3.LUT R25, R30, R25, RZ, 0x3c, !PT ;  /* 0x000000191e197212 */ /* 0x000fe400078e3cff */
[----:B------:R-:W-:Y:S02]  /*2260*/  LOP3.LUT R24, R33, R24, RZ, 0x3c, !PT ;  /* 0x0000001821187212 */ /* 0x000fe400078e3cff */
[----:B------:R-:W-:-:S02]  /*2270*/  LOP3.LUT R11, R0, R11, RZ, 0x3c, !PT ;  /* 0x0000000b000b7212 */ /* 0x000fc400078e3cff */
[----:B------:R-:W-:Y:S02]  /*2280*/  LOP3.LUT R7, R7, R10, RZ, 0x3c, !PT ;  /* 0x0000000a07077212 */ /* 0x000fe400078e3cff */
[----:B------:R-:W-:Y:S02]  /*2290*/  LOP3.LUT R9, R6, R9, RZ, 0x3c, !PT ;  /* 0x0000000906097212 */ /* 0x000fe400078e3cff */
[----:B------:R-:W-:Y:S01]  /*22a0*/  LOP3.LUT R31, R31, R8, RZ, 0x3c, !PT ;  /* 0x000000081f1f7212 */ /* 0x000fe200078e3cff */
[----:B0-----:R-:W-:Y:S06]  /*22b0*/  @P4 BRA `(.L_x_24) ;  /* 0x00000000006c4947 */ /* 0x001fec0003800000 */
        /* <DEDUP_REMOVED lines=8> */
[----:B------:R-:W-:Y:S04]  /*2340*/  STG.E desc[UR6][R2.64], R25 ;  /* 0x0000001902007986 */ /* 0x000fe8000c101906 */
        /* <DEDUP_REMOVED lines=16> */
[----:B------:R-:W-:Y:S01]  /*2450*/  STG.E desc[UR6][R2.64+0x880], R31 ;  /* 0x0008801f02007986 */ /* 0x000fe2000c101906 */
[----:B------:R-:W-:Y:S05]  /*2460*/  EXIT ;  /* 0x000000000000794d */ /* 0x000fea0003800000 */
.L_x_24:
[----:B------:R-:W0:Y:S01]  /*2470*/  LDCU.64 UR4, c[0x0][0x3a0] ;  /* 0x00007400ff0477ac */ /* 0x000e220008000a00 */
[----:B------:R-:W-:Y:S01]  /*2480*/  LOP3.LUT R33, R3, 0x3e0, RZ, 0xc0, !PT ;  /* 0x000003e003217812 */ /* 0x000fe200078ec0ff */
[----:B------:R-:W-:Y:S01]  /*2490*/  IMAD R27, R27, -0x1b00, R29 ;  /* 0xffffe5001b1b7824 */ /* 0x000fe200078e021d */
[----:B------:R-:W-:-:S05]  /*24a0*/  LOP3.LUT R2, R3, 0x1f, RZ, 0xc0, !PT ;  /* 0x0000001f03027812 */ /* 0x000fca00078ec0ff */
[----:B------:R-:W-:-:S04]  /*24b0*/  IMAD R33, R33, 0x12, R2 ;  /* 0x0000001221217824 */ /* 0x000fc800078e0202 */
[C---:B------:R-:W-:Y:S01]  /*24c0*/  VIADD R2, R33.reuse, 0x20 ;  /* 0x0000002021027836 */ /* 0x040fe20000000000 */
[C---:B------:R-:W-:Y:S01]  /*24d0*/  IADD3 R0, P0, PT, R33.reuse, R4, RZ ;  /* 0x0000000421007210 */ /* 0x040fe20007f1e0ff */
[C---:B------:R-:W-:Y:S01]  /*24e0*/  VIADD R4, R33.reuse, 0x40 ;  /* 0x0000004021047836 */ /* 0x040fe20000000000 */
[CC--:B------:R-:W-:Y:S01]  /*24f0*/  ISETP.GE.AND P4, PT, R33.reuse, R27.reuse, PT ;  /* 0x0000001b2100720c */ /* 0x0c0fe20003f86270 */
[C---:B------:R-:W-:Y:S01]  /*2500*/  VIADD R6, R33.reuse, 0x60 ;  /* 0x0000006021067836 */ /* 0x040fe20000000000 */
[-C--:B------:R-:W-:Y:S01]  /*2510*/  ISETP.GE.AND P3, PT, R2, R27.reuse, PT ;  /* 0x0000001b0200720c */ /* 0x080fe20003f66270 */
[----:B------:R-:W-:Y:S01]  /*2520*/  IMAD.X R5, RZ, RZ, R5, P0 ;  /* 0x000000ffff057224 */ /* 0x000fe200000e0605 */
[----:B0-----:R-:W-:Y:S01]  /*2530*/  LEA R2, P0, R0, UR4, 0x2 ;  /* 0x0000000400027c11 */ /* 0x001fe2000f8010ff */
[C---:B------:R-:W-:Y:S01]  /*2540*/  VIADD R8, R33.reuse, 0xc0 ;  /* 0x000000c021087836 */ /* 0x040fe20000000000 */
[-C--:B------:R-:W-:Y:S01]  /*2550*/  ISETP.GE.AND P2, PT, R4, R27.reuse, PT ;  /* 0x0000001b0400720c */ /* 0x080fe20003f46270 */
[C---:B------:R-:W-:Y:S01]  /*2560*/  VIADD R4, R33.reuse, 0x80 ;  /* 0x0000008021047836 */ /* 0x040fe20000000000 */
[----:B------:R-:W-:Y:S01]  /*2570*/  LEA.HI.X R3, R0, UR5, R5, 0x2, P0 ;  /* 0x0000000500037c11 */ /* 0x000fe200080f1405 */
[C---:B------:R-:W-:Y:S01]  /*2580*/  VIADD R0, R33.reuse, 0xe0 ;  /* 0x000000e021007836 */ /* 0x040fe20000000000 */
[-C--:B------:R-:W-:Y:S01]  /*2590*/  ISETP.GE.AND P1, PT, R6, R27.reuse, PT ;  /* 0x0000001b0600720c */ /* 0x080fe20003f26270 */
[C---:B------:R-:W-:Y:S01]  /*25a0*/  VIADD R6, R33.reuse, 0xa0 ;  /* 0x000000a021067836 */ /* 0x040fe20000000000 */
[-C--:B------:R-:W-:Y:S01]  /*25b0*/  ISETP.GE.AND P0, PT, R4, R27.reuse, PT ;  /* 0x0000001b0400720c */ /* 0x080fe20003f06270 */
[----:B------:R0:W-:Y:S01]  /*25c0*/  @!P4 STG.E desc[UR6][R2.64], R25 ;  /* 0x000000190200c986 */ /* 0x0001e2000c101906 */
[C---:B------:R-:W-:Y:S01]  /*25d0*/  VIADD R4, R33.reuse, 0x100 ;  /* 0x0000010021047836 */ /* 0x040fe20000000000 */
[-C--:B------:R-:W-:Y:S01]  /*25e0*/  ISETP.GE.AND P4, PT, R0, R27.reuse, PT ;  /* 0x0000001b0000720c */ /* 0x080fe20003f86270 */
[----:B------:R-:W-:Y:S01]  /*25f0*/  VIADD R0, R33, 0x120 ;  /* 0x0000012021007836 */ /* 0x000fe20000000000 */
[-C--:B------:R-:W-:Y:S01]  /*2600*/  ISETP.GE.AND P6, PT, R6, R27.reuse, PT ;  /* 0x0000001b0600720c */ /* 0x080fe20003fc6270 */
[----:B------:R0:W-:Y:S01]  /*2610*/  @!P3 STG.E desc[UR6][R2.64+0x80], R24 ;  /* 0x000080180200b986 */ /* 0x0001e2000c101906 */
[----:B------:R-:W-:-:S02]  /*2620*/  ISETP.GE.AND P5, PT, R8, R27, PT ;  /* 0x0000001b0800720c */ /* 0x000fc40003fa6270 */
[-C--:B------:R-:W-:Y:S01]  /*2630*/  ISETP.GE.AND P3, PT, R4, R27.reuse, PT ;  /* 0x0000001b0400720c */ /* 0x080fe20003f66270 */
[----:B------:R0:W-:Y:S01]  /*2640*/  @!P2 STG.E desc[UR6][R2.64+0x100], R23 ;  /* 0x000100170200a986 */ /* 0x0001e2000c101906 */
[C---:B------:R-:W-:Y:S01]  /*2650*/  VIADD R4, R33.reuse, 0x140 ;  /* 0x0000014021047836 */ /* 0x040fe20000000000 */
[-C--:B------:R-:W-:Y:S01]  /*2660*/  ISETP.GE.AND P2, PT, R0, R27.reuse, PT ;  /* 0x0000001b0000720c */ /* 0x080fe20003f46270 */
[C---:B------:R-:W-:Y:S01]  /*2670*/  VIADD R0, R33.reuse, 0x160 ;  /* 0x0000016021007836 */ /* 0x040fe20000000000 */
[----:B------:R0:W-:Y:S02]  /*2680*/  @!P1 STG.E desc[UR6][R2.64+0x180], R22 ;  /* 0x0001801602009986 */ /* 0x0001e4000c101906 */
[-C--:B------:R-:W-:Y:S01]  /*2690*/  ISETP.GE.AND P1, PT, R4, R27.reuse, PT ;  /* 0x0000001b0400720c */ /* 0x080fe20003f26270 */
[C---:B------:R-:W-:Y:S01]  /*26a0*/  VIADD R4, R33.reuse, 0x180 ;  /* 0x0000018021047836 */ /* 0x040fe20000000000 */
[----:B------:R0:W-:Y:S01]  /*26b0*/  @!P0 STG.E desc[UR6][R2.64+0x200], R21 ;  /* 0x0002001502008986 */ /* 0x0001e2000c101906 */
[----:B------:R-:W-:Y:S01]  /*26c0*/  ISETP.GE.AND P0, PT, R0, R27, PT ;  /* 0x0000001b0000720c */ /* 0x000fe20003f06270 */
[----:B------:R-:W-:-:S02]  /*26d0*/  VIADD R0, R33, 0x1a0 ;  /* 0x000001a021007836 */ /* 0x000fc40000000000 */
[----:B------:R0:W-:Y:S01]  /*26e0*/  @!P6 STG.E desc[UR6][R2.64+0x280], R20 ;  /* 0x000280140200e986 */ /* 0x0001e2000c101906 */
[-C--:B------:R-:W-:Y:S01]  /*26f0*/  ISETP.GE.AND P6, PT, R4, R27.reuse, PT ;  /* 0x0000001b0400720c */ /* 0x080fe20003fc6270 */
[C---:B------:R-:W-:Y:S02]  /*2700*/  VIADD R4, R33.reuse, 0x1c0 ;  /* 0x000001c021047836 */ /* 0x040fe40000000000 */
[----:B------:R0:W-:Y:S01]  /*2710*/  @!P5 STG.E desc[UR6][R2.64+0x300], R19 ;  /* 0x000300130200d986 */ /* 0x0001e2000c101906 */
[-C--:B------:R-:W-:Y:S01]  /*2720*/  ISETP.GE.AND P5, PT, R0, R27.reuse, PT ;  /* 0x0000001b0000720c */ /* 0x080fe20003fa6270 */
[C---:B------:R-:W-:Y:S02]  /*2730*/  VIADD R0, R33.reuse, 0x1e0 ;  /* 0x000001e021007836 */ /* 0x040fe40000000000 */
[----:B------:R0:W-:Y:S01]  /*2740*/  @!P4 STG.E desc[UR6][R2.64+0x380], R18 ;  /* 0x000380120200c986 */ /* 0x0001e2000c101906 */
[----:B------:R-:W-:Y:S01]  /*2750*/  ISETP.GE.AND P4, PT, R4, R27, PT ;  /* 0x0000001b0400720c */ /* 0x000fe20003f86270 */
[----:B------:R-:W-:-:S02]  /*2760*/  VIADD R4, R33, 0x200 ;  /* 0x0000020021047836 */ /* 0x000fc40000000000 */
[----:B------:R0:W-:Y:S01]  /*2770*/  @!P3 STG.E desc[UR6][R2.64+0x400], R17 ;  /* 0x000400110200b986 */ /* 0x0001e2000c101906 */
[-C--:B------:R-:W-:Y:S01]  /*2780*/  ISETP.GE.AND P3, PT, R0, R27.reuse, PT ;  /* 0x0000001b0000720c */ /* 0x080fe20003f66270 */
[----:B------:R-:W-:Y:S02]  /*2790*/  VIADD R0, R33, 0x220 ;  /* 0x0000022021007836 */ /* 0x000fe40000000000 */
[----:B------:R0:W-:Y:S01]  /*27a0*/  @!P2 STG.E desc[UR6][R2.64+0x480], R16 ;  /* 0x000480100200a986 */ /* 0x0001e2000c101906 */
[----:B------:R-:W-:-:S03]  /*27b0*/  ISETP.GE.AND P2, PT, R4, R27, PT ;  /* 0x0000001b0400720c */ /* 0x000fc60003f46270 */
[----:B------:R0:W-:Y:S01]  /*27c0*/  @!P1 STG.E desc[UR6][R2.64+0x500], R15 ;  /* 0x0005000f02009986 */ /* 0x0001e2000c101906 */
[----:B------:R-:W-:-:S03]  /*27d0*/  ISETP.GE.AND P1, PT, R0, R27, PT ;  /* 0x0000001b0000720c */ /* 0x000fc60003f26270 */
[----:B------:R0:W-:Y:S04]  /*27e0*/  @!P0 STG.E desc[UR6][R2.64+0x580], R14 ;  /* 0x0005800e02008986 */ /* 0x0001e8000c101906 */
[----:B------:R0:W-:Y:S04]  /*27f0*/  @!P6 STG.E desc[UR6][R2.64+0x600], R13 ;  /* 0x0006000d0200e986 */ /* 0x0001e8000c101906 */
[----:B------:R0:W-:Y:S04]  /*2800*/  @!P5 STG.E desc[UR6][R2.64+0x680], R12 ;  /* 0x0006800c0200d986 */ /* 0x0001e8000c101906 */
[----:B------:R0:W-:Y:S04]  /*2810*/  @!P4 STG.E desc[UR6][R2.64+0x700], R11 ;  /* 0x0007000b0200c986 */ /* 0x0001e8000c101906 */
[----:B------:R0:W-:Y:S04]  /*2820*/  @!P3 STG.E desc[UR6][R2.64+0x780], R7 ;  /* 0x000780070200b986 */ /* 0x0001e8000c101906 */
[----:B------:R0:W-:Y:S01]  /*2830*/  @!P2 STG.E desc[UR6][R2.64+0x800], R9 ;  /* 0x000800090200a986 */ /* 0x0001e2000c101906 */
[----:B------:R-:W-:Y:S05]  /*2840*/  @P1 EXIT ;  /* 0x000000000000194d */ /* 0x000fea0003800000 */
[----:B------:R-:W-:Y:S01]  /*2850*/  STG.E desc[UR6][R2.64+0x880], R31 ;  /* 0x0008801f02007986 */ /* 0x000fe2000c101906 */
[----:B------:R-:W-:Y:S05]  /*2860*/  EXIT ;  /* 0x000000000000794d */ /* 0x000fea0003800000 */
.L_x_14:
[----:B------:R-:W-:Y:S01]  /*2870*/  IMAD.MOV.U32 R2, RZ, RZ, RZ ;  /* 0x000000ffff027224 */ /* 0x000fe200078e00ff */
[C---:B------:R-:W-:Y:S01]  /*2880*/  ISETP.GT.U32.AND P0, PT, R3.reuse, 0x1f, PT ;  /* 0x0000001f0300780c */ /* 0x040fe20003f04070 */
[----:B------:R-:W-:Y:S05]  /*2890*/  WARPSYNC.ALL ;  /* 0x0000000000007948 */ /* 0x000fea0003800000 */
[----:B------:R-:W-:-:S04]  /*28a0*/  IMAD.HI.U32 R4, R3, 0x15555556, R2 ;  /* 0x1555555603047827 */ /* 0x000fc800078e0002 */
[----:B------:R-:W-:-:S05]  /*28b0*/  IMAD R5, R4, 0x4, R29 ;  /* 0x0000000404057824 */ /* 0x000fca00078e021d */
[----:B------:R0:W-:Y:S01]  /*28c0*/  STS [R5+0x3410], R0 ;  /* 0x0034100005007388 */ /* 0x0001e20000000800 */
[----:B------:R-:W-:Y:S06]  /*28d0*/  BAR.SYNC.DEFER_BLOCKING 0x0 ;  /* 0x0000000000007b1d */ /* 0x000fec0000010000 */
[----:B------:R-:W-:Y:S05]  /*28e0*/  @P0 BRA `(.L_x_25) ;  /* 0x0000000000e00947 */ /* 0x000fea0003800000 */
[C-C-:B------:R-:W-:Y:S01]  /*28f0*/  IMAD R40, R3.reuse, 0x34, R29.reuse ;  /* 0x0000003403287824 */ /* 0x140fe200078e021d */
[----:B------:R-:W-:Y:S01]  /*2900*/  UMOV UR4, 0xffffffff ;  /* 0xffffffff00047882 */ /* 0x000fe20000000000 */
[----:B------:R-:W-:-:S03]  /*2910*/  IMAD R4, R3, 0x34, R29 ;  /* 0x0000003403047824 */ /* 0x000fc600078e021d */
[----:B------:R-:W-:Y:S04]  /*2920*/  LDS R32, [R40+0x3410] ;  /* 0x0034100028207984 */ /* 0x000fe80000000800 */
[----:B0-----:R-:W-:Y:S04]  /*2930*/  LDS R5, [R40+0x3414] ;  /* 0x0034140028057984 */ /* 0x001fe80000000800 */
[----:B--2---:R-:W0:Y:S04]  /*2940*/  LDS R30, [R40+0x3418] ;  /* 0x00341800281e7984 */ /* 0x004e280000000800 */
[----:B------:R-:W-:Y:S04]  /*2950*/  LDS R28, [R40+0x341c] ;  /* 0x00341c00281c7984 */ /* 0x000fe80000000800 */
[----:B------:R-:W1:Y:S04]  /*2960*/  LDS R35, [R40+0x3420] ;  /* 0x0034200028237984 */ /* 0x000e680000000800 */
[----:B------:R-:W-:Y:S04]  /*2970*/  LDS R37, [R4+0x3424] ;  /* 0x0034240004257984 */ /* 0x000fe80000000800 */
[----:B------:R-:W2:Y:S04]  /*2980*/  LDS R36, [R4+0x3428] ;  /* 0x0034280004247984 */ /* 0x000ea80000000800 */
[----:B------:R-:W-:Y:S04]  /*2990*/  LDS R33, [R4+0x342c] ;  /* 0x00342c0004217984 */ /* 0x000fe80000000800 */
[----:B------:R-:W3:Y:S04]  /*29a0*/  LDS R38, [R4+0x3430] ;  /* 0x0034300004267984 */ /* 0x000ee80000000800 */
[----:B------:R-:W-:Y:S04]  /*29b0*/  LDS R39, [R4+0x3434] ;  /* 0x0034340004277984 */ /* 0x000fe80000000800 */
[----:B------:R-:W4:Y:S04]  /*29c0*/  LDS R34, [R4+0x3438] ;  /* 0x0034380004227984 */ /* 0x000f280000000800 */
[----:B------:R-:W5:Y:S01]  /*29d0*/  LDS R41, [R4+0x343c] ;  /* 0x00343c0004297984 */ /* 0x000f620000000800 */
[----:B0-----:R-:W-:-:S04]  /*29e0*/  IADD3 R42, PT, PT, R30, R5, R32 ;  /* 0x000000051e2a7210 */ /* 0x001fc80007ffe020 */
[----:B-1----:R-:W-:-:S04]  /*29f0*/  IADD3 R42, PT, PT, R35, R42, R28 ;  /* 0x0000002a232a7210 */ /* 0x002fc80007ffe01c */
[----:B--2---:R-:W-:-:S04]  /*2a00*/  IADD3 R42, PT, PT, R36, R42, R37 ;  /* 0x0000002a242a7210 */ /* 0x004fc80007ffe025 */
[----:B---3--:R-:W-:-:S04]  /*2a10*/  IADD3 R42, PT, PT, R38, R42, R33 ;  /* 0x0000002a262a7210 */ /* 0x008fc80007ffe021 */
[----:B----4-:R-:W-:-:S05]  /*2a20*/  IADD3 R42, PT, PT, R34, R42, R39 ;  /* 0x0000002a222a7210 */ /* 0x010fca0007ffe027 */
[----:B-----5:R-:W-:Y:S01]  /*2a30*/  IMAD.IADD R41, R41, 0x1, R42 ;  /* 0x0000000129297824 */ /* 0x020fe200078e022a */
[----:B------:R-:W-:Y:S06]  /*2a40*/  BRA.DIV UR4, `(.L_x_26) ;  /* 0x0000006604dc7947 */ /* 0x000fec000b800000 */
[----:B------:R-:W0:Y:S02]  /*2a50*/  SHFL.UP P0, R40, R41, 0x1, RZ ;  /* 0x0420000029287989 */ /* 0x000e2400000000ff */
[----:B0-----:R-:W-:-:S05]  /*2a60*/  @P0 IMAD.IADD R40, R41, 0x1, R40 ;  /* 0x0000000129280824 */ /* 0x001fca00078e0228 */
[----:B------:R-:W0:Y:S02]  /*2a70*/  SHFL.UP P0, R43, R40, 0x2, RZ ;  /* 0x04400000282b7989 */ /* 0x000e2400000000ff */
[----:B0-----:R-:W-:-:S05]  /*2a80*/  @P0 IMAD.IADD R43, R40, 0x1, R43 ;  /* 0x00000001282b0824 */ /* 0x001fca00078e022b */
[----:B------:R-:W0:Y:S02]  /*2a90*/  SHFL.UP P0, R42, R43, 0x4, RZ ;  /* 0x048000002b2a7989 */ /* 0x000e2400000000ff */
[----:B0-----:R-:W-:-:S05]  /*2aa0*/  @P0 IMAD.IADD R42, R43, 0x1, R42 ;  /* 0x000000012b2a0824 */ /* 0x001fca00078e022a */
[----:B------:R-:W0:Y:S02]  /*2ab0*/  SHFL.UP P0, R47, R42, 0x8, RZ ;  /* 0x050000002a2f7989 */ /* 0x000e2400000000ff */
[----:B0-----:R-:W-:-:S05]  /*2ac0*/  @P0 IMAD.IADD R47, R42, 0x1, R47 ;  /* 0x000000012a2f0824 */ /* 0x001fca00078e022f */
[----:B------:R0:W1:Y:S02]  /*2ad0*/  SHFL.UP P0, R44, R47, 0x10, RZ ;  /* 0x060000002f2c7989 */ /* 0x00006400000000ff */
.L_x_116:
[----:B-1----:R-:W-:-:S04]  /*2ae0*/  @P0 IMAD.IADD R44, R47, 0x1, R44 ;  /* 0x000000012f2c0824 */ /* 0x002fc800078e022c */
[----:B------:R-:W-:-:S04]  /*2af0*/  IMAD.IADD R41, R44, 0x1, -R41 ;  /* 0x000000012c297824 */ /* 0x000fc800078e0a29 */
[----:B------:R-:W-:Y:S01]  /*2b00*/  IMAD.IADD R32, R32, 0x1, R41 ;  /* 0x0000000120207824 */ /* 0x000fe200078e0229 */
[----:B------:R1:W-:Y:S03]  /*2b10*/  STS [R4+0x3410], R41 ;  /* 0x0034102904007388 */ /* 0x0003e60000000800 */
        /* <DEDUP_REMOVED lines=18> */
[----:B0-----:R-:W-:Y:S01]  /*2c40*/  IMAD.IADD R47, R34, 0x1, R39 ;  /* 0x00000001222f7824 */ /* 0x001fe200078e0227 */
[----:B------:R1:W-:Y:S04]  /*2c50*/  STS [R4+0x3438], R39 ;  /* 0x0034382704007388 */ /* 0x0003e80000000800 */
[----:B------:R1:W-:Y:S02]  /*2c60*/  STS [R4+0x343c], R47 ;  /* 0x00343c2f04007388 */ /* 0x0003e40000000800 */
.L_x_25:
[----:B------:R-:W-:Y:S05]  /*2c70*/  WARPSYNC.ALL ;  /* 0x0000000000007948 */ /* 0x000fea0003800000 */
[----:B------:R-:W-:Y:S01]  /*2c80*/  BAR.SYNC.DEFER_BLOCKING 0x0 ;  /* 0x0000000000007b1d */ /* 0x000fe20000010000 */
[----:B-1----:R-:W-:Y:S01]  /*2c90*/  IMAD.MOV.U32 R4, RZ, RZ, RZ ;  /* 0x000000ffff047224 */ /* 0x002fe200078e00ff */
[----:B------:R-:W-:Y:S01]  /*2ca0*/  ISETP.NE.AND P0, PT, R45, RZ, PT ;  /* 0x000000ff2d00720c */ /* 0x000fe20003f05270 */
[----:B0-----:R-:W-:-:S03]  /*2cb0*/  IMAD.MOV.U32 R5, RZ, RZ, R3 ;  /* 0x000000ffff057224 */ /* 0x001fc600078e0003 */
[----:B------:R-:W-:Y:S01]  /*2cc0*/  BSSY.RECONVERGENT B0, `(.L_x_27) ;  /* 0x000002a000007945 */ /* 0x000fe20003800200 */
[----:B------:R-:W-:-:S04]  /*2cd0*/  IMAD.HI.U32 R4, R3, 0x15555556, R4 ;  /* 0x1555555603047827 */ /* 0x000fc800078e0004 */
[----:B------:R-:W-:-:S05]  /*2ce0*/  IMAD R4, R4, 0x4, R29 ;  /* 0x0000000404047824 */ /* 0x000fca00078e021d */
[----:B------:R0:W1:Y:S01]  /*2cf0*/  LDS R5, [R4+0x3410] ;  /* 0x0034100004057984 */ /* 0x0000620000000800 */
[----:B------:R-:W-:Y:S05]  /*2d00*/  @P0 BRA `(.L_x_28) ;  /* 0x0000000000940947 */ /* 0x000fea0003800000 */
[----:B0-----:R-:W-:-:S05]  /*2d10*/  IMAD R4, R3, 0x4, R29 ;  /* 0x0000000403047824 */ /* 0x001fca00078e021d */
[----:B------:R-:W1:Y:S04]  /*2d20*/  LDS R28, [R4] ;  /* 0x00000000041c7984 */ /* 0x000e680000000800 */
[----:B--2---:R-:W0:Y:S04]  /*2d30*/  LDS R30, [R4+0x400] ;  /* 0x00040000041e7984 */ /* 0x004e280000000800 */
[----:B------:R-:W2:Y:S04]  /*2d40*/  LDS R32, [R4+0x800] ;  /* 0x0008000004207984 */ /* 0x000ea80000000800 */
[----:B------:R-:W3:Y:S04]  /*2d50*/  LDS R34, [R4+0xc00] ;  /* 0x000c000004227984 */ /* 0x000ee80000000800 */
[----:B------:R-:W4:Y:S04]  /*2d60*/  LDS R36, [R4+0x1000] ;  /* 0x0010000004247984 */ /* 0x000f280000000800 */
[----:B------:R-:W5:Y:S04]  /*2d70*/  LDS R38, [R4+0x1400] ;  /* 0x0014000004267984 */ /* 0x000f680000000800 */
[----:B------:R-:W5:Y:S04]  /*2d80*/  LDS R40, [R4+0x1800] ;  /* 0x0018000004287984 */ /* 0x000f680000000800 */
[----:B------:R-:W5:Y:S04]  /*2d90*/  LDS R42, [R4+0x1c00] ;  /* 0x001c0000042a7984 */ /* 0x000f680000000800 */
[----:B------:R-:W5:Y:S04]  /*2da0*/  LDS R44, [R4+0x2000] ;  /* 0x00200000042c7984 */ /* 0x000f680000000800 */
[----:B------:R-:W5:Y:S04]  /*2db0*/  LDS R46, [R4+0x2400] ;  /* 0x00240000042e7984 */ /* 0x000f680000000800 */
[----:B------:R-:W5:Y:S01]  /*2dc0*/  LDS R48, [R4+0x2800] ;  /* 0x0028000004307984 */ /* 0x000f620000000800 */
[----:B-1----:R-:W-:-:S03]  /*2dd0*/  IMAD.IADD R33, R5, 0x1, R28 ;  /* 0x0000000105217824 */ /* 0x002fc600078e021c */
[----:B------:R-:W1:Y:S01]  /*2de0*/  LDS R50, [R4+0x2c00] ;  /* 0x002c000004327984 */ /* 0x000e620000000800 */
[----:B0-----:R-:W-:-:S03]  /*2df0*/  IMAD.IADD R35, R5, 0x1, R30 ;  /* 0x0000000105237824 */ /* 0x001fc600078e021e */
[----:B------:R0:W-:Y:S01]  /*2e00*/  STS [R4], R33 ;  /* 0x0000002104007388 */ /* 0x0001e20000000800 */
[----:B--2---:R-:W-:-:S03]  /*2e10*/  IMAD.IADD R37, R5, 0x1, R32 ;  /* 0x0000000105257824 */ /* 0x004fc600078e0220 */
[----:B------:R2:W-:Y:S01]  /*2e20*/  STS [R4+0x400], R35 ;  /* 0x0004002304007388 */ /* 0x0005e20000000800 */
[C---:B---3--:R-:W-:Y:S02]  /*2e30*/  IMAD.IADD R39, R5.reuse, 0x1, R34 ;  /* 0x0000000105277824 */ /* 0x048fe400078e0222 */
[C---:B----4-:R-:W-:Y:S01]  /*2e40*/  IMAD.IADD R41, R5.reuse, 0x1, R36 ;  /* 0x0000000105297824 */ /* 0x050fe200078e0224 */
[----:B------:R3:W-:Y:S01]  /*2e50*/  STS [R4+0x800], R37 ;  /* 0x0008002504007388 */ /* 0x0007e20000000800 */
[----:B-----5:R-:W-:-:S03]  /*2e60*/  IMAD.IADD R43, R5, 0x1, R38 ;  /* 0x00000001052b7824 */ /* 0x020fc600078e0226 */
[----:B------:R3:W-:Y:S01]  /*2e70*/  STS [R4+0xc00], R39 ;  /* 0x000c002704007388 */ /* 0x0007e20000000800 */
[----:B------:R-:W-:-:S03]  /*2e80*/  IMAD.IADD R47, R5, 0x1, R40 ;  /* 0x00000001052f7824 */ /* 0x000fc600078e0228 */
[----:B------:R3:W-:Y:S01]  /*2e90*/  STS [R4+0x1000], R41 ;  /* 0x0010002904007388 */ /* 0x0007e20000000800 */
[----:B0-----:R-:W-:-:S03]  /*2ea0*/  IMAD.IADD R33, R5, 0x1, R42 ;  /* 0x0000000105217824 */ /* 0x001fc600078e022a */
[----:B------:R3:W-:Y:S01]  /*2eb0*/  STS [R4+0x1400], R43 ;  /* 0x0014002b04007388 */ /* 0x0007e20000000800 */
[----:B--2---:R-:W-:-:S03]  /*2ec0*/  IMAD.IADD R35, R5, 0x1, R44 ;  /* 0x0000000105237824 */ /* 0x004fc600078e022c */
[----:B------:R3:W-:Y:S01]  /*2ed0*/  STS [R4+0x1800], R47 ;  /* 0x0018002f04007388 */ /* 0x0007e20000000800 */
[----:B------:R-:W-:-:S03]  /*2ee0*/  IMAD.IADD R49, R5, 0x1, R46 ;  /* 0x0000000105317824 */ /* 0x000fc600078e022e */
[----:B------:R3:W-:Y:S01]  /*2ef0*/  STS [R4+0x1c00], R33 ;  /* 0x001c002104007388 */ /* 0x0007e20000000800 */
[----:B------:R-:W-:-:S03]  /*2f00*/  IMAD.IADD R51, R5, 0x1, R48 ;  /* 0x0000000105337824 */ /* 0x000fc600078e0230 */
[----:B------:R3:W-:Y:S01]  /*2f10*/  STS [R4+0x2000], R35 ;  /* 0x0020002304007388 */ /* 0x0007e20000000800 */
[----:B-1----:R-:W-:-:S03]  /*2f20*/  IMAD.IADD R53, R5, 0x1, R50 ;  /* 0x0000000105357824 */ /* 0x002fc600078e0232 */
[----:B------:R3:W-:Y:S04]  /*2f30*/  STS [R4+0x2400], R49 ;  /* 0x0024003104007388 */ /* 0x0007e80000000800 */
[----:B------:R3:W-:Y:S04]  /*2f40*/  STS [R4+0x2800], R51 ;  /* 0x0028003304007388 */ /* 0x0007e80000000800 */
[----:B------:R3:W-:Y:S02]  /*2f50*/  STS [R4+0x2c00], R53 ;  /* 0x002c003504007388 */ /* 0x0007e40000000800 */
.L_x_28:
[----:B------:R-:W-:Y:S05]  /*2f60*/  BSYNC.RECONVERGENT B0 ;  /* 0x0000000000007941 */ /* 0x000fea0003800200 */
.L_x_27:
[----:B------:R-:W-:Y:S01]  /*2f70*/  BAR.SYNC.DEFER_BLOCKING 0x0 ;  /* 0x0000000000007b1d */ /* 0x000fe20000010000 */
[----:B------:R-:W-:-:S05]  /*2f80*/  R2P PR, R31, 0x7f ;  /* 0x0000007f1f007804 */ /* 0x000fca0000000000 */
[----:B------:R-:W-:Y:S08]  /*2f90*/  BSSY.RECONVERGENT B0, `(.L_x_29) ;  /* 0x0000022000007945 */ /* 0x000ff00003800200 */
[----:B0--3--:R-:W-:Y:S02]  /*2fa0*/  VOTE.ANY R4, PT, P0 ;  /* 0x0000000000047806 */ /* 0x009fe400000e0100 */
[----:B------:R-:W-:-:S02]  /*2fb0*/  VOTE.ANY R33, PT, P1 ;  /* 0x0000000000217806 */ /* 0x000fc400008e0100 */
[----:B------:R-:W-:Y:S02]  /*2fc0*/  @!P0 LOP3.LUT R4, RZ, R4, RZ, 0x33, !PT ;  /* 0x00000004ff048212 */ /* 0x000fe400078e33ff */
[----:B--2---:R-:W-:Y:S02]  /*2fd0*/  VOTE.ANY R35, PT, P2 ;  /* 0x0000000000237806 */ /* 0x004fe400010e0100 */
[----:B------:R-:W-:Y:S02]  /*2fe0*/  @!P1 LOP3.LUT R33, RZ, R33, RZ, 0x33, !PT ;  /* 0x00000021ff219212 */ /* 0x000fe400078e33ff */
[----:B------:R-:W-:Y:S02]  /*2ff0*/  VOTE.ANY R37, PT, P3 ;  /* 0x0000000000257806 */ /* 0x000fe400018e0100 */
[----:B------:R-:W-:Y:S02]  /*3000*/  @!P2 LOP3.LUT R35, RZ, R35, RZ, 0x33, !PT ;  /* 0x00000023ff23a212 */ /* 0x000fe400078e33ff */
[----:B------:R-:W-:-:S02]  /*3010*/  LOP3.LUT R4, R33, R4, RZ, 0xc0, !PT ;  /* 0x0000000421047212 */ /* 0x000fc400078ec0ff */
[----:B------:R-:W-:Y:S02]  /*3020*/  @!P3 LOP3.LUT R37, RZ, R37, RZ, 0x33, !PT ;  /* 0x00000025ff25b212 */ /* 0x000fe400078e33ff */
[----:B------:R-:W-:Y:S02]  /*3030*/  LOP3.LUT R4, R35, R4, RZ, 0xc0, !PT ;  /* 0x0000000423047212 */ /* 0x000fe400078ec0ff */
[----:B------:R-:W-:Y:S02]  /*3040*/  VOTE.ANY R33, PT, P4 ;  /* 0x0000000000217806 */ /* 0x000fe400020e0100 */
[----:B------:R-:W-:Y:S02]  /*3050*/  LOP3.LUT R4, R37, R4, RZ, 0xc0, !PT ;  /* 0x0000000425047212 */ /* 0x000fe400078ec0ff */
[----:B------:R-:W-:Y:S02]  /*3060*/  @!P4 LOP3.LUT R33, RZ, R33, RZ, 0x33, !PT ;  /* 0x00000021ff21c212 */ /* 0x000fe400078e33ff */
[----:B------:R-:W-:-:S02]  /*3070*/  VOTE.ANY R35, PT, P5 ;  /* 0x0000000000237806 */ /* 0x000fc400028e0100 */
[----:B------:R-:W-:Y:S02]  /*3080*/  LOP3.LUT R4, R33, R4, RZ, 0xc0, !PT ;  /* 0x0000000421047212 */ /* 0x000fe400078ec0ff */
[----:B------:R-:W-:Y:S02]  /*3090*/  LOP3.LUT P0, RZ, R31, 0x80, RZ, 0xc0, !PT ;  /* 0x000000801fff7812 */ /* 0x000fe4000780c0ff */
[----:B------:R-:W-:Y:S02]  /*30a0*/  @!P5 LOP3.LUT R35, RZ, R35, RZ, 0x33, !PT ;  /* 0x00000023ff23d212 */ /* 0x000fe400078e33ff */
[----:B------:R-:W-:Y:S02]  /*30b0*/  VOTE.ANY R28, PT, P6 ;  /* 0x00000000001c7806 */ /* 0x000fe400030e0100 */
[----:B------:R-:W-:Y:S02]  /*30c0*/  LOP3.LUT R35, R35, R4, RZ, 0xc0, !PT ;  /* 0x0000000423237212 */ /* 0x000fe400078ec0ff */
[----:B------:R-:W0:Y:S01]  /*30d0*/  S2R R4, SR_LEMASK ;  /* 0x0000000000047919 */ /* 0x000e220000003a00 */
[----:B------:R-:W-:-:S04]  /*30e0*/  @!P6 LOP3.LUT R28, RZ, R28, RZ, 0x33, !PT ;  /* 0x0000001cff1ce212 */ /* 0x000fc800078e33ff */
[----:B------:R-:W-:Y:S02]  /*30f0*/  VOTE.ANY R30, PT, P0 ;  /* 0x00000000001e7806 */ /* 0x000fe400000e0100 */
[----:B------:R-:W-:Y:S02]  /*3100*/  LOP3.LUT R35, R28, R35, RZ, 0xc0, !PT ;  /* 0x000000231c237212 */ /* 0x000fe400078ec0ff */
[----:B------:R-:W-:-:S04]  /*3110*/  @!P0 LOP3.LUT R30, RZ, R30, RZ, 0x33, !PT ;  /* 0x0000001eff1e8212 */ /* 0x000fc800078e33ff */
[----:B------:R-:W-:Y:S01]  /*3120*/  LOP3.LUT R35, R30, R35, RZ, 0xc0, !PT ;  /* 0x000000231e237212 */ /* 0x000fe200078ec0ff */
[----:B------:R-:W-:-:S03]  /*3130*/  IMAD.MOV.U32 R30, RZ, RZ, RZ ;  /* 0x000000ffff1e7224 */ /* 0x000fc600078e00ff */
[----:B------:R-:W2:Y:S01]  /*3140*/  FLO.U32 R53, R35 ;  /* 0x0000002300357300 */ /* 0x000ea200000e0000 */
[----:B0-----:R-:W-:Y:S02]  /*3150*/  LOP3.LUT R32, R4, R35, RZ, 0xc0, !PT ;  /* 0x0000002304207212 */ /* 0x001fe400078ec0ff */
[----:B--2---:R-:W-:-:S05]  /*3160*/  ISETP.NE.AND P0, PT, R26, R53, PT ;  /* 0x000000351a00720c */ /* 0x004fca0003f05270 */
[----:B------:R-:W0:Y:S08]  /*3170*/  POPC R32, R32 ;  /* 0x0000002000207309 */ /* 0x000e300000000000 */
[----:B------:R-:W-:Y:S05]  /*3180*/  @P0 BRA `(.L_x_30) ;  /* 0x0000000000080947 */ /* 0x000fea0003800000 */
[----:B------:R-:W-:-:S05]  /*3190*/  IMAD R31, R31, 0x4, R6 ;  /* 0x000000041f1f7824 */ /* 0x000fca00078e0206 */
[----:B0-----:R2:W3:Y:S02]  /*31a0*/  ATOMS.ADD R30, [R31], R32 ;  /* 0x000000201f1e738c */ /* 0x0014e40000000000 */
.L_x_30:
[----:B------:R-:W-:Y:S05]  /*31b0*/  BSYNC.RECONVERGENT B0 ;  /* 0x0000000000007941 */ /* 0x000fea0003800200 */
.L_x_29:
[----:B------:R-:W4:Y:S01]  /*31c0*/  LDCU UR4, c[0x0][0x3c4] ;  /* 0x00007880ff0477ac */ /* 0x000f220008000800 */
[C---:B------:R-:W-:Y:S01]  /*31d0*/  ISETP.NE.AND P0, PT, R24.reuse, 0x7fffffff, PT ;  /* 0x7fffffff1800780c */ /* 0x040fe20003f05270 */
[----:B---3--:R3:W0:Y:S01]  /*31e0*/  SHFL.IDX PT, R53, R30, R53, 0x1f ;  /* 0x00001f351e357589 */ /* 0x00862200000e0000 */
[----:B------:R-:W-:Y:S02]  /*31f0*/  BSSY.RECONVERGENT B0, `(.L_x_31) ;  /* 0x0000029000007945 */ /* 0x000fe40003800200 */
[----:B------:R-:W-:-:S04]  /*3200*/  SEL R28, R24, 0x80000000, P0 ;  /* 0x80000000181c7807 */ /* 0x000fc80000000000 */
[----:B----4-:R-:W-:-:S04]  /*3210*/  SHF.R.U32.HI R28, RZ, UR4, R28 ;  /* 0x00000004ff1c7c19 */ /* 0x010fc8000801161c */
[----:B--2---:R-:W-:-:S04]  /*3220*/  LOP3.LUT R31, R28, R7, RZ, 0x30, !PT ;  /* 0x000000071c1f7212 */ /* 0x004fc800078e30ff */
[----:B------:R-:W-:-:S13]  /*3230*/  R2P PR, R31, 0x7f ;  /* 0x0000007f1f007804 */ /* 0x000fda0000000000 */
[----:B------:R-:W-:Y:S02]  /*3240*/  VOTE.ANY R28, PT, P0 ;  /* 0x00000000001c7806 */ /* 0x000fe400000e0100 */
[----:B------:R-:W-:Y:S02]  /*3250*/  VOTE.ANY R33, PT, P1 ;  /* 0x0000000000217806 */ /* 0x000fe400008e0100 */
[----:B------:R-:W-:Y:S02]  /*3260*/  @!P0 LOP3.LUT R28, RZ, R28, RZ, 0x33, !PT ;  /* 0x0000001cff1c8212 */ /* 0x000fe400078e33ff */
[----:B------:R-:W-:Y:S02]  /*3270*/  VOTE.ANY R35, PT, P2 ;  /* 0x0000000000237806 */ /* 0x000fe400010e0100 */
[----:B------:R-:W-:Y:S02]  /*3280*/  @!P1 LOP3.LUT R33, RZ, R33, RZ, 0x33, !PT ;  /* 0x00000021ff219212 */ /* 0x000fe400078e33ff */
[----:B------:R-:W-:-:S02]  /*3290*/  @!P2 LOP3.LUT R35, RZ, R35, RZ, 0x33, !PT ;  /* 0x00000023ff23a212 */ /* 0x000fc400078e33ff */
[----:B------:R-:W-:Y:S02]  /*32a0*/  LOP3.LUT R28, R33, R28, RZ, 0xc0, !PT ;  /* 0x0000001c211c7212 */ /* 0x000fe400078ec0ff */
[----:B------:R-:W-:Y:S02]  /*32b0*/  VOTE.ANY R33, PT, P3 ;  /* 0x0000000000217806 */ /* 0x000fe400018e0100 */
[----:B------:R-:W-:Y:S02]  /*32c0*/  LOP3.LUT R28, R35, R28, RZ, 0xc0, !PT ;  /* 0x0000001c231c7212 */ /* 0x000fe400078ec0ff */
[----:B------:R-:W-:Y:S02]  /*32d0*/  LOP3.LUT P0, RZ, R31, 0x80, RZ, 0xc0, !PT ;  /* 0x000000801fff7812 */ /* 0x000fe4000780c0ff */
[----:B------:R-:W-:Y:S02]  /*32e0*/  VOTE.ANY R35, PT, P4 ;  /* 0x0000000000237806 */ /* 0x000fe400020e0100 */
[----:B------:R-:W-:-:S02]  /*32f0*/  @!P3 LOP3.LUT R33, RZ, R33, RZ, 0x33, !PT ;  /* 0x00000021ff21b212 */ /* 0x000fc400078e33ff */
[----:B------:R-:W-:Y:S02]  /*3300*/  @!P4 LOP3.LUT R35, RZ, R35, RZ, 0x33, !PT ;  /* 0x00000023ff23c212 */ /* 0x000fe400078e33ff */
[----:B------:R-:W-:Y:S02]  /*3310*/  LOP3.LUT R28, R33, R28, RZ, 0xc0, !PT ;  /* 0x0000001c211c7212 */ /* 0x000fe400078ec0ff */
[----:B------:R-:W-:Y:S02]  /*3320*/  VOTE.ANY R33, PT, P5 ;  /* 0x0000000000217806 */ /* 0x000fe400028e0100 */
[----:B------:R-:W-:Y:S02]  /*3330*/  LOP3.LUT R28, R35, R28, RZ, 0xc0, !PT ;  /* 0x0000001c231c7212 */ /* 0x000fe400078ec0ff */
[----:B------:R-:W-:Y:S02]  /*3340*/  VOTE.ANY R35, PT, P6 ;  /* 0x0000000000237806 */ /* 0x000fe400030e0100 */
[----:B------:R-:W-:-:S02]  /*3350*/  @!P5 LOP3.LUT R33, RZ, R33, RZ, 0x33, !PT ;  /* 0x00000021ff21d212 */ /* 0x000fc400078e33ff */
[----:B------:R-:W-:Y:S02]  /*3360*/  VOTE.ANY R37, PT, P0 ;  /* 0x0000000000257806 */ /* 0x000fe400000e0100 */
[----:B------:R-:W-:Y:S02]  /*3370*/  @!P6 LOP3.LUT R35, RZ, R35, RZ, 0x33, !PT ;  /* 0x00000023ff23e212 */ /* 0x000fe400078e33ff */
[----:B------:R-:W-:Y:S02]  /*3380*/  LOP3.LUT R28, R33, R28, RZ, 0xc0, !PT ;  /* 0x0000001c211c7212 */ /* 0x000fe400078ec0ff */
[----:B------:R-:W-:Y:S02]  /*3390*/  @!P0 LOP3.LUT R37, RZ, R37, RZ, 0x33, !PT ;  /* 0x00000025ff258212 */ /* 0x000fe400078e33ff */
[----:B------:R-:W-:Y:S02]  /*33a0*/  LOP3.LUT R28, R35, R28, RZ, 0xc0, !PT ;  /* 0x0000001c231c7212 */ /* 0x000fe400078ec0ff */
[----:B------:R-:W-:-:S02]  /*33b0*/  ISETP.NE.AND P0, PT, R23, 0x7fffffff, PT ;  /* 0x7fffffff1700780c */ /* 0x000fc40003f05270 */
[----:B------:R-:W-:Y:S02]  /*33c0*/  LOP3.LUT R35, R37, R28, RZ, 0xc0, !PT ;  /* 0x0000001c25237212 */ /* 0x000fe400078ec0ff */
[----:B------:R-:W-:Y:S02]  /*33d0*/  SEL R28, R23, 0x80000000, P0 ;  /* 0x80000000171c7807 */ /* 0x000fe40000000000 */
[----:B------:R-:W2:Y:S01]  /*33e0*/  FLO.U32 R37, R35 ;  /* 0x0000002300257300 */ /* 0x000ea200000e0000 */
[----:B------:R-:W-:Y:S02]  /*33f0*/  LOP3.LUT R34, R4, R35, RZ, 0xc0, !PT ;  /* 0x0000002304227212 */ /* 0x000fe400078ec0ff */
[----:B------:R-:W-:Y:S01]  /*3400*/  SHF.R.U32.HI R36, RZ, UR4, R28 ;  /* 0x00000004ff247c19 */ /* 0x000fe2000801161c */
[----:B------:R-:W-:-:S03]  /*3410*/  IMAD.MOV.U32 R28, RZ, RZ, RZ ;  /* 0x000000ffff1c7224 */ /* 0x000fc600078e00ff */
[----:B------:R-:W-:Y:S01]  /*3420*/  LOP3.LUT R33, R36, R7, RZ, 0x30, !PT ;  /* 0x0000000724217212 */ /* 0x000fe200078e30ff */
[----:B------:R-:W4:Y:S01]  /*3430*/  POPC R34, R34 ;  /* 0x0000002200227309 */ /* 0x000f220000000000 */
[----:B--2---:R-:W-:-:S13]  /*3440*/  ISETP.NE.AND P0, PT, R26, R37, PT ;  /* 0x000000251a00720c */ /* 0x004fda0003f05270 */
[----:B0--34-:R-:W-:Y:S05]  /*3450*/  @P0 BRA `(.L_x_32) ;  /* 0x0000000000080947 */ /* 0x019fea0003800000 */
[----:B------:R-:W-:-:S05]  /*3460*/  IMAD R31, R31, 0x4, R6 ;  /* 0x000000041f1f7824 */ /* 0x000fca00078e0206 */
[----:B------:R0:W2:Y:S02]  /*3470*/  ATOMS.ADD R28, [R31], R34 ;  /* 0x000000221f1c738c */ /* 0x0000a40000000000 */
.L_x_32:
[----:B------:R-:W-:Y:S05]  /*3480*/  BSYNC.RECONVERGENT B0 ;  /* 0x0000000000007941 */ /* 0x000fea0003800200 */
.L_x_31:
[----:B------:R-:W-:Y:S01]  /*3490*/  R2P PR, R33, 0x7f ;  /* 0x0000007f21007804 */ /* 0x000fe20000000000 */
[----:B--2---:R2:W3:Y:S01]  /*34a0*/  SHFL.IDX PT, R37, R28, R37, 0x1f ;  /* 0x00001f251c257589 */ /* 0x0044e200000e0000 */
[----:B------:R-:W-:Y:S01]  /*34b0*/  BSSY.RECONVERGENT B0, `(.L_x_33) ;  /* 0x0000025000007945 */ /* 0x000fe20003800200 */
[----:B------:R-:W-:-:S10]  /*34c0*/  IMAD.MOV.U32 R36, RZ, RZ, RZ ;  /* 0x000000ffff247224 */ /* 0x000fd400078e00ff */
[----:B------:R-:W-:Y:S02]  /*34d0*/  VOTE.ANY R30, PT, P0 ;  /* 0x00000000001e7806 */ /* 0x000fe400000e0100 */
[----:B0-----:R-:W-:Y:S02]  /*34e0*/  VOTE.ANY R31, PT, P1 ;  /* 0x00000000001f7806 */ /* 0x001fe400008e0100 */
        /* <DEDUP_REMOVED lines=24> */
[----:B------:R-:W0:Y:S01]  /*3670*/  FLO.U32 R35, R39 ;  /* 0x0000002700237300 */ /* 0x000e2200000e0000 */
[----:B------:R-:W-:Y:S02]  /*3680*/  LOP3.LUT R51, R4, R39, RZ, 0xc0, !PT ;  /* 0x0000002704337212 */ /* 0x000fe400078ec0ff */
[----:B------:R-:W-:-:S04]  /*3690*/  SHF.R.U32.HI R30, RZ, UR4, R30 ;  /* 0x00000004ff1e7c19 */ /* 0x000fc8000801161e */
[----:B------:R-:W-:Y:S01]  /*36a0*/  LOP3.LUT R31, R30, R7, RZ, 0x30, !PT ;  /* 0x000000071e1f7212 */ /* 0x000fe200078e30ff */
[----:B------:R-:W4:Y:S01]  /*36b0*/  POPC R51, R51 ;  /* 0x0000003300337309 */ /* 0x000f220000000000 */
[----:B0-----:R-:W-:-:S13]  /*36c0*/  ISETP.NE.AND P0, PT, R26, R35, PT ;  /* 0x000000231a00720c */ /* 0x001fda0003f05270 */
[----:B--234-:R-:W-:Y:S05]  /*36d0*/  @P0 BRA `(.L_x_34) ;  /* 0x0000000000080947 */ /* 0x01cfea0003800000 */
[----:B------:R-:W-:-:S06]  /*36e0*/  IMAD R36, R33, 0x4, R6 ;  /* 0x0000000421247824 */ /* 0x000fcc00078e0206 */
[----:B------:R0:W2:Y:S02]  /*36f0*/  ATOMS.ADD R36, [R36], R51 ;  /* 0x000000332424738c */ /* 0x0000a40000000000 */
.L_x_34:
[----:B------:R-:W-:Y:S05]  /*3700*/  BSYNC.RECONVERGENT B0 ;  /* 0x0000000000007941 */ /* 0x000fea0003800200 */
.L_x_33:
[----:B------:R-:W-:Y:S01]  /*3710*/  R2P PR, R31, 0x7f ;  /* 0x0000007f1f007804 */ /* 0x000fe20000000000 */
[----:B--2---:R2:W3:Y:S01]  /*3720*/  SHFL.IDX PT, R36, R36, R35, 0x1f ;  /* 0x00001f2324247589 */ /* 0x0044e200000e0000 */
[----:B------:R-:W-:Y:S11]  /*3730*/  BSSY.RECONVERGENT B0, `(.L_x_35) ;  /* 0x0000025000007945 */ /* 0x000ff60003800200 */
[----:B------:R-:W-:-:S02]  /*3740*/  VOTE.ANY R28, PT, P0 ;  /* 0x00000000001c7806 */ /* 0x000fc400000e0100 */
[----:B------:R-:W-:Y:S02]  /*3750*/  VOTE.ANY R33, PT, P1 ;  /* 0x0000000000217806 */ /* 0x000fe400008e0100 */
[----:B------:R-:W-:Y:S02]  /*3760*/  @!P0 LOP3.LUT R28, RZ, R28, RZ, 0x33, !PT ;  /* 0x0000001cff1c8212 */ /* 0x000fe400078e33ff */
[----:B------:R-:W-:Y:S02]  /*3770*/  VOTE.ANY R39, PT, P2 ;  /* 0x0000000000277806 */ /* 0x000fe400010e0100 */
[----:B------:R-:W-:Y:S02]  /*3780*/  @!P1 LOP3.LUT R33, RZ, R33, RZ, 0x33, !PT ;  /* 0x00000021ff219212 */ /* 0x000fe400078e33ff */
[----:B------:R-:W-:Y:S02]  /*3790*/  @!P2 LOP3.LUT R39, RZ, R39, RZ, 0x33, !PT ;  /* 0x00000027ff27a212 */ /* 0x000fe400078e33ff */
[----:B------:R-:W-:-:S02]  /*37a0*/  LOP3.LUT R28, R33, R28, RZ, 0xc0, !PT ;  /* 0x0000001c211c7212 */ /* 0x000fc400078ec0ff */
[----:B------:R-:W-:Y:S02]  /*37b0*/  VOTE.ANY R33, PT, P3 ;  /* 0x0000000000217806 */ /* 0x000fe400018e0100 */
[----:B------:R-:W-:Y:S02]  /*37c0*/  LOP3.LUT R28, R39, R28, RZ, 0xc0, !PT ;  /* 0x0000001c271c7212 */ /* 0x000fe400078ec0ff */
[----:B------:R-:W-:Y:S02]  /*37d0*/  LOP3.LUT P0, RZ, R31, 0x80, RZ, 0xc0, !PT ;  /* 0x000000801fff7812 */ /* 0x000fe4000780c0ff */
[----:B------:R-:W-:Y:S02]  /*37e0*/  VOTE.ANY R39, PT, P4 ;  /* 0x0000000000277806 */ /* 0x000fe400020e0100 */
[----:B------:R-:W-:Y:S02]  /*37f0*/  @!P3 LOP3.LUT R33, RZ, R33, RZ, 0x33, !PT ;  /* 0x00000021ff21b212 */ /* 0x000fe400078e33ff */
[----:B------:R-:W-:-:S02]  /*3800*/  @!P4 LOP3.LUT R39, RZ, R39, RZ, 0x33, !PT ;  /* 0x00000027ff27c212 */ /* 0x000fc400078e33ff */
[----:B------:R-:W-:Y:S02]  /*3810*/  LOP3.LUT R28, R33, R28, RZ, 0xc0, !PT ;  /* 0x0000001c211c7212 */ /* 0x000fe400078ec0ff */
[----:B------:R-:W-:Y:S02]  /*3820*/  VOTE.ANY R33, PT, P5 ;  /* 0x0000000000217806 */ /* 0x000fe400028e0100 */
[----:B------:R-:W-:Y:S02]  /*3830*/  LOP3.LUT R28, R39, R28, RZ, 0xc0, !PT ;  /* 0x0000001c271c7212 */ /* 0x000fe400078ec0ff */
[----:B------:R-:W-:Y:S02]  /*3840*/  VOTE.ANY R39, PT, P6 ;  /* 0x0000000000277806 */ /* 0x000fe400030e0100 */
[----:B------:R-:W-:Y:S02]  /*3850*/  @!P5 LOP3.LUT R33, RZ, R33, RZ, 0x33, !PT ;  /* 0x00000021ff21d212 */ /* 0x000fe400078e33ff */
[----:B------:R-:W-:-:S02]  /*3860*/  VOTE.ANY R41, PT, P0 ;  /* 0x0000000000297806 */ /* 0x000fc400000e0100 */
[----:B------:R-:W-:Y:S02]  /*3870*/  @!P6 LOP3.LUT R39, RZ, R39, RZ, 0x33, !PT ;  /* 0x00000027ff27e212 */ /* 0x000fe400078e33ff */
[----:B------:R-:W-:Y:S02]  /*3880*/  LOP3.LUT R28, R33, R28, RZ, 0xc0, !PT ;  /* 0x0000001c211c7212 */ /* 0x000fe400078ec0ff */
[----:B------:R-:W-:Y:S02]  /*3890*/  @!P0 LOP3.LUT R41, RZ, R41, RZ, 0x33, !PT ;  /* 0x00000029ff298212 */ /* 0x000fe400078e33ff */
[----:B------:R-:W-:Y:S02]  /*38a0*/  LOP3.LUT R28, R39, R28, RZ, 0xc0, !PT ;  /* 0x0000001c271c7212 */ /* 0x000fe400078ec0ff */
[----:B------:R-:W-:Y:S02]  /*38b0*/  ISETP.NE.AND P0, PT, R21, 0x7fffffff, PT ;  /* 0x7fffffff1500780c */ /* 0x000fe40003f05270 */
[----:B------:R-:W-:-:S02]  /*38c0*/  LOP3.LUT R39, R41, R28, RZ, 0xc0, !PT ;  /* 0x0000001c29277212 */ /* 0x000fc400078ec0ff */
[----:B------:R-:W-:Y:S02]  /*38d0*/  SEL R28, R21, 0x80000000, P0 ;  /* 0x80000000151c7807 */ /* 0x000fe40000000000 */
[----:B------:R-:W4:Y:S01]  /*38e0*/  FLO.U32 R41, R39 ;  /* 0x0000002700297300 */ /* 0x000f2200000e0000 */
[----:B------:R-:W-:Y:S02]  /*38f0*/  LOP3.LUT R38, R4, R39, RZ, 0xc0, !PT ;  /* 0x0000002704267212 */ /* 0x000fe400078ec0ff */
[----:B------:R-:W-:Y:S01]  /*3900*/  SHF.R.U32.HI R30, RZ, UR4, R28 ;  /* 0x00000004ff1e7c19 */ /* 0x000fe2000801161c */
[----:B------:R-:W-:-:S03]  /*3910*/  IMAD.MOV.U32 R28, RZ, RZ, RZ ;  /* 0x000000ffff1c7224 */ /* 0x000fc600078e00ff */
[----:B------:R-:W-:Y:S01]  /*3920*/  LOP3.LUT R33, R30, R7, RZ, 0x30, !PT ;  /* 0x000000071e217212 */ /* 0x000fe200078e30ff */
[----:B------:R-:W0:Y:S01]  /*3930*/  POPC R38, R38 ;  /* 0x0000002600267309 */ /* 0x000e220000000000 */
[----:B----4-:R-:W-:-:S13]  /*3940*/  ISETP.NE.AND P0, PT, R26, R41, PT ;  /* 0x000000291a00720c */ /* 0x010fda0003f05270 */
[----:B0-23--:R-:W-:Y:S05]  /*3950*/  @P0 BRA `(.L_x_36) ;  /* 0x0000000000080947 */ /* 0x00dfea0003800000 */
[----:B------:R-:W-:-:S05]  /*3960*/  IMAD R31, R31, 0x4, R6 ;  /* 0x000000041f1f7824 */ /* 0x000fca00078e0206 */
[----:B------:R0:W2:Y:S02]  /*3970*/  ATOMS.ADD R28, [R31], R38 ;  /* 0x000000261f1c738c */ /* 0x0000a40000000000 */
.L_x_36:
[----:B------:R-:W-:Y:S05]  /*3980*/  BSYNC.RECONVERGENT B0 ;  /* 0x0000000000007941 */ /* 0x000fea0003800200 */
.L_x_35:
        /* <DEDUP_REMOVED lines=39> */
.L_x_38:
[----:B------:R-:W-:Y:S05]  /*3c00*/  BSYNC.RECONVERGENT B0 ;  /* 0x0000000000007941 */ /* 0x000fea0003800200 */
.L_x_37:
        /* <DEDUP_REMOVED lines=39> */
.L_x_40:
[----:B------:R-:W-:Y:S05]  /*3e80*/  BSYNC.RECONVERGENT B0 ;  /* 0x0000000000007941 */ /* 0x000fea0003800200 */
.L_x_39:
        /* <DEDUP_REMOVED lines=39> */
.L_x_42:
[----:B------:R-:W-:Y:S05]  /*4100*/  BSYNC.RECONVERGENT B0 ;  /* 0x0000000000007941 */ /* 0x000fea0003800200 */
.L_x_41:
[----:B------:R-:W-:Y:S01]  /*4110*/  R2P PR, R31, 0x7f ;  /* 0x0000007f1f007804 */ /* 0x000fe20000000000 */
[----:B--2---:R2:W3:Y:S01]  /*4120*/  SHFL.IDX PT, R52, R52, R35, 0x1f ;  /* 0x00001f2334347589 */ /* 0x0044e200000e0000 */
[----:B------:R-:W-:Y:S11]  /*4130*/  BSSY.RECONVERGENT B0, `(.L_x_43) ;  /* 0x0000025000007945 */ /* 0x000ff60003800200 */
[----:B------:R-:W-:-:S02]  /*4140*/  VOTE.ANY R28, PT, P0 ;  /* 0x00000000001c7806 */ /* 0x000fc400000e0100 */
[----:B------:R-:W-:Y:S02]  /*4150*/  VOTE.ANY R33, PT, P1 ;  /* 0x0000000000217806 */ /* 0x000fe400008e0100 */
[----:B------:R-:W-:Y:S02]  /*4160*/  @!P0 LOP3.LUT R28, RZ, R28, RZ, 0x33, !PT ;  /* 0x0000001cff1c8212 */ /* 0x000fe400078e33ff */
[----:B------:R-:W-:Y:S02]  /*4170*/  @!P1 LOP3.LUT R33, RZ, R33, RZ, 0x33, !PT ;  /* 0x00000021ff219212 */ /* 0x000fe400078e33ff */
[----:B------:R-:W-:Y:S02]  /*4180*/  VOTE.ANY R47, PT, P2 ;  /* 0x00000000002f7806 */ /* 0x000fe400010e0100 */
[----:B------:R-:W-:Y:S02]  /*4190*/  LOP3.LUT R28, R33, R28, RZ, 0xc0, !PT ;  /* 0x0000001c211c7212 */ /* 0x000fe400078ec0ff */
[----:B------:R-:W-:-:S02]  /*41a0*/  VOTE.ANY R33, PT, P3 ;  /* 0x0000000000217806 */ /* 0x000fc400018e0100 */
[----:B------:R-:W-:Y:S02]  /*41b0*/  @!P2 LOP3.LUT R47, RZ, R47, RZ, 0x33, !PT ;  /* 0x0000002fff2fa212 */ /* 0x000fe400078e33ff */
[----:B------:R-:W-:Y:S02]  /*41c0*/  @!P3 LOP3.LUT R33, RZ, R33, RZ, 0x33, !PT ;  /* 0x00000021ff21b212 */ /* 0x000fe400078e33ff */
[----:B------:R-:W-:Y:S02]  /*41d0*/  LOP3.LUT R28, R47, R28, RZ, 0xc0, !PT ;  /* 0x0000001c2f1c7212 */ /* 0x000fe400078ec0ff */
[----:B------:R-:W-:Y:S02]  /*41e0*/  LOP3.LUT P0, RZ, R31, 0x80, RZ, 0xc0, !PT ;  /* 0x000000801fff7812 */ /* 0x000fe4000780c0ff */
[----:B------:R-:W-:Y:S02]  /*41f0*/  VOTE.ANY R47, PT, P4 ;  /* 0x00000000002f7806 */ /* 0x000fe400020e0100 */
[----:B------:R-:W-:-:S02]  /*4200*/  LOP3.LUT R28, R33, R28, RZ, 0xc0, !PT ;  /* 0x0000001c211c7212 */ /* 0x000fc400078ec0ff */
[----:B------:R-:W-:Y:S02]  /*4210*/  VOTE.ANY R33, PT, P5 ;  /* 0x0000000000217806 */ /* 0x000fe400028e0100 */
[----:B------:R-:W-:Y:S02]  /*4220*/  @!P4 LOP3.LUT R47, RZ, R47, RZ, 0x33, !PT ;  /* 0x0000002fff2fc212 */ /* 0x000fe400078e33ff */
[----:B------:R-:W-:Y:S02]  /*4230*/  @!P5 LOP3.LUT R33, RZ, R33, RZ, 0x33, !PT ;  /* 0x00000021ff21d212 */ /* 0x000fe400078e33ff */
[----:B------:R-:W-:Y:S02]  /*4240*/  LOP3.LUT R28, R47, R28, RZ, 0xc0, !PT ;  /* 0x0000001c2f1c7212 */ /* 0x000fe400078ec0ff */
[----:B------:R-:W-:Y:S02]  /*4250*/  VOTE.ANY R47, PT, P6 ;  /* 0x00000000002f7806 */ /* 0x000fe400030e0100 */
[----:B------:R-:W-:-:S02]  /*4260*/  LOP3.LUT R28, R33, R28, RZ, 0xc0, !PT ;  /* 0x0000001c211c7212 */ /* 0x000fc400078ec0ff */
[----:B------:R-:W-:Y:S02]  /*4270*/  VOTE.ANY R33, PT, P0 ;  /* 0x0000000000217806 */ /* 0x000fe400000e0100 */
[----:B------:R-:W-:Y:S02]  /*4280*/  @!P6 LOP3.LUT R47, RZ, R47, RZ, 0x33, !PT ;  /* 0x0000002fff2fe212 */ /* 0x000fe400078e33ff */
        /* <DEDUP_REMOVED lines=13> */
[----:B------:R-:W-:-:S06]  /*4360*/  IMAD R30, R31, 0x4, R6 ;  /* 0x000000041f1e7824 */ /* 0x000fcc00078e0206 */
[----:B------:R0:W2:Y:S02]  /*4370*/  ATOMS.ADD R30, [R30], R47 ;  /* 0x0000002f1e1e738c */ /* 0x0000a40000000000 */
.L_x_44:
[----:B------:R-:W-:Y:S05]  /*4380*/  BSYNC.RECONVERGENT B0 ;  /* 0x0000000000007941 */ /* 0x000fea0003800200 */
.L_x_43:
[----:B------:R-:W-:Y:S01]  /*4390*/  R2P PR, R33, 0x7f ;  /* 0x0000007f21007804 */ /* 0x000fe20000000000 */
[----:B--2---:R2:W3:Y:S01]  /*43a0*/  SHFL.IDX PT, R50, R30, R50, 0x1f ;  /* 0x00001f321e327589 */ /* 0x0044e200000e0000 */
[----:B------:R-:W-:Y:S01]  /*43b0*/  BSSY.RECONVERGENT B0, `(.L_x_45) ;  /* 0x0000025000007945 */ /* 0x000fe20003800200 */
[----:B------:R-:W-:-:S10]  /*43c0*/  IMAD.MOV.U32 R48, RZ, RZ, RZ ;  /* 0x000000ffff307224 */ /* 0x000fd400078e00ff */
[----:B------:R-:W-:Y:S02]  /*43d0*/  VOTE.ANY R28, PT, P0 ;  /* 0x00000000001c7806 */ /* 0x000fe400000e0100 */
[----:B------:R-:W-:Y:S02]  /*43e0*/  VOTE.ANY R31, PT, P1 ;  /* 0x00000000001f7806 */ /* 0x000fe400008e0100 */
[----:B------:R-:W-:Y:S02]  /*43f0*/  @!P0 LOP3.LUT R28, RZ, R28, RZ, 0x33, !PT ;  /* 0x0000001cff1c8212 */ /* 0x000fe400078e33ff */
[----:B------:R-:W-:Y:S02]  /*4400*/  @!P1 LOP3.LUT R31, RZ, R31, RZ, 0x33, !PT ;  /* 0x0000001fff1f9212 */ /* 0x000fe400078e33ff */
[----:B------:R-:W-:Y:S02]  /*4410*/  LOP3.LUT P0, RZ, R33, 0x80, RZ, 0xc0, !PT ;  /* 0x0000008021ff7812 */ /* 0x000fe4000780c0ff */
[----:B------:R-:W-:-:S02]  /*4420*/  LOP3.LUT R28, R31, R28, RZ, 0xc0, !PT ;  /* 0x0000001c1f1c7212 */ /* 0x000fc400078ec0ff */
[----:B------:R-:W-:-:S04]  /*4430*/  VOTE.ANY R31, PT, P2 ;  /* 0x00000000001f7806 */ /* 0x000fc800010e0100 */
[----:B------:R-:W-:-:S04]  /*4440*/  @!P2 LOP3.LUT R31, RZ, R31, RZ, 0x33, !PT ;  /* 0x0000001fff1fa212 */ /* 0x000fc800078e33ff */
[----:B------:R-:W-:Y:S02]  /*4450*/  LOP3.LUT R28, R31, R28, RZ, 0xc0, !PT ;  /* 0x0000001c1f1c7212 */ /* 0x000fe400078ec0ff */
        /* <DEDUP_REMOVED lines=13> */
[----:B------:R-:W-:Y:S02]  /*4530*/  @!P0 LOP3.LUT R31, RZ, R31, RZ, 0x33, !PT ;  /* 0x0000001fff1f8212 */ /* 0x000fe400078e33ff */
[C---:B------:R-:W-:Y:S02]  /*4540*/  ISETP.NE.AND P0, PT, R16.reuse, 0x7fffffff, PT ;  /* 0x7fffffff1000780c */ /* 0x040fe40003f05270 */
[----:B------:R-:W-:Y:S02]  /*4550*/  LOP3.LUT R35, R31, R28, RZ, 0xc0, !PT ;  /* 0x0000001c1f237212 */ /* 0x000fe400078ec0ff */
[----:B------:R-:W-:Y:S02]  /*4560*/  SEL R28, R16, 0x80000000, P0 ;  /* 0x80000000101c7807 */ /* 0x000fe40000000000 */
[----:B------:R-:W4:Y:S02]  /*4570*/  FLO.U32 R31, R35 ;  /* 0x00000023001f7300 */ /* 0x000f2400000e0000 */
[----:B------:R-:W-:-:S02]  /*4580*/  SHF.R.U32.HI R40, RZ, UR4, R28 ;  /* 0x00000004ff287c19 */ /* 0x000fc4000801161c */
[----:B------:R-:W-:Y:S02]  /*4590*/  LOP3.LUT R28, R4, R35, RZ, 0xc0, !PT ;  /* 0x00000023041c7212 */ /* 0x000fe400078ec0ff */
[----:B------:R-:W-:-:S04]  /*45a0*/  LOP3.LUT R40, R40, R7, RZ, 0x30, !PT ;  /* 0x0000000728287212 */ /* 0x000fc800078e30ff */
[----:B------:R-:W0:Y:S01]  /*45b0*/  POPC R28, R28 ;  /* 0x0000001c001c7309 */ /* 0x000e220000000000 */
[----:B----4-:R-:W-:-:S13]  /*45c0*/  ISETP.NE.AND P0, PT, R26, R31, PT ;  /* 0x0000001f1a00720c */ /* 0x010fda0003f05270 */
[----:B0-23--:R-:W-:Y:S05]  /*45d0*/  @P0 BRA `(.L_x_46) ;  /* 0x0000000000080947 */ /* 0x00dfea0003800000 */
[----:B------:R-:W-:-:S05]  /*45e0*/  IMAD R33, R33, 0x4, R6 ;  /* 0x0000000421217824 */ /* 0x000fca00078e0206 */
[----:B------:R0:W2:Y:S02]  /*45f0*/  ATOMS.ADD R48, [R33], R28 ;  /* 0x0000001c2130738c */ /* 0x0000a40000000000 */
.L_x_46:
[----:B------:R-:W-:Y:S05]  /*4600*/  BSYNC.RECONVERGENT B0 ;  /* 0x0000000000007941 */ /* 0x000fea0003800200 */
.L_x_45:
[----:B------:R-:W-:Y:S01]  /*4610*/  R2P PR, R40, 0x7f ;  /* 0x0000007f28007804 */ /* 0x000fe20000000000 */
[----:B--2---:R2:W3:Y:S01]  /*4620*/  SHFL.IDX PT, R31, R48, R31, 0x1f ;  /* 0x00001f1f301f7589 */ /* 0x0044e200000e0000 */
[----:B------:R-:W-:Y:S11]  /*4630*/  BSSY.RECONVERGENT B0, `(.L_x_47) ;  /* 0x0000025000007945 */ /* 0x000ff60003800200 */
[----:B------:R-:W-:-:S02]  /*4640*/  VOTE.ANY R30, PT, P0 ;  /* 0x00000000001e7806 */ /* 0x000fc400000e0100 */
[----:B0-----:R-:W-:Y:S02]  /*4650*/  VOTE.ANY R33, PT, P1 ;  /* 0x0000000000217806 */ /* 0x001fe400008e0100 */
[----:B------:R-:W-:Y:S02]  /*4660*/  @!P0 LOP3.LUT R30, RZ, R30, RZ, 0x33, !PT ;  /* 0x0000001eff1e8212 */ /* 0x000fe400078e33ff */
[----:B------:R-:W-:Y:S02]  /*4670*/  @!P1 LOP3.LUT R33, RZ, R33, RZ, 0x33, !PT ;  /* 0x00000021ff219212 */ /* 0x000fe400078e33ff */
[----:B------:R-:W-:Y:S02]  /*4680*/  LOP3.LUT P0, RZ, R40, 0x80, RZ, 0xc0, !PT ;  /* 0x0000008028ff7812 */ /* 0x000fe4000780c0ff */
[----:B------:R-:W-:Y:S02]  /*4690*/  LOP3.LUT R30, R33, R30, RZ, 0xc0, !PT ;  /* 0x0000001e211e7212 */ /* 0x000fe400078ec0ff */
[----:B------:R-:W-:-:S04]  /*46a0*/  VOTE.ANY R33, PT, P2 ;  /* 0x0000000000217806 */ /* 0x000fc800010e0100 */
[----:B------:R-:W-:-:S04]  /*46b0*/  @!P2 LOP3.LUT R33, RZ, R33, RZ, 0x33, !PT ;  /* 0x00000021ff21a212 */ /* 0x000fc800078e33ff */
[----:B------:R-:W-:Y:S02]  /*46c0*/  LOP3.LUT R30, R33, R30, RZ, 0xc0, !PT ;  /* 0x0000001e211e7212 */ /* 0x000fe400078ec0ff */
[----:B------:R-:W-:Y:S02]  /*46d0*/  VOTE.ANY R33, PT, P3 ;  /* 0x0000000000217806 */ /* 0x000fe400018e0100 */
[----:B------:R-:W-:Y:S02]  /*46e0*/  VOTE.ANY R35, PT, P0 ;  /* 0x0000000000237806 */ /* 0x000fe400000e0100 */
[----:B------:R-:W-:Y:S02]  /*46f0*/  @!P3 LOP3.LUT R33, RZ, R33, RZ, 0x33, !PT ;  /* 0x00000021ff21b212 */ /* 0x000fe400078e33ff */
[----:B------:R-:W-:Y:S02]  /*4700*/  @!P0 LOP3.LUT R35, RZ, R35, RZ, 0x33, !PT ;  /* 0x00000023ff238212 */ /* 0x000fe400078e33ff */
[----:B------:R-:W-:-:S02]  /*4710*/  LOP3.LUT R30, R33, R30, RZ, 0xc0, !PT ;  /* 0x0000001e211e7212 */ /* 0x000fc400078ec0ff */
[----:B------:R-:W-:Y:S02]  /*4720*/  VOTE.ANY R33, PT, P4 ;  /* 0x0000000000217806 */ /* 0x000fe400020e0100 */
[----:B------:R-:W-:Y:S02]  /*4730*/  ISETP.NE.AND P0, PT, R15, 0x7fffffff, PT ;  /* 0x7fffffff0f00780c */ /* 0x000fe40003f05270 */
[----:B------:R-:W-:-:S04]  /*4740*/  @!P4 LOP3.LUT R33, RZ, R33, RZ, 0x33, !PT ;  /* 0x00000021ff21c212 */ /* 0x000fc800078e33ff */
[----:B------:R-:W-:Y:S02]  /*4750*/  LOP3.LUT R30, R33, R30, RZ, 0xc0, !PT ;  /* 0x0000001e211e7212 */ /* 0x000fe400078ec0ff */
[----:B------:R-:W-:-:S04]  /*4760*/  VOTE.ANY R33, PT, P5 ;  /* 0x0000000000217806 */ /* 0x000fc800028e0100 */
[----:B------:R-:W-:-:S04]  /*4770*/  @!P5 LOP3.LUT R33, RZ, R33, RZ, 0x33, !PT ;  /* 0x00000021ff21d212 */ /* 0x000fc800078e33ff */
[----:B------:R-:W-:Y:S02]  /*4780*/  LOP3.LUT R30, R33, R30, RZ, 0xc0, !PT ;  /* 0x0000001e211e7212 */ /* 0x000fe400078ec0ff */
[----:B------:R-:W-:-:S04]  /*4790*/  VOTE.ANY R33, PT, P6 ;  /* 0x0000000000217806 */ /* 0x000fc800030e0100 */
[----:B------:R-:W-:-:S04]  /*47a0*/  @!P6 LOP3.LUT R33, RZ, R33, RZ, 0x33, !PT ;  /* 0x00000021ff21e212 */ /* 0x000fc800078e33ff */
[----:B------:R-:W-:-:S04]  /*47b0*/  LOP3.LUT R30, R33, R30, RZ, 0xc0, !PT ;  /* 0x0000001e211e7212 */ /* 0x000fc800078ec0ff */
[----:B------:R-:W-:Y:S02]  /*47c0*/  LOP3.LUT R35, R35, R30, RZ, 0xc0, !PT ;  /* 0x0000001e23237212 */ /* 0x000fe400078ec0ff */
[----:B------:R-:W-:Y:S02]  /*47d0*/  SEL R30, R15, 0x80000000, P0 ;  /* 0x800000000f1e7807 */ /* 0x000fe40000000000 */
[----:B------:R0:W4:Y:S02]  /*47e0*/  FLO.U32 R33, R35 ;  /* 0x0000002300217300 */ /* 0x00012400000e0000 */
[----:B------:R-:W-:Y:S02]  /*47f0*/  SHF.R.U32.HI R46, RZ, UR4, R30 ;  /* 0x00000004ff2e7c19 */ /* 0x000fe4000801161e */
[----:B------:R-:W-:Y:S02]  /*4800*/  LOP3.LUT R30, R4, R35, RZ, 0xc0, !PT ;  /* 0x00000023041e7212 */ /* 0x000fe400078ec0ff */
[----:B------:R-:W-:Y:S01]  /*4810*/  LOP3.LUT R46, R46, R7, RZ, 0x30, !PT ;  /* 0x000000072e2e7212 */ /* 0x000fe200078e30ff */
[----:B0-----:R-:W-:-:S03]  /*4820*/  IMAD.MOV.U32 R35, RZ, RZ, RZ ;  /* 0x000000ffff237224 */ /* 0x001fc600078e00ff */
[----:B------:R-:W0:Y:S01]  /*4830*/  POPC R30, R30 ;  /* 0x0000001e001e7309 */ /* 0x000e220000000000 */
[----:B----4-:R-:W-:-:S13]  /*4840*/  ISETP.NE.AND P0, PT, R26, R33, PT ;  /* 0x000000211a00720c */ /* 0x010fda0003f05270 */
[----:B0-23--:R-:W-:Y:S05]  /*4850*/  @P0 BRA `(.L_x_48) ;  /* 0x0000000000080947 */ /* 0x00dfea0003800000 */
[----:B------:R-:W-:-:S06]  /*4860*/  IMAD R35, R40, 0x4, R6 ;  /* 0x0000000428237824 */ /* 0x000fcc00078e0206 */
[----:B------:R0:W2:Y:S02]  /*4870*/  ATOMS.ADD R35, [R35], R30 ;  /* 0x0000001e2323738c */ /* 0x0000a40000000000 */
.L_x_48:
[----:B------:R-:W-:Y:S05]  /*4880*/  BSYNC.RECONVERGENT B0 ;  /* 0x0000000000007941 */ /* 0x000fea0003800200 */
.L_x_47:
[----:B------:R-:W-:Y:S01]  /*4890*/  R2P PR, R46, 0x7f ;  /* 0x0000007f2e007804 */ /* 0x000fe20000000000 */
[----:B------:R-:W-:Y:S01]  /*48a0*/  IMAD.IADD R32, R32, 0x1, R53 ;  /* 0x0000000120207824 */ /* 0x000fe200078e0235 */
[----:B--2---:R2:W3:Y:S01]  /*48b0*/  SHFL.IDX PT, R33, R35, R33, 0x1f ;  /* 0x00001f2123217589 */ /* 0x0044e200000e0000 */
[----:B------:R-:W-:Y:S01]  /*48c0*/  IMAD.IADD R34, R34, 0x1, R37 ;  /* 0x0000000122227824 */ /* 0x000fe200078e0225 */
[----:B------:R-:W-:Y:S09]  /*48d0*/  BSSY.RECONVERGENT B0, `(.L_x_49) ;  /* 0x0000025000007945 */ /* 0x000ff20003800200 */
[----:B------:R-:W-:-:S02]  /*48e0*/  VOTE.ANY R40, PT, P0 ;  /* 0x0000000000287806 */ /* 0x000fc400000e0100 */
[----:B------:R-:W-:Y:S02]  /*48f0*/  VOTE.ANY R53, PT, P1 ;  /* 0x0000000000357806 */ /* 0x000fe400008e0100 */
[----:B------:R-:W-:Y:S02]  /*4900*/  @!P0 LOP3.LUT R40, RZ, R40, RZ, 0x33, !PT ;  /* 0x00000028ff288212 */ /* 0x000fe400078e33ff */
[----:B------:R-:W-:Y:S02]  /*4910*/  @!P1 LOP3.LUT R53, RZ, R53, RZ, 0x33, !PT ;  /* 0x00000035ff359212 */ /* 0x000fe400078e33ff */
[----:B------:R-:W-:Y:S02]  /*4920*/  LOP3.LUT P0, RZ, R46, 0x80, RZ, 0xc0, !PT ;  /* 0x000000802eff7812 */ /* 0x000fe4000780c0ff */
        /* <DEDUP_REMOVED lines=21> */
[----:B------:R4:W5:Y:S02]  /*4a80*/  FLO.U32 R40, R48 ;  /* 0x0000003000287300 */ /* 0x00096400000e0000 */
[----:B------:R-:W-:-:S04]  /*4a90*/  SHF.R.U32.HI R37, RZ, UR4, R37 ;  /* 0x00000004ff257c19 */ /* 0x000fc80008011625 */
[----:B------:R-:W-:Y:S01]  /*4aa0*/  LOP3.LUT R53, R37, R7, RZ, 0x30, !PT ;  /* 0x0000000725357212 */ /* 0x000fe200078e30ff */
[----:B------:R-:W-:Y:S01]  /*4ab0*/  IMAD.MOV.U32 R37, RZ, RZ, RZ ;  /* 0x000000ffff257224 */ /* 0x000fe200078e00ff */
[----:B----4-:R-:W-:-:S04]  /*4ac0*/  LOP3.LUT R48, R4, R48, RZ, 0xc0, !PT ;  /* 0x0000003004307212 */ /* 0x010fc800078ec0ff */
[----:B--2---:R2:W4:Y:S01]  /*4ad0*/  POPC R35, R48 ;  /* 0x0000003000237309 */ /* 0x0045220000000000 */
[----:B-----5:R-:W-:-:S13]  /*4ae0*/  ISETP.NE.AND P0, PT, R26, R40, PT ;  /* 0x000000281a00720c */ /* 0x020fda0003f05270 */
[----:B--234-:R-:W-:Y:S05]  /*4af0*/  @P0 BRA `(.L_x_50) ;  /* 0x0000000000080947 */ /* 0x01cfea0003800000 */
[----:B------:R-:W-:-:S05]  /*4b00*/  IMAD R46, R46, 0x4, R6 ;  /* 0x000000042e2e7824 */ /* 0x000fca00078e0206 */
[----:B------:R2:W3:Y:S02]  /*4b10*/  ATOMS.ADD R37, [R46], R35 ;  /* 0x000000232e25738c */ /* 0x0004e40000000000 */
.L_x_50:
[----:B------:R-:W-:Y:S05]  /*4b20*/  BSYNC.RECONVERGENT B0 ;  /* 0x0000000000007941 */ /* 0x000fea0003800200 */
.L_x_49:
[----:B------:R-:W-:Y:S01]  /*4b30*/  R2P PR, R53, 0x7f ;  /* 0x0000007f35007804 */ /* 0x000fe20000000000 */
[----:B------:R-:W-:Y:S01]  /*4b40*/  IMAD.IADD R36, R51, 0x1, R36 ;  /* 0x0000000133247824 */ /* 0x000fe200078e0224 */
[----:B---3--:R3:W4:Y:S01]  /*4b50*/  SHFL.IDX PT, R40, R37, R40, 0x1f ;  /* 0x00001f2825287589 */ /* 0x00872200000e0000 */
[----:B------:R-:W-:Y:S01]  /*4b60*/  IMAD.IADD R38, R38, 0x1, R41 ;  /* 0x0000000126267824 */ /* 0x000fe200078e0229 */
[----:B------:R-:W-:Y:S09]  /*4b70*/  BSSY.RECONVERGENT B0, `(.L_x_51) ;  /* 0x0000025000007945 */ /* 0x000ff20003800200 */
[----:B--2---:R-:W-:-:S02]  /*4b80*/  VOTE.ANY R46, PT, P0 ;  /* 0x00000000002e7806 */ /* 0x004fc400000e0100 */
        /* <DEDUP_REMOVED lines=22> */
[----:B------:R-:W-:Y:S02]  /*4cf0*/  ISETP.NE.AND P0, PT, R13, 0x7fffffff, PT ;  /* 0x7fffffff0d00780c */ /* 0x000fe40003f05270 */
[----:B------:R-:W-:Y:S02]  /*4d00*/  LOP3.LUT R48, R51, R46, RZ, 0xc0, !PT ;  /* 0x0000002e33307212 */ /* 0x000fe400078ec0ff */
[----:B------:R-:W-:Y:S02]  /*4d10*/  SEL R41, R13, 0x80000000, P0 ;  /* 0x800000000d297807 */ /* 0x000fe40000000000 */
[----:B------:R2:W5:Y:S02]  /*4d20*/  FLO.U32 R46, R48 ;  /* 0x00000030002e7300 */ /* 0x00056400000e0000 */
[----:B------:R-:W-:-:S04]  /*4d30*/  SHF.R.U32.HI R41, RZ, UR4, R41 ;  /* 0x00000004ff297c19 */ /* 0x000fc80008011629 */
[----:B------:R-:W-:Y:S01]  /*4d40*/  LOP3.LUT R51, R41, R7, RZ, 0x30, !PT ;  /* 0x0000000729337212 */ /* 0x000fe200078e30ff */
[----:B------:R-:W-:Y:S01]  /*4d50*/  IMAD.MOV.U32 R41, RZ, RZ, RZ ;  /* 0x000000ffff297224 */ /* 0x000fe200078e00ff */
[----:B--2---:R-:W-:-:S04]  /*4d60*/  LOP3.LUT R48, R4, R48, RZ, 0xc0, !PT ;  /* 0x0000003004307212 */ /* 0x004fc800078ec0ff */
[----:B---3--:R2:W3:Y:S01]  /*4d70*/  POPC R37, R48 ;  /* 0x0000003000257309 */ /* 0x0084e20000000000 */
[----:B-----5:R-:W-:-:S13]  /*4d80*/  ISETP.NE.AND P0, PT, R26, R46, PT ;  /* 0x0000002e1a00720c */ /* 0x020fda0003f05270 */
[----:B--234-:R-:W-:Y:S05]  /*4d90*/  @P0 BRA `(.L_x_52) ;  /* 0x0000000000080947 */ /* 0x01cfea0003800000 */
[----:B------:R-:W-:-:S05]  /*4da0*/  IMAD R48, R53, 0x4, R6 ;  /* 0x0000000435307824 */ /* 0x000fca00078e0206 */
[----:B------:R2:W3:Y:S02]  /*4db0*/  ATOMS.ADD R41, [R48], R37 ;  /* 0x000000253029738c */ /* 0x0004e40000000000 */
.L_x_52:
[----:B------:R-:W-:Y:S05]  /*4dc0*/  BSYNC.RECONVERGENT B0 ;  /* 0x0000000000007941 */ /* 0x000fea0003800200 */
.L_x_51:
        /* <DEDUP_REMOVED lines=31> */
[----:B------:R-:W2:Y:S02]  /*4fc0*/  FLO.U32 R39, R53 ;  /* 0x0000003500277300 */ /* 0x000ea400000e0000 */
[----:B------:R-:W-:-:S02]  /*4fd0*/  SHF.R.U32.HI R48, RZ, UR4, R43 ;  /* 0x00000004ff307c19 */ /* 0x000fc4000801162b */
[----:B------:R-:W-:Y:S02]  /*4fe0*/  LOP3.LUT R43, R4, R53, RZ, 0xc0, !PT ;  /* 0x00000035042b7212 */ /* 0x000fe400078ec0ff */
[----:B---3--:R-:W-:Y:S01]  /*4ff0*/  LOP3.LUT R41, R48, R7, RZ, 0x30, !PT ;  /* 0x0000000730297212 */ /* 0x008fe200078e30ff */
[----:B------:R-:W-:-:S03]  /*5000*/  IMAD.MOV.U32 R48, RZ, RZ, RZ ;  /* 0x000000ffff307224 */ /* 0x000fc600078e00ff */
[----:B------:R-:W3:Y:S01]  /*5010*/  POPC R43, R43 ;  /* 0x0000002b002b7309 */ /* 0x000ee20000000000 */
[----:B--2---:R-:W-:-:S13]  /*5020*/  ISETP.NE.AND P0, PT, R26, R39, PT ;  /* 0x000000271a00720c */ /* 0x004fda0003f05270 */
[----:B---34-:R-:W-:Y:S05]  /*5030*/  @P0 BRA `(.L_x_54) ;  /* 0x0000000000080947 */ /* 0x018fea0003800000 */
[----:B------:R-:W-:-:S06]  /*5040*/  IMAD R48, R51, 0x4, R6 ;  /* 0x0000000433307824 */ /* 0x000fcc00078e0206 */
[----:B------:R2:W3:Y:S02]  /*5050*/  ATOMS.ADD R48, [R48], R43 ;  /* 0x0000002b3030738c */ /* 0x0004e40000000000 */
.L_x_54:
[----:B------:R-:W-:Y:S05]  /*5060*/  BSYNC.RECONVERGENT B0 ;  /* 0x0000000000007941 */ /* 0x000fea0003800200 */
.L_x_53:
[----:B------:R-:W-:Y:S01]  /*5070*/  R2P PR, R41, 0x7f ;  /* 0x0000007f29007804 */ /* 0x000fe20000000000 */
[----:B------:R-:W-:Y:S01]  /*5080*/  IMAD.IADD R52, R49, 0x1, R52 ;  /* 0x0000000131347824 */ /* 0x000fe200078e0234 */
[----:B---3--:R3:W4:Y:S01]  /*5090*/  SHFL.IDX PT, R48, R48, R39, 0x1f ;  /* 0x00001f2730307589 */ /* 0x00872200000e0000 */
        /* <DEDUP_REMOVED lines=28> */
[----:B------:R5:W0:Y:S01]  /*5260*/  FLO.U32 R49, R51 ;  /* 0x0000003300317300 */ /* 0x000a2200000e0000 */
[----:B------:R-:W-:Y:S02]  /*5270*/  LOP3.LUT R53, R4, R51, RZ, 0xc0, !PT ;  /* 0x0000003304357212 */ /* 0x000fe400078ec0ff */
[----:B------:R-:W-:-:S05]  /*5280*/  SHF.R.U32.HI R47, RZ, UR4, R47 ;  /* 0x00000004ff2f7c19 */ /* 0x000fca000801162f */
[----:B------:R-:W1:Y:S01]  /*5290*/  POPC R53, R53 ;  /* 0x0000003500357309 */ /* 0x000e620000000000 */
[----:B-----5:R-:W-:Y:S01]  /*52a0*/  LOP3.LUT R51, R47, R7, RZ, 0x30, !PT ;  /* 0x000000072f337212 */ /* 0x020fe200078e30ff */
[----:B------:R-:W-:Y:S01]  /*52b0*/  IMAD.MOV.U32 R47, RZ, RZ, RZ ;  /* 0x000000ffff2f7224 */ /* 0x000fe200078e00ff */
[----:B0-----:R-:W-:-:S13]  /*52c0*/  ISETP.NE.AND P0, PT, R26, R49, PT ;  /* 0x000000311a00720c */ /* 0x001fda0003f05270 */
[----:B-1-34-:R-:W-:Y:S05]  /*52d0*/  @P0 BRA `(.L_x_56) ;  /* 0x0000000000080947 */ /* 0x01afea0003800000 */
[----:B------:R-:W-:-:S05]  /*52e0*/  IMAD R41, R41, 0x4, R6 ;  /* 0x0000000429297824 */ /* 0x000fca00078e0206 */
[----:B------:R0:W1:Y:S02]  /*52f0*/  ATOMS.ADD R47, [R41], R53 ;  /* 0x00000035292f738c */ /* 0x0000640000000000 */
.L_x_56:
[----:B------:R-:W-:Y:S05]  /*5300*/  BSYNC.RECONVERGENT B0 ;  /* 0x0000000000007941 */ /* 0x000fea0003800200 */
.L_x_55:
[----:B------:R-:W-:Y:S01]  /*5310*/  R2P PR, R51, 0x7f ;  /* 0x0000007f33007804 */ /* 0x000fe20000000000 */
[----:B------:R-:W-:Y:S01]  /*5320*/  IMAD.IADD R28, R28, 0x1, R31 ;  /* 0x000000011c1c7824 */ /* 0x000fe200078e021f */
[----:B-1----:R1:W3:Y:S01]  /*5330*/  SHFL.IDX PT, R47, R47, R49, 0x1f ;  /* 0x00001f312f2f7589 */ /* 0x0022e200000e0000 */
        /* <DEDUP_REMOVED lines=28> */
[----:B------:R4:W5:Y:S01]  /*5500*/  FLO.U32 R31, R39 ;  /* 0x00000027001f7300 */ /* 0x00096200000e0000 */
[----:B0-----:R-:W-:Y:S02]  /*5510*/  LOP3.LUT R41, R4, R39, RZ, 0xc0, !PT ;  /* 0x0000002704297212 */ /* 0x001fe400078ec0ff */
[----:B------:R-:W-:-:S05]  /*5520*/  SHF.R.U32.HI R33, RZ, UR4, R33 ;  /* 0x00000004ff217c19 */ /* 0x000fca0008011621 */
[----:B------:R-:W0:Y:S01]  /*5530*/  POPC R41, R41 ;  /* 0x0000002900297309 */ /* 0x000e220000000000 */
[----:B----4-:R-:W-:Y:S01]  /*5540*/  LOP3.LUT R39, R33, R7, RZ, 0x30, !PT ;  /* 0x0000000721277212 */ /* 0x010fe200078e30ff */
[----:B------:R-:W-:Y:S01]  /*5550*/  IMAD.MOV.U32 R33, RZ, RZ, RZ ;  /* 0x000000ffff217224 */ /* 0x000fe200078e00ff */
[----:B-----5:R-:W-:-:S13]  /*5560*/  ISETP.NE.AND P0, PT, R26, R31, PT ;  /* 0x0000001f1a00720c */ /* 0x020fda0003f05270 */
[----:B01-3--:R-:W-:Y:S05]  /*5570*/  @P0 BRA `(.L_x_58) ;  /* 0x0000000000080947 */ /* 0x00bfea0003800000 */
[----:B------:R-:W-:-:S06]  /*5580*/  IMAD R33, R51, 0x4, R6 ;  /* 0x0000000433217824 */ /* 0x000fcc00078e0206 */
[----:B------:R0:W1:Y:S02]  /*5590*/  ATOMS.ADD R33, [R33], R41 ;  /* 0x000000292121738c */ /* 0x0000640000000000 */
.L_x_58:
[----:B------:R-:W-:Y:S05]  /*55a0*/  BSYNC.RECONVERGENT B0 ;  /* 0x0000000000007941 */ /* 0x000fea0003800200 */
.L_x_57:
        /* <DEDUP_REMOVED lines=31> */
[----:B------:R4:W5:Y:S01]  /*57a0*/  FLO.U32 R35, R49 ;  /* 0x0000003100237300 */ /* 0x00096200000e0000 */
[----:B------:R-:W-:Y:S02]  /*57b0*/  LOP3.LUT R51, R4, R49, RZ, 0xc0, !PT ;  /* 0x0000003104337212 */ /* 0x000fe400078ec0ff */
        /* <DEDUP_REMOVED lines=8> */
.L_x_60:
[----:B------:R-:W-:Y:S05]  /*5840*/  BSYNC.RECONVERGENT B0 ;  /* 0x0000000000007941 */ /* 0x000fea0003800200 */
.L_x_59:
        /* <DEDUP_REMOVED lines=30> */
[----:B--2---:R-:W-:Y:S02]  /*5a30*/  SEL R43, R8, 0x80000000, P0 ;  /* 0x80000000082b7807 */ /* 0x004fe40000000000 */
[----:B------:R2:W4:Y:S02]  /*5a40*/  FLO.U32 R31, R39 ;  /* 0x00000027001f7300 */ /* 0x00052400000e0000 */
[----:B------:R-:W-:-:S02]  /*5a50*/  SHF.R.U32.HI R53, RZ, UR4, R43 ;  /* 0x00000004ff357c19 */ /* 0x000fc4000801162b */
[----:B------:R-:W-:Y:S02]  /*5a60*/  LOP3.LUT R43, R4, R39, RZ, 0xc0, !PT ;  /* 0x00000027042b7212 */ /* 0x000fe400078ec0ff */
[----:B------:R-:W-:Y:S01]  /*5a70*/  LOP3.LUT R53, R53, R7, RZ, 0x30, !PT ;  /* 0x0000000735357212 */ /* 0x000fe200078e30ff */
[----:B--2---:R-:W-:-:S03]  /*5a80*/  IMAD.MOV.U32 R39, RZ, RZ, RZ ;  /* 0x000000ffff277224 */ /* 0x004fc600078e00ff */
[----:B------:R-:W2:Y:S01]  /*5a90*/  POPC R43, R43 ;  /* 0x0000002b002b7309 */ /* 0x000ea20000000000 */
[----:B----4-:R-:W-:-:S13]  /*5aa0*/  ISETP.NE.AND P0, PT, R26, R31, PT ;  /* 0x0000001f1a00720c */ /* 0x010fda0003f05270 */
[----:B-123--:R-:W-:Y:S05]  /*5ab0*/  @P0 BRA `(.L_x_62) ;  /* 0x0000000000080947 */ /* 0x00efea0003800000 */
[----:B------:R-:W-:-:S06]  /*5ac0*/  IMAD R39, R49, 0x4, R6 ;  /* 0x0000000431277824 */ /* 0x000fcc00078e0206 */
[----:B------:R1:W2:Y:S02]  /*5ad0*/  ATOMS.ADD R39, [R39], R43 ;  /* 0x0000002b2727738c */ /* 0x0002a40000000000 */
.L_x_62:
[----:B------:R-:W-:Y:S05]  /*5ae0*/  BSYNC.RECONVERGENT B0 ;  /* 0x0000000000007941 */ /* 0x000fea0003800200 */
.L_x_61:
[----:B------:R-:W-:Y:S01]  /*5af0*/  R2P PR, R53, 0x7f ;  /* 0x0000007f35007804 */ /* 0x000fe20000000000 */
[----:B--2---:R2:W3:Y:S01]  /*5b00*/  SHFL.IDX PT, R31, R39, R31, 0x1f ;  /* 0x00001f1f271f7589 */ /* 0x0044e200000e0000 */
[----:B------:R-:W-:Y:S11]  /*5b10*/  BSSY.RECONVERGENT B0, `(.L_x_63) ;  /* 0x0000021000007945 */ /* 0x000ff60003800200 */
[----:B------:R-:W-:-:S02]  /*5b20*/  VOTE.ANY R35, PT, P0 ;  /* 0x0000000000237806 */ /* 0x000fc400000e0100 */
[----:B------:R-:W-:Y:S02]  /*5b30*/  VOTE.ANY R49, PT, P1 ;  /* 0x0000000000317806 */ /* 0x000fe400008e0100 */
[----:B------:R-:W-:Y:S02]  /*5b40*/  @!P0 LOP3.LUT R35, RZ, R35, RZ, 0x33, !PT ;  /* 0x00000023ff238212 */ /* 0x000fe400078e33ff */
[----:B------:R-:W-:Y:S02]  /*5b50*/  @!P1 LOP3.LUT R49, RZ, R49, RZ, 0x33, !PT ;  /* 0x00000031ff319212 */ /* 0x000fe400078e33ff */
[----:B--2---:R-:W-:Y:S02]  /*5b60*/  VOTE.ANY R39, PT, P5 ;  /* 0x0000000000277806 */ /* 0x004fe400028e0100 */
[----:B------:R-:W-:Y:S02]  /*5b70*/  LOP3.LUT R35, R49, R35, RZ, 0xc0, !PT ;  /* 0x0000002331237212 */ /* 0x000fe400078ec0ff */
[----:B------:R-:W-:-:S02]  /*5b80*/  VOTE.ANY R49, PT, P2 ;  /* 0x0000000000317806 */ /* 0x000fc400010e0100 */
        /* <DEDUP_REMOVED lines=9> */
[----:B------:R-:W-:Y:S01]  /*5c20*/  LOP3.LUT R35, R49, R35, RZ, 0xc0, !PT ;  /* 0x0000002331237212 */ /* 0x000fe200078ec0ff */
[----:B------:R-:W-:-:S03]  /*5c30*/  IMAD.MOV.U32 R49, RZ, RZ, RZ ;  /* 0x000000ffff317224 */ /* 0x000fc600078e00ff */
[----:B------:R-:W-:Y:S02]  /*5c40*/  LOP3.LUT R35, R39, R35, RZ, 0xc0, !PT ;  /* 0x0000002327237212 */ /* 0x000fe400078ec0ff */
[----:B------:R-:W-:-:S04]  /*5c50*/  VOTE.ANY R39, PT, P6 ;  /* 0x0000000000277806 */ /* 0x000fc800030e0100 */
[----:B------:R-:W-:-:S04]  /*5c60*/  @!P6 LOP3.LUT R39, RZ, R39, RZ, 0x33, !PT ;  /* 0x00000027ff27e212 */ /* 0x000fc800078e33ff */
[----:B------:R-:W-:Y:S02]  /*5c70*/  LOP3.LUT R35, R39, R35, RZ, 0xc0, !PT ;  /* 0x0000002327237212 */ /* 0x000fe400078ec0ff */
[----:B------:R-:W-:-:S04]  /*5c80*/  VOTE.ANY R39, PT, P0 ;  /* 0x0000000000277806 */ /* 0x000fc800000e0100 */
[----:B------:R-:W-:-:S04]  /*5c90*/  @!P0 LOP3.LUT R39, RZ, R39, RZ, 0x33, !PT ;  /* 0x00000027ff278212 */ /* 0x000fc800078e33ff */
[----:B------:R-:W-:-:S04]  /*5ca0*/  LOP3.LUT R39, R39, R35, RZ, 0xc0, !PT ;  /* 0x0000002327277212 */ /* 0x000fc800078ec0ff */
[----:B------:R-:W2:Y:S01]  /*5cb0*/  FLO.U32 R35, R39 ;  /* 0x0000002700237300 */ /* 0x000ea200000e0000 */
[----:B------:R-:W-:-:S07]  /*5cc0*/  LOP3.LUT R4, R4, R39, RZ, 0xc0, !PT ;  /* 0x0000002704047212 */ /* 0x000fce00078ec0ff */
[----:B------:R-:W4:Y:S01]  /*5cd0*/  POPC R4, R4 ;  /* 0x0000000400047309 */ /* 0x000f220000000000 */
[----:B--2---:R-:W-:-:S13]  /*5ce0*/  ISETP.NE.AND P0, PT, R26, R35, PT ;  /* 0x000000231a00720c */ /* 0x004fda0003f05270 */
[----:B---34-:R-:W-:Y:S05]  /*5cf0*/  @P0 BRA `(.L_x_64) ;  /* 0x0000000000080947 */ /* 0x018fea0003800000 */
[----:B------:R-:W-:-:S06]  /*5d00*/  IMAD R49, R53, 0x4, R6 ;  /* 0x0000000435317824 */ /* 0x000fcc00078e0206 */
[----:B------:R2:W3:Y:S02]  /*5d10*/  ATOMS.ADD R49, [R49], R4 ;  /* 0x000000043131738c */ /* 0x0004e40000000000 */
.L_x_64:
[----:B------:R-:W-:Y:S05]  /*5d20*/  BSYNC.RECONVERGENT B0 ;  /* 0x0000000000007941 */ /* 0x000fea0003800200 */
.L_x_63:
[----:B------:R-:W-:Y:S01]  /*5d30*/  BAR.SYNC.DEFER_BLOCKING 0x0 ;  /* 0x0000000000007b1d */ /* 0x000fe20000010000 */
[----:B------:R-:W-:Y:S01]  /*5d40*/  IMAD.IADD R6, R41, 0x1, R33 ;  /* 0x0000000129067824 */ /* 0x000fe200078e0221 */
[----:B------:R-:W-:Y:S01]  /*5d50*/  ISETP.NE.AND P0, PT, R45, RZ, PT ;  /* 0x000000ff2d00720c */ /* 0x000fe20003f05270 */
[----:B------:R-:W-:Y:S02]  /*5d60*/  IMAD R33, R32, 0x4, R29 ;  /* 0x0000000420217824 */ /* 0x000fe400078e021d */
[----:B------:R-:W-:Y:S01]  /*5d70*/  IMAD.IADD R32, R43, 0x1, R31 ;  /* 0x000000012b207824 */ /* 0x000fe200078e021f */
[----:B------:R-:W-:Y:S01]  /*5d80*/  BSSY B1, `(.L_x_65) ;  /* 0x0000058000017945 */ /* 0x000fe20003800000 */
[--C-:B------:R-:W-:Y:S01]  /*5d90*/  IMAD R31, R34, 0x4, R29.reuse ;  /* 0x00000004221f7824 */ /* 0x100fe200078e021d */
[----:B---3--:R3:W2:Y:S01]  /*5da0*/  SHFL.IDX PT, R49, R49, R35, 0x1f ;  /* 0x00001f2331317589 */ /* 0x0086a200000e0000 */
[----:B------:R-:W-:Y:S02]  /*5db0*/  IMAD R36, R36, 0x4, R29 ;  /* 0x0000000424247824 */ /* 0x000fe400078e021d */
[----:B------:R-:W-:-:S02]  /*5dc0*/  IMAD.IADD R26, R51, 0x1, R37 ;  /* 0x00000001331a7824 */ /* 0x000fc400078e0225 */
[--C-:B------:R-:W-:Y:S02]  /*5dd0*/  IMAD R42, R42, 0x4, R29.reuse ;  /* 0x000000042a2a7824 */ /* 0x100fe400078e021d */
[--C-:B------:R-:W-:Y:S02]  /*5de0*/  IMAD R37, R44, 0x4, R29.reuse ;  /* 0x000000042c257824 */ /* 0x100fe400078e021d */
[--C-:B------:R-:W-:Y:S02]  /*5df0*/  IMAD R52, R52, 0x4, R29.reuse ;  /* 0x0000000434347824 */ /* 0x100fe400078e021d */
[--C-:B---3--:R-:W-:Y:S02]  /*5e00*/  IMAD R35, R38, 0x4, R29.reuse ;  /* 0x0000000426237824 */ /* 0x108fe400078e021d */
[--C-:B------:R-:W-:Y:S02]  /*5e10*/  IMAD R39, R50, 0x4, R29.reuse ;  /* 0x0000000432277824 */ /* 0x100fe400078e021d */
[--C-:B------:R-:W-:Y:S01]  /*5e20*/  IMAD R28, R28, 0x4, R29.reuse ;  /* 0x000000041c1c7824 */ /* 0x100fe200078e021d */
[----:B------:R3:W-:Y:S01]  /*5e30*/  STS [R33+-0x4], R25 ;  /* 0xfffffc1921007388 */ /* 0x0007e20000000800 */
[----:B------:R-:W-:-:S02]  /*5e40*/  IMAD R40, R40, 0x4, R29 ;  /* 0x0000000428287824 */ /* 0x000fc400078e021d */
[--C-:B------:R-:W-:Y:S01]  /*5e50*/  IMAD R48, R48, 0x4, R29.reuse ;  /* 0x0000000430307824 */ /* 0x100fe200078e021d */
[----:B------:R-:W-:Y:S01]  /*5e60*/  STS [R31+-0x4], R24 ;  /* 0xfffffc181f007388 */ /* 0x000fe20000000800 */
[--C-:B------:R-:W-:Y:S02]  /*5e70*/  IMAD R47, R47, 0x4, R29.reuse ;  /* 0x000000042f2f7824 */ /* 0x100fe400078e021d */
[----:B------:R-:W-:Y:S01]  /*5e80*/  IMAD R6, R6, 0x4, R29 ;  /* 0x0000000406067824 */ /* 0x000fe200078e021d */
[----:B------:R4:W-:Y:S01]  /*5e90*/  STS [R36+-0x4], R23 ;  /* 0xfffffc1724007388 */ /* 0x0009e20000000800 */
[----:B--2---:R-:W-:Y:S02]  /*5ea0*/  IMAD.IADD R4, R4, 0x1, R49 ;  /* 0x0000000104047824 */ /* 0x004fe400078e0231 */
[--C-:B---3--:R-:W-:Y:S01]  /*5eb0*/  IMAD R25, R46, 0x4, R29.reuse ;  /* 0x000000042e197824 */ /* 0x108fe200078e021d */
[----:B------:R-:W-:Y:S01]  /*5ec0*/  STS [R35+-0x4], R22 ;  /* 0xfffffc1623007388 */ /* 0x000fe20000000800 */
[----:B------:R-:W-:-:S03]  /*5ed0*/  IMAD R32, R32, 0x4, R29 ;  /* 0x0000000420207824 */ /* 0x000fc600078e021d */
[----:B------:R2:W-:Y:S01]  /*5ee0*/  STS [R42+-0x4], R21 ;  /* 0xfffffc152a007388 */ /* 0x0005e20000000800 */
[----:B----4-:R-:W-:-:S03]  /*5ef0*/  IMAD R23, R30, 0x4, R29 ;  /* 0x000000041e177824 */ /* 0x010fc600078e021d */
[----:B------:R-:W-:Y:S04]  /*5f00*/  STS [R37+-0x4], R20 ;  /* 0xfffffc1425007388 */ /* 0x000fe80000000800 */
[----:B------:R3:W-:Y:S01]  /*5f10*/  STS [R52+-0x4], R19 ;  /* 0xfffffc1334007388 */ /* 0x0007e20000000800 */
[----:B--2---:R-:W-:-:S03]  /*5f20*/  IMAD R21, R4, 0x4, R29 ;  /* 0x0000000404157824 */ /* 0x004fc600078e021d */
[----:B------:R-:W-:Y:S04]  /*5f30*/  STS [R39+-0x4], R18 ;  /* 0xfffffc1227007388 */ /* 0x000fe80000000800 */
[----:B------:R2:W-:Y:S01]  /*5f40*/  STS [R28+-0x4], R17 ;  /* 0xfffffc111c007388 */ /* 0x0005e20000000800 */
[----:B---3--:R-:W-:-:S03]  /*5f50*/  IMAD R19, R26, 0x4, R29 ;  /* 0x000000041a137824 */ /* 0x008fc600078e021d */
[----:B------:R3:W-:Y:S04]  /*5f60*/  STS [R23+-0x4], R16 ;  /* 0xfffffc1017007388 */ /* 0x0007e80000000800 */
[----:B------:R3:W-:Y:S01]  /*5f70*/  STS [R40+-0x4], R15 ;  /* 0xfffffc0f28007388 */ /* 0x0007e20000000800 */
[----:B--2---:R-:W-:-:S03]  /*5f80*/  IMAD R17, R3, 0x8, R29 ;  /* 0x0000000803117824 */ /* 0x004fc600078e021d */
[----:B------:R3:W-:Y:S04]  /*5f90*/  STS [R25+-0x4], R14 ;  /* 0xfffffc0e19007388 */ /* 0x0007e80000000800 */
[----:B------:R3:W-:Y:S04]  /*5fa0*/  STS [R48+-0x4], R13 ;  /* 0xfffffc0d30007388 */ /* 0x0007e80000000800 */
[----:B------:R3:W-:Y:S04]  /*5fb0*/  STS [R47+-0x4], R12 ;  /* 0xfffffc0c2f007388 */ /* 0x0007e80000000800 */
[----:B------:R3:W-:Y:S04]  /*5fc0*/  STS [R6+-0x4], R11 ;  /* 0xfffffc0b06007388 */ /* 0x0007e80000000800 */
[----:B------:R3:W-:Y:S04]  /*5fd0*/  STS [R19+-0x4], R10 ;  /* 0xfffffc0a13007388 */ /* 0x0007e80000000800 */
[----:B------:R3:W-:Y:S04]  /*5fe0*/  STS [R32+-0x4], R9 ;  /* 0xfffffc0920007388 */ /* 0x0007e80000000800 */
[----:B------:R3:W-:Y:S01]  /*5ff0*/  STS [R21+-0x4], R8 ;  /* 0xfffffc0815007388 */ /* 0x0007e20000000800 */
[----:B------:R-:W-:Y:S05]  /*6000*/  @P0 BRA `(.L_x_66) ;  /* 0x0000000000bc0947 */ /* 0x000fea0003800000 */
[----:B------:R-:W3:Y:S02]  /*6010*/  LDCU.64 UR4, c[0x0][0x398] ;  /* 0x00007300ff0477ac */ /* 0x000ee40008000a00 */
[----:B---3--:R-:W-:-:S04]  /*6020*/  LEA R10, P0, R3, UR4, 0x3 ;  /* 0x00000004030a7c11 */ /* 0x008fc8000f8018ff */
[----:B------:R-:W-:-:S05]  /*6030*/  LEA.HI.X R11, R3, UR5, RZ, 0x3, P0 ;  /* 0x00000005030b7c11 */ /* 0x000fca00080f1cff */
[----:B------:R-:W2:Y:S01]  /*6040*/  LDG.E.64 R8, desc[UR6][R10.64] ;  /* 0x000000060a087981 */ /* 0x000ea2000c1e1b00 */
[----:B------:R-:W-:Y:S02]  /*6050*/  SHF.R.S32.HI R13, RZ, 0x1f, R5 ;  /* 0x0000001fff0d7819 */ /* 0x000fe40000011405 */
[----:B--2---:R-:W-:-:S05]  /*6060*/  IADD3 R8, P0, PT, -R5, R8, RZ ;  /* 0x0000000805087210 */ /* 0x004fca0007f1e1ff */
[----:B------:R-:W-:Y:S01]  /*6070*/  IMAD.X R9, R9, 0x1, ~R13, P0 ;  /* 0x0000000109097824 */ /* 0x000fe200000e0e0d */
[----:B------:R-:W-:Y:S01]  /*6080*/  ISETP.GE.AND P0, PT, R27, 0x1, PT ;  /* 0x000000011b00780c */ /* 0x000fe20003f06270 */
[----:B------:R-:W-:-:S03]  /*6090*/  IMAD.MOV.U32 R13, RZ, RZ, R0 ;  /* 0x000000ffff0d7224 */ /* 0x000fc600078e0000 */
[----:B------:R2:W-:Y:S09]  /*60a0*/  STS.64 [R17+0x6c00], R8 ;  /* 0x006c000811007388 */ /* 0x0005f20000000a00 */
[----:B------:R-:W-:Y:S05]  /*60b0*/  @!P0 BRA `(.L_x_67) ;  /* 0x00000000006c8947 */ /* 0x000fea0003800000 */
[----:B------:R-:W-:Y:S01]  /*60c0*/  BSSY B0, `(.L_x_68) ;  /* 0x0000019000007945 */ /* 0x000fe20003800000 */
[----:B------:R-:W-:Y:S02]  /*60d0*/  IMAD.MOV.U32 R4, RZ, RZ, -0x1 ;  /* 0xffffffffff047424 */ /* 0x000fe400078e00ff */
[----:B------:R-:W-:Y:S02]  /*60e0*/  IMAD.MOV.U32 R6, RZ, RZ, R27 ;  /* 0x000000ffff067224 */ /* 0x000fe400078e001b */
[----:B------:R-:W-:-:S07]  /*60f0*/  IMAD.MOV.U32 R13, RZ, RZ, R0 ;  /* 0x000000ffff0d7224 */ /* 0x000fce00078e0000 */
.L_x_72:
[----:B--2---:R-:W2:Y:S01]  /*6100*/  LDC.64 R8, c[0x0][0x380] ;  /* 0x0000e000ff087b82 */ /* 0x004ea20000000a00 */
[----:B------:R-:W-:Y:S01]  /*6110*/  VIADD R15, R6, 0xffffffff ;  /* 0xffffffff060f7836 */ /* 0x000fe20000000000 */
[----:B------:R-:W-:Y:S03]  /*6120*/  BSSY B2, `(.L_x_69) ;  /* 0x0000008000027945 */ /* 0x000fe60003800000 */
[----:B------:R-:W-:-:S04]  /*6130*/  IMAD R11, R15, 0x100, R3 ;  /* 0x000001000f0b7824 */ /* 0x000fc800078e0203 */
[----:B--2---:R-:W-:-:S07]  /*6140*/  IMAD.WIDE R8, R11, 0x4, R8 ;  /* 0x000000040b087825 */ /* 0x004fce00078e0208 */
.L_x_70:
[----:B------:R-:W-:Y:S05]  /*6150*/  YIELD ;  /* 0x0000000000007946 */ /* 0x000fea0003800000 */
[----:B------:R2:W-:Y:S06]  /*6160*/  MEMBAR.SC.CTA ;  /* 0x0000000000007992 */ /* 0x0005ec0000000000 */
[----:B--2---:R-:W2:Y:S02]  /*6170*/  LDG.E.STRONG.SYS R10, desc[UR6][R8.64] ;  /* 0x00000006080a7981 */ /* 0x004ea4000c1f5900 */
[----:B--2---:R-:W-:-:S13]  /*6180*/  ISETP.NE.AND P0, PT, R10, RZ, PT ;  /* 0x000000ff0a00720c */ /* 0x004fda0003f05270 */
[----:B------:R-:W-:Y:S05]  /*6190*/  @!P0 BRA `(.L_x_70) ;  /* 0xfffffffc00ec8947 */ /* 0x000fea000383ffff */
[----:B------:R-:W-:Y:S05]  /*61a0*/  BSYNC B2 ;  /* 0x0000000000027941 */ /* 0x000fea0003800000 */
.L_x_69:
[----:B------:R-:W-:Y:S01]  /*61b0*/  BSSY.RECONVERGENT B2, `(.L_x_71) ;  /* 0x0000006000027945 */ /* 0x000fe20003800200 */
[C---:B------:R-:W-:Y:S02]  /*61c0*/  ISETP.GT.AND P0, PT, R10.reuse, -0x1, PT ;  /* 0xffffffff0a00780c */ /* 0x040fe40003f04270 */
[----:B------:R-:W-:Y:S01]  /*61d0*/  LOP3.LUT R10, R10, 0x3fffffff, RZ, 0xc0, !PT ;  /* 0x3fffffff0a0a7812 */ /* 0x000fe200078ec0ff */
[----:B------:R-:W-:Y:S05]  /*61e0*/  WARPSYNC.EXCLUSIVE R4 ;  /* 0x0000000004007348 */ /* 0x000fea0003a00000 */
[----:B------:R-:W-:-:S05]  /*61f0*/  IMAD.IADD R13, R10, 0x1, R13 ;  /* 0x000000010a0d7824 */ /* 0x000fca00078e020d */
[----:B------:R-:W-:-:S07]  /*6200*/  VOTE.ANY R4, PT, P0 ;  /* 0x0000000000047806 */ /* 0x000fce00000e0100 */
[----:B------:R-:W-:Y:S05]  /*6210*/  BSYNC.RECONVERGENT B2 ;  /* 0x0000000000027941 */ /* 0x000fea0003800200 */
.L_x_71:
[----:B------:R-:W-:Y:S01]  /*6220*/  ISETP.GT.U32.AND P1, PT, R6, 0x1, PT ;  /* 0x000000010600780c */ /* 0x000fe20003f24070 */
[----:B------:R-:W-:-:S12]  /*6230*/  IMAD.MOV.U32 R6, RZ, RZ, R15 ;  /* 0x000000ffff067224 */ /* 0x000fd800078e000f */
[----:B------:R-:W-:Y:S05]  /*6240*/  @P0 BRA P1, `(.L_x_72) ;  /* 0xfffffffc00ac0947 */ /* 0x000fea000083ffff */
[----:B------:R-:W-:Y:S05]  /*6250*/  BSYNC B0 ;  /* 0x0000000000007941 */ /* 0x000fea0003800000 */
.L_x_68:
[----:B------:R3:W4:Y:S02]  /*6260*/  LDS.64 R8, [R17+0x6c00] ;  /* 0x006c000011087984 */ /* 0x0007240000000a00 */
.L_x_67:
[----:B------:R-:W5:Y:S01]  /*6270*/  LDC.64 R10, c[0x0][0x380] ;  /* 0x0000e000ff0a7b82 */ /* 0x000f620000000a00 */
[C---:B------:R-:W-:Y:S01]  /*6280*/  IMAD.IADD R15, R13.reuse, 0x1, -R0 ;  /* 0x000000010d0f7824 */ /* 0x040fe200078e0a00 */
[----:B------:R-:W-:Y:S01]  /*6290*/  LOP3.LUT R13, R13, 0x80000000, RZ, 0xfc, !PT ;  /* 0x800000000d0d7812 */ /* 0x000fe200078efcff */
[----:B------:R-:W-:-:S03]  /*62a0*/  IMAD R19, R27, 0x100, R3 ;  /* 0x000001001b137824 */ /* 0x000fc600078e0203 */
[----:B--2-4-:R-:W-:-:S04]  /*62b0*/  IADD3 R8, P0, PT, R15, R8, RZ ;  /* 0x000000080f087210 */ /* 0x014fc80007f1e0ff */
[----:B------:R-:W-:-:S05]  /*62c0*/  LEA.HI.X.SX32 R9, R15, R9, 0x1, P0 ;  /* 0x000000090f097211 */ /* 0x000fca00000f0eff */
[----:B------:R2:W-:Y:S01]  /*62d0*/  STS.64 [R17+0x6c00], R8 ;  /* 0x006c000811007388 */ /* 0x0005e20000000a00 */
[----:B-----5:R-:W-:-:S05]  /*62e0*/  IMAD.WIDE R10, R19, 0x4, R10 ;  /* 0x00000004130a7825 */ /* 0x020fca00078e020a */
[----:B------:R2:W-:Y:S02]  /*62f0*/  STG.E.STRONG.SYS desc[UR6][R10.64], R13 ;  /* 0x0000000d0a007986 */ /* 0x0005e4000c115906 */
.L_x_66:
[----:B------:R-:W-:Y:S05]  /*6300*/  BSYNC B1 ;  /* 0x0000000000017941 */ /* 0x000fea0003800000 */
.L_x_65:
[----:B--23--:R-:W2:Y:S01]  /*6310*/  LDC.64 R10, c[0x0][0x390] ;  /* 0x0000e400ff0a7b82 */ /* 0x00cea20000000a00 */
[----:B------:R-:W-:-:S04]  /*6320*/  IMAD R4, R27, 0x1b00, RZ ;  /* 0x00001b001b047824 */ /* 0x000fc800078e02ff */
[----:B------:R-:W-:-:S03]  /*6330*/  VIADD R4, R4, 0x1b00 ;  /* 0x00001b0004047836 */ /* 0x000fc60000000000 */
[----:B------:R-:W3:Y:S01]  /*6340*/  LDC R13, c[0x0][0x3c0] ;  /* 0x0000f000ff0d7b82 */ /* 0x000ee20000000800 */
[----:B--2---:R-:W-:Y:S02]  /*6350*/  ISETP.EQ.U32.AND P1, PT, R10, RZ, PT ;  /* 0x000000ff0a00720c */ /* 0x004fe40003f22070 */
[CC--:B---3--:R-:W-:Y:S02]  /*6360*/  ISETP.GE.AND P0, PT, R4.reuse, R13.reuse, PT ;  /* 0x0000000d0400720c */ /* 0x0c8fe40003f06270 */
[----:B------:R-:W-:Y:S01]  /*6370*/  ISETP.GT.AND P3, PT, R4, R13, PT ;  /* 0x0000000d0400720c */ /* 0x000fe20003f64270 */
[----:B------:R-:W-:Y:S01]  /*6380*/  IMAD R4, R3, 0x4, R29 ;  /* 0x0000000403047824 */ /* 0x000fe200078e021d */
[----:B------:R-:W-:-:S04]  /*6390*/  ISETP.EQ.OR.EX P0, PT, R11, RZ, !P0, P1 ;  /* 0x000000ff0b00720c */ /* 0x000fc80004702710 */
[----:B------:R-:W-:-:S13]  /*63a0*/  ISETP.GT.U32.OR P0, PT, R3, 0xff, P0 ;  /* 0x000000ff0300780c */ /* 0x000fda0000704470 */
[----:B------:R-:W-:Y:S05]  /*63b0*/  @P0 BRA `(.L_x_73) ;  /* 0x0000000000200947 */ /* 0x000fea0003800000 */
[----:B------:R-:W2:Y:S01]  /*63c0*/  LDS.64 R8, [R17+0x6c00] ;  /* 0x006c000011087984 */ /* 0x000ea20000000a00 */
[C---:B------:R-:W-:Y:S02]  /*63d0*/  LEA R10, P2, R3.reuse, R10, 0x3 ;  /* 0x0000000a030a7211 */ /* 0x040fe400078418ff */
[--C-:B------:R-:W-:Y:S02]  /*63e0*/  SHF.R.S32.HI R15, RZ, 0x1f, R0.reuse ;  /* 0x0000001fff0f7819 */ /* 0x100fe40000011400 */
[----:B------:R-:W-:Y:S02]  /*63f0*/  LEA.HI.X R11, R3, R11, RZ, 0x3, P2 ;  /* 0x0000000b030b7211 */ /* 0x000fe400010f1cff */
[----:B--2---:R-:W-:Y:S02]  /*6400*/  IADD3 R8, P0, P1, R8, R5, R0 ;  /* 0x0000000508087210 */ /* 0x004fe4000791e000 */
[----:B------:R-:W-:-:S04]  /*6410*/  SHF.R.S32.HI R5, RZ, 0x1f, R5 ;  /* 0x0000001fff057819 */ /* 0x000fc80000011405 */
[----:B------:R-:W-:-:S05]  /*6420*/  IADD3.X R9, PT, PT, R9, R5, R15, P0, P1 ;  /* 0x0000000509097210 */ /* 0x000fca00007e240f */
[----:B------:R2:W-:Y:S02]  /*6430*/  STG.E.64 desc[UR6][R10.64], R8 ;  /* 0x000000080a007986 */ /* 0x0005e4000c101b06 */
.L_x_73:
[----:B------:R-:W-:Y:S05]  /*6440*/  WARPSYNC.ALL ;  /* 0x0000000000007948 */ /* 0x000fea0003800000 */
[----:B------:R-:W-:Y:S06]  /*6450*/  BAR.SYNC.DEFER_BLOCKING 0x0 ;  /* 0x0000000000007b1d */ /* 0x000fec0000010000 */
[----:B------:R-:W-:Y:S05]  /*6460*/  @P3 BRA `(.L_x_74) ;  /* 0x0000001000903947 */ /* 0x000fea0003800000 */
[----:B------:R-:W3:Y:S01]  /*6470*/  LDS R2, [R4] ;  /* 0x0000000004027984 */ /* 0x000ee20000000800 */
[----:B------:R-:W4:Y:S01]  /*6480*/  LDCU UR4, c[0x0][0x3c4] ;  /* 0x00007880ff0477ac */ /* 0x000f220008000800 */
[----:B------:R-:W5:Y:S01]  /*6490*/  LDCU.64 UR8, c[0x0][0x3a0] ;  /* 0x00007400ff0877ac */ /* 0x000f620008000a00 */
[----:B---3--:R-:W-:-:S04]  /*64a0*/  ISETP.NE.AND P0, PT, R2, 0x7fffffff, PT ;  /* 0x7fffffff0200780c */ /* 0x008fc80003f05270 */
[C---:B------:R-:W-:Y:S02]  /*64b0*/  SEL R0, R2.reuse, 0x80000000, P0 ;  /* 0x8000000002007807 */ /* 0x040fe40000000000 */
[----:B------:R-:W-:Y:S02]  /*64c0*/  ISETP.GT.AND P0, PT, R2, -0x1, PT ;  /* 0xffffffff0200780c */ /* 0x000fe40003f04270 */
[----:B----4-:R-:W-:-:S04]  /*64d0*/  SHF.R.U32.HI R0, RZ, UR4, R0 ;  /* 0x00000004ff007c19 */ /* 0x010fc80008011600 */
[----:B------:R-:W-:-:S05]  /*64e0*/  LOP3.LUT R0, R0, R7, RZ, 0x30, !PT ;  /* 0x0000000700007212 */ /* 0x000fca00078e30ff */
[----:B--2---:R-:W-:Y:S02]  /*64f0*/  IMAD R8, R0, 0x8, R29 ;  /* 0x0000000800087824 */ /* 0x004fe400078e021d */
[----:B------:R-:W-:-:S04]  /*6500*/  IMAD.MOV.U32 R0, RZ, RZ, -0x1 ;  /* 0xffffffffff007424 */ /* 0x000fc800078e00ff */
[----:B------:R-:W2:Y:S01]  /*6510*/  LDS.64 R8, [R8+0x6c00] ;  /* 0x006c000008087984 */ /* 0x000ea20000000a00 */
[----:B------:R-:W-:-:S04]  /*6520*/  SEL R5, R0, 0x80000000, P0 ;  /* 0x8000000000057807 */ /* 0x000fc80000000000 */
[----:B------:R-:W-:Y:S02]  /*6530*/  LOP3.LUT R5, R5, R2, RZ, 0x3c, !PT ;  /* 0x0000000205057212 */ /* 0x000fe400078e3cff */
[----:B--2---:R-:W-:-:S05]  /*6540*/  IADD3 R6, P1, PT, R8, R3, RZ ;  /* 0x0000000308067210 */ /* 0x004fca0007f3e0ff */
[----:B------:R-:W-:Y:S01]  /*6550*/  IMAD.X R9, RZ, RZ, R9, P1 ;  /* 0x000000ffff097224 */ /* 0x000fe200008e0609 */
[----:B-----5:R-:W-:-:S04]  /*6560*/  LEA R10, P1, R6, UR8, 0x2 ;  /* 0x00000008060a7c11 */ /* 0x020fc8000f8210ff */
[----:B------:R-:W-:-:S05]  /*6570*/  LEA.HI.X R11, R6, UR9, R9, 0x2, P1 ;  /* 0x00000009060b7c11 */ /* 0x000fca00088f1409 */
[----:B------:R-:W-:Y:S01]  /*6580*/  STG.E desc[UR6][R10.64], R5 ;  /* 0x000000050a007986 */ /* 0x000fe2000c101906 */
[----:B------:R-:W-:-:S03]  /*6590*/  NOP ;  /* 0x0000000000007918 */ /* 0x000fc60000000000 */
[----:B------:R-:W2:Y:S02]  /*65a0*/  LDS R2, [R4+0x600] ;  /* 0x0006000004027984 */ /* 0x000ea40000000800 */
[----:B--2---:R-:W-:-:S04]  /*65b0*/  ISETP.NE.AND P0, PT, R2, 0x7fffffff, PT ;  /* 0x7fffffff0200780c */ /* 0x004fc80003f05270 */
[C---:B------:R-:W-:Y:S02]  /*65c0*/  SEL R6, R2.reuse, 0x80000000, P0 ;  /* 0x8000000002067807 */ /* 0x040fe40000000000 */
[----:B------:R-:W-:Y:S02]  /*65d0*/  ISETP.GT.AND P0, PT, R2, -0x1, PT ;  /* 0xffffffff0200780c */ /* 0x000fe40003f04270 */
[----:B------:R-:W-:Y:S02]  /*65e0*/  SHF.R.U32.HI R6, RZ, UR4, R6 ;  /* 0x00000004ff067c19 */ /* 0x000fe40008011606 */
[----:B------:R-:W-:Y:S02]  /*65f0*/  SEL R5, R0, 0x80000000, P0 ;  /* 0x8000000000057807 */ /* 0x000fe40000000000 */
[----:B------:R-:W-:Y:S02]  /*6600*/  LOP3.LUT R6, R6, R7, RZ, 0x30, !PT ;  /* 0x0000000706067212 */ /* 0x000fe400078e30ff */
[----:B------:R-:W-:-:S03]  /*6610*/  LOP3.LUT R5, R5, R2, RZ, 0x3c, !PT ;  /* 0x0000000205057212 */ /* 0x000fc600078e3cff */
[----:B------:R-:W-:-:S05]  /*6620*/  IMAD R6, R6, 0x8, R29 ;  /* 0x0000000806067824 */ /* 0x000fca00078e021d */
[----:B------:R-:W2:Y:S02]  /*6630*/  LDS.64 R8, [R6+0x6c00] ;  /* 0x006c000006087984 */ /* 0x000ea40000000a00 */
[----:B--2---:R-:W-:-:S05]  /*6640*/  IADD3 R8, P1, PT, R8, R3, RZ ;  /* 0x0000000308087210 */ /* 0x004fca0007f3e0ff */
[----:B------:R-:W-:Y:S01]  /*6650*/  IMAD.X R9, RZ, RZ, R9, P1 ;  /* 0x000000ffff097224 */ /* 0x000fe200008e0609 */
[----:B------:R-:W-:-:S04]  /*6660*/  LEA R10, P1, R8, UR8, 0x2 ;  /* 0x00000008080a7c11 */ /* 0x000fc8000f8210ff */
        /* <DEDUP_REMOVED lines=251> */
[----:B------:R-:W-:-:S06]  /*7620*/  IMAD R6, R2, 0x8, R29 ;  /* 0x0000000802067824 */ /* 0x000fcc00078e021d */
[----:B------:R-:W2:Y:S02]  /*7630*/  LDS.64 R6, [R6+0x6c00] ;  /* 0x006c000006067984 */ /* 0x000ea40000000a00 */
[----:B--2---:R-:W-:-:S05]  /*7640*/  IADD3 R3, P1, PT, R6, R3, RZ ;  /* 0x0000000306037210 */ /* 0x004fca0007f3e0ff */
[----:B------:R-:W-:Y:S01]  /*7650*/  IMAD.X R8, RZ, RZ, R7, P1 ;  /* 0x000000ffff087224 */ /* 0x000fe200008e0607 */
[----:B------:R-:W-:-:S04]  /*7660*/  LEA R2, P1, R3, UR8, 0x2 ;  /* 0x0000000803027c11 */ /* 0x000fc8000f8210ff */
[----:B------:R-:W-:-:S05]  /*7670*/  LEA.HI.X R3, R3, UR9, R8, 0x2, P1 ;  /* 0x0000000903037c11 */ /* 0x000fca00088f1408 */
[----:B------:R-:W-:Y:S01]  /*7680*/  STG.E desc[UR6][R2.64+0x6600], R5 ;  /* 0x0066000502007986 */ /* 0x000fe2000c101906 */
[----:B------:R-:W-:Y:S01]  /*7690*/  NOP ;  /* 0x0000000000007918 */ /* 0x000fe20000000000 */
[----:B------:R-:W-:Y:S05]  /*76a0*/  EXIT ;  /* 0x000000000000794d */ /* 0x000fea0003800000 */
.L_x_74:
[----:B------:R-:W-:Y:S01]  /*76b0*/  IMAD R27, R27, -0x1b00, R13 ;  /* 0xffffe5001b1b7824 */ /* 0x000fe200078e020d */
[----:B------:R-:W-:Y:S01]  /*76c0*/  BSSY.RECONVERGENT B0, `(.L_x_75) ;  /* 0x0000020000007945 */ /* 0x000fe20003800200 */
[C---:B------:R-:W-:Y:S02]  /*76d0*/  VIADD R0, R3.reuse, 0x180 ;  /* 0x0000018003007836 */ /* 0x040fe40000000000 */
[C---:B------:R-:W-:Y:S01]  /*76e0*/  VIADD R6, R3.reuse, 0x300 ;  /* 0x0000030003067836 */ /* 0x040fe20000000000 */
[CC--:B------:R-:W-:Y:S01]  /*76f0*/  ISETP.GE.AND P4, PT, R3.reuse, R27.reuse, PT ;  /* 0x0000001b0300720c */ /* 0x0c0fe20003f86270 */
[C---:B--2---:R-:W-:Y:S01]  /*7700*/  VIADD R8, R3.reuse, 0x480 ;  /* 0x0000048003087836 */ /* 0x044fe20000000000 */
[-C--:B------:R-:W-:Y:S01]  /*7710*/  ISETP.GE.AND P0, PT, R0, R27.reuse, PT ;  /* 0x0000001b0000720c */ /* 0x080fe20003f06270 */
[C---:B------:R-:W-:Y:S01]  /*7720*/  VIADD R0, R3.reuse, 0x600 ;  /* 0x0000060003007836 */ /* 0x040fe20000000000 */
[-C--:B------:R-:W-:Y:S01]  /*7730*/  ISETP.GE.AND P1, PT, R6, R27.reuse, PT ;  /* 0x0000001b0600720c */ /* 0x080fe20003f26270 */
[C---:B------:R-:W-:Y:S01]  /*7740*/  VIADD R6, R3.reuse, 0x780 ;  /* 0x0000078003067836 */ /* 0x040fe20000000000 */
[-C--:B------:R-:W-:Y:S01]  /*7750*/  ISETP.GE.AND P2, PT, R8, R27.reuse, PT ;  /* 0x0000001b0800720c */ /* 0x080fe20003f46270 */
[----:B------:R-:W-:Y:S01]  /*7760*/  VIADD R10, R3, 0x900 ;  /* 0x00000900030a7836 */ /* 0x000fe20000000000 */
[----:B------:R-:W-:-:S02]  /*7770*/  ISETP.GE.AND P3, PT, R0, R27, PT ;  /* 0x0000001b0000720c */ /* 0x000fc40003f66270 */
[----:B------:R-:W-:-:S03]  /*7780*/  ISETP.GE.AND P5, PT, R6, R27, PT ;  /* 0x0000001b0600720c */ /* 0x000fc60003fa6270 */
[----:B------:R-:W-:Y:S10]  /*7790*/  @P4 BRA `(.L_x_76) ;  /* 0x0000000000484947 */ /* 0x000ff40003800000 */
[----:B------:R-:W2:Y:S01]  /*77a0*/  LDS R0, [R4] ;  /* 0x0000000004007984 */ /* 0x000ea20000000800 */
[----:B------:R-:W3:Y:S01]  /*77b0*/  LDCU UR4, c[0x0][0x3c4] ;  /* 0x00007880ff0477ac */ /* 0x000ee20008000800 */
[----:B--2---:R-:W-:-:S04]  /*77c0*/  ISETP.NE.AND P4, PT, R0, 0x7fffffff, PT ;  /* 0x7fffffff0000780c */ /* 0x004fc80003f85270 */
[C---:B------:R-:W-:Y:S02]  /*77d0*/  SEL R5, R0.reuse, 0x80000000, P4 ;  /* 0x8000000000057807 */ /* 0x040fe40002000000 */
[----:B------:R-:W-:Y:S02]  /*77e0*/  ISETP.GT.AND P4, PT, R0, -0x1, PT ;  /* 0xffffffff0000780c */ /* 0x000fe40003f84270 */
[----:B---3--:R-:W-:Y:S01]  /*77f0*/  SHF.R.U32.HI R6, RZ, UR4, R5 ;  /* 0x00000004ff067c19 */ /* 0x008fe20008011605 */
[----:B------:R-:W2:Y:S01]  /*7800*/  LDCU.64 UR4, c[0x0][0x3a0] ;  /* 0x00007400ff0477ac */ /* 0x000ea20008000a00 */
[----:B------:R-:W-:Y:S02]  /*7810*/  IMAD.MOV.U32 R5, RZ, RZ, -0x1 ;  /* 0xffffffffff057424 */ /* 0x000fe400078e00ff */
[----:B------:R-:W-:-:S03]  /*7820*/  LOP3.LUT R6, R6, R7, RZ, 0x30, !PT ;  /* 0x0000000706067212 */ /* 0x000fc600078e30ff */
[----:B------:R-:W-:Y:S02]  /*7830*/  SEL R5, R5, 0x80000000, P4 ;  /* 0x8000000005057807 */ /* 0x000fe40002000000 */
[----:B------:R-:W-:Y:S02]  /*7840*/  IMAD R6, R6, 0x8, R29 ;  /* 0x0000000806067824 */ /* 0x000fe400078e021d */
[----:B------:R-:W-:-:S03]  /*7850*/  LOP3.LUT R5, R5, R0, RZ, 0x3c, !PT ;  /* 0x0000000005057212 */ /* 0x000fc600078e3cff */
[----:B------:R-:W3:Y:S02]  /*7860*/  LDS.64 R8, [R6+0x6c00] ;  /* 0x006c000006087984 */ /* 0x000ee40000000a00 */
[----:B---3--:R-:W-:-:S04]  /*7870*/  IADD3 R11, P6, PT, R8, R3, RZ ;  /* 0x00000003080b7210 */ /* 0x008fc80007fde0ff */
[----:B--2---:R-:W-:Y:S01]  /*7880*/  LEA R8, P4, R11, UR4, 0x2 ;  /* 0x000000040b087c11 */ /* 0x004fe2000f8810ff */
[----:B------:R-:W-:-:S05]  /*7890*/  IMAD.X R12, RZ, RZ, R9, P6 ;  /* 0x000000ffff0c7224 */ /* 0x000fca00030e0609 */
[----:B------:R-:W-:-:S05]  /*78a0*/  LEA.HI.X R9, R11, UR5, R12, 0x2, P4 ;  /* 0x000000050b097c11 */ /* 0x000fca000a0f140c */
[----:B------:R2:W-:Y:S02]  /*78b0*/  STG.E desc[UR6][R8.64], R5 ;  /* 0x0000000508007986 */ /* 0x0005e4000c101906 */
.L_x_76:
[----:B------:R-:W-:Y:S05]  /*78c0*/  BSYNC.RECONVERGENT B0 ;  /* 0x0000000000007941 */ /* 0x000fea0003800200 */
.L_x_75:
[----:B------:R-:W-:Y:S01]  /*78d0*/  NOP ;  /* 0x0000000000007918 */ /* 0x000fe20000000000 */
[----:B------:R-:W-:Y:S01]  /*78e0*/  BSSY.RECONVERGENT B0, `(.L_x_77) ;  /* 0x0000016000007945 */ /* 0x000fe20003800200 */
[----:B------:R-:W-:Y:S01]  /*78f0*/  ISETP.GE.AND P4, PT, R10, R27, PT ;  /* 0x0000001b0a00720c */ /* 0x000fe20003f86270 */
[----:B------:R-:W-:Y:S02]  /*7900*/  VIADD R10, R3, 0xa80 ;  /* 0x00000a80030a7836 */ /* 0x000fe40000000000 */
[----:B------:R-:W-:Y:S10]  /*7910*/  @P0 BRA `(.L_x_78) ;  /* 0x0000000000480947 */ /* 0x000ff40003800000 */
[----:B------:R-:W3:Y:S01]  /*7920*/  LDS R0, [R4+0x600] ;  /* 0x0006000004007984 */ /* 0x000ee20000000800 */
[----:B------:R-:W4:Y:S01]  /*7930*/  LDCU UR4, c[0x0][0x3c4] ;  /* 0x00007880ff0477ac */ /* 0x000f220008000800 */
[----:B---3--:R-:W-:-:S04]  /*7940*/  ISETP.NE.AND P0, PT, R0, 0x7fffffff, PT ;  /* 0x7fffffff0000780c */ /* 0x008fc80003f05270 */
[C---:B--2---:R-:W-:Y:S02]  /*7950*/  SEL R5, R0.reuse, 0x80000000, P0 ;  /* 0x8000000000057807 */ /* 0x044fe40000000000 */
[----:B------:R-:W-:Y:S02]  /*7960*/  ISETP.GT.AND P0, PT, R0, -0x1, PT ;  /* 0xffffffff0000780c */ /* 0x000fe40003f04270 */
[----:B----4-:R-:W-:Y:S01]  /*7970*/  SHF.R.U32.HI R6, RZ, UR4, R5 ;  /* 0x00000004ff067c19 */ /* 0x010fe20008011605 */
        /* <DEDUP_REMOVED lines=12> */
.L_x_78:
[----:B------:R-:W-:Y:S05]  /*7a40*/  BSYNC.RECONVERGENT B0 ;  /* 0x0000000000007941 */ /* 0x000fea0003800200 */
.L_x_77:
[----:B------:R-:W-:Y:S01]  /*7a50*/  NOP ;  /* 0x0000000000007918 */ /* 0x000fe20000000000 */
[----:B------:R-:W-:Y:S01]  /*7a60*/  BSSY.RECONVERGENT B0, `(.L_x_79) ;  /* 0x0000016000007945 */ /* 0x000fe20003800200 */
[----:B------:R-:W-:Y:S02]  /*7a70*/  ISETP.GE.AND P0, PT, R10, R27, PT ;  /* 0x0000001b0a00720c */ /* 0x000fe40003f06270 */
[----:B------:R-:W-:Y:S01]  /*7a80*/  LOP3.LUT R10, R3, 0xc00, RZ, 0xfc, !PT ;  /* 0x00000c00030a7812 */ /* 0x000fe200078efcff */
[----:B------:R-:W-:Y:S10]  /*7a90*/  @P1 BRA `(.L_x_80) ;  /* 0x0000000000481947 */ /* 0x000ff40003800000 */
[----:B------:R-:W4:Y:S01]  /*7aa0*/  LDS R0, [R4+0xc00] ;  /* 0x000c000004007984 */ /* 0x000f220000000800 */
[----:B------:R-:W5:Y:S01]  /*7ab0*/  LDCU UR4, c[0x0][0x3c4] ;  /* 0x00007880ff0477ac */ /* 0x000f620008000800 */
[----:B----4-:R-:W-:-:S04]  /*7ac0*/  ISETP.NE.AND P1, PT, R0, 0x7fffffff, PT ;  /* 0x7fffffff0000780c */ /* 0x010fc80003f25270 */
[C---:B--23--:R-:W-:Y:S02]  /*7ad0*/  SEL R5, R0.reuse, 0x80000000, P1 ;  /* 0x8000000000057807 */ /* 0x04cfe40000800000 */
[----:B------:R-:W-:Y:S02]  /*7ae0*/  ISETP.GT.AND P1, PT, R0, -0x1, PT ;  /* 0xffffffff0000780c */ /* 0x000fe40003f24270 */
[----:B-----5:R-:W-:Y:S01]  /*7af0*/  SHF.R.U32.HI R6, RZ, UR4, R5 ;  /* 0x00000004ff067c19 */ /* 0x020fe20008011605 */
        /* <DEDUP_REMOVED lines=12> */
.L_x_80:
[----:B------:R-:W-:Y:S05]  /*7bc0*/  BSYNC.RECONVERGENT B0 ;  /* 0x0000000000007941 */ /* 0x000fea0003800200 */
.L_x_79:
[----:B------:R-:W-:Y:S01]  /*7bd0*/  NOP ;  /* 0x0000000000007918 */ /* 0x000fe20000000000 */
[----:B------:R-:W-:Y:S01]  /*7be0*/  BSSY.RECONVERGENT B0, `(.L_x_81) ;  /* 0x0000016000007945 */ /* 0x000fe20003800200 */
[----:B------:R-:W-:Y:S01]  /*7bf0*/  ISETP.GE.AND P1, PT, R10, R27, PT ;  /* 0x0000001b0a00720c */ /* 0x000fe20003f26270 */
[----:B------:R-:W-:Y:S02]  /*7c00*/  VIADD R10, R3, 0xd80 ;  /* 0x00000d80030a7836 */ /* 0x000fe40000000000 */
[----:B------:R-:W-:Y:S10]  /*7c10*/  @P2 BRA `(.L_x_82) ;  /* 0x0000000000482947 */ /* 0x000ff40003800000 */
[----:B------:R-:W5:Y:S01]  /*7c20*/  LDS R0, [R4+0x1200] ;  /* 0x0012000004007984 */ /* 0x000f620000000800 */
[----:B------:R-:W0:Y:S01]  /*7c30*/  LDCU UR4, c[0x0][0x3c4] ;  /* 0x00007880ff0477ac */ /* 0x000e220008000800 */
[----:B-----5:R-:W-:-:S04]  /*7c40*/  ISETP.NE.AND P2, PT, R0, 0x7fffffff, PT ;  /* 0x7fffffff0000780c */ /* 0x020fc80003f45270 */
[C---:B--234-:R-:W-:Y:S02]  /*7c50*/  SEL R5, R0.reuse, 0x80000000, P2 ;  /* 0x8000000000057807 */ /* 0x05cfe40001000000 */
[----:B------:R-:W-:Y:S02]  /*7c60*/  ISETP.GT.AND P2, PT, R0, -0x1, PT ;  /* 0xffffffff0000780c */ /* 0x000fe40003f44270 */
[----:B0-----:R-:W-:Y:S01]  /*7c70*/  SHF.R.U32.HI R6, RZ, UR4, R5 ;  /* 0x00000004ff067c19 */ /* 0x001fe20008011605 */
[----:B------:R-:W0:Y:S01]  /*7c80*/  LDCU.64 UR4, c[0x0][0x3a0] ;  /* 0x00007400ff0477ac */ /* 0x000e220008000a00 */
[----:B------:R-:W-:Y:S02]  /*7c90*/  IMAD.MOV.U32 R5, RZ, RZ, -0x1 ;  /* 0xffffffffff057424 */ /* 0x000fe400078e00ff */
[----:B------:R-:W-:-:S03]  /*7ca0*/  LOP3.LUT R6, R6, R7, RZ, 0x30, !PT ;  /* 0x0000000706067212 */ /* 0x000fc600078e30ff */
[----:B------:R-:W-:Y:S02]  /*7cb0*/  SEL R5, R5, 0x80000000, P2 ;  /* 0x8000000005057807 */ /* 0x000fe40001000000 */
[----:B------:R-:W-:Y:S02]  /*7cc0*/  IMAD R6, R6, 0x8, R29 ;  /* 0x0000000806067824 */ /* 0x000fe400078e021d */
[----:B------:R-:W-:-:S03]  /*7cd0*/  LOP3.LUT R5, R5, R0, RZ, 0x3c, !PT ;  /* 0x0000000005057212 */ /* 0x000fc600078e3cff */
[----:B------:R-:W2:Y:S02]  /*7ce0*/  LDS.64 R8, [R6+0x6c00] ;  /* 0x006c000006087984 */ /* 0x000ea40000000a00 */
[----:B--2---:R-:W-:-:S04]  /*7cf0*/  IADD3 R11, P6, PT, R8, R3, RZ ;  /* 0x00000003080b7210 */ /* 0x004fc80007fde0ff */
[----:B0-----:R-:W-:Y:S01]  /*7d00*/  LEA R8, P2, R11, UR4, 0x2 ;  /* 0x000000040b087c11 */ /* 0x001fe2000f8410ff */
[----:B------:R-:W-:-:S05]  /*7d10*/  IMAD.X R12, RZ, RZ, R9, P6 ;  /* 0x000000ffff0c7224 */ /* 0x000fca00030e0609 */
[----:B------:R-:W-:-:S05]  /*7d20*/  LEA.HI.X R9, R11, UR5, R12, 0x2, P2 ;  /* 0x000000050b097c11 */ /* 0x000fca00090f140c */
[----:B------:R0:W-:Y:S02]  /*7d30*/  STG.E desc[UR6][R8.64+0x1200], R5 ;  /* 0x0012000508007986 */ /* 0x0001e4000c101906 */
.L_x_82:
[----:B------:R-:W-:Y:S05]  /*7d40*/  BSYNC.RECONVERGENT B0 ;  /* 0x0000000000007941 */ /* 0x000fea0003800200 */
.L_x_81:
[----:B------:R-:W-:Y:S01]  /*7d50*/  NOP ;  /* 0x0000000000007918 */ /* 0x000fe20000000000 */
[----:B------:R-:W-:Y:S01]  /*7d60*/  BSSY.RECONVERGENT B0, `(.L_x_83) ;  /* 0x0000016000007945 */ /* 0x000fe20003800200 */
[----:B------:R-:W-:Y:S01]  /*7d70*/  ISETP.GE.AND P2, PT, R10, R27, PT ;  /* 0x0000001b0a00720c */ /* 0x000fe20003f46270 */
[----:B------:R-:W-:Y:S02]  /*7d80*/  VIADD R10, R3, 0xf00 ;  /* 0x00000f00030a7836 */ /* 0x000fe40000000000 */
[----:B------:R-:W-:Y:S10]  /*7d90*/  @P3 BRA `(.L_x_84) ;  /* 0x0000000000483947 */ /* 0x000ff40003800000 */
[----:B------:R-:W5:Y:S01]  /*7da0*/  LDS R0, [R4+0x1800] ;  /* 0x0018000004007984 */ /* 0x000f620000000800 */
[----:B------:R-:W1:Y:S01]  /*7db0*/  LDCU UR4, c[0x0][0x3c4] ;  /* 0x00007880ff0477ac */ /* 0x000e620008000800 */
[----:B-----5:R-:W-:-:S04]  /*7dc0*/  ISETP.NE.AND P3, PT, R0, 0x7fffffff, PT ;  /* 0x7fffffff0000780c */ /* 0x020fc80003f65270 */
[C---:B0-234-:R-:W-:Y:S02]  /*7dd0*/  SEL R5, R0.reuse, 0x80000000, P3 ;  /* 0x8000000000057807 */ /* 0x05dfe40001800000 */
[----:B------:R-:W-:Y:S02]  /*7de0*/  ISETP.GT.AND P3, PT, R0, -0x1, PT ;  /* 0xffffffff0000780c */ /* 0x000fe40003f64270 */
[----:B-1----:R-:W-:Y:S01]  /*7df0*/  SHF.R.U32.HI R6, RZ, UR4, R5 ;  /* 0x00000004ff067c19 */ /* 0x002fe20008011605 */
[----:B------:R-:W0:Y:S01]  /*7e00*/  LDCU.64 UR4, c[0x0][0x3a0] ;  /* 0x00007400ff0477ac */ /* 0x000e220008000a00 */
[----:B------:R-:W-:Y:S02]  /*7e10*/  IMAD.MOV.U32 R5, RZ, RZ, -0x1 ;  /* 0xffffffffff057424 */ /* 0x000fe400078e00ff */
[----:B------:R-:W-:-:S03]  /*7e20*/  LOP3.LUT R6, R6, R7, RZ, 0x30, !PT ;  /* 0x0000000706067212 */ /* 0x000fc600078e30ff */
[----:B------:R-:W-:Y:S02]  /*7e30*/  SEL R5, R5, 0x80000000, P3 ;  /* 0x8000000005057807 */ /* 0x000fe40001800000 */
[----:B------:R-:W-:Y:S02]  /*7e40*/  IMAD R6, R6, 0x8, R29 ;  /* 0x0000000806067824 */ /* 0x000fe400078e021d */
[----:B------:R-:W-:-:S03]  /*7e50*/  LOP3.LUT R5, R5, R0, RZ, 0x3c, !PT ;  /* 0x0000000005057212 */ /* 0x000fc600078e3cff */
[----:B------:R-:W1:Y:S02]  /*7e60*/  LDS.64 R8, [R6+0x6c00] ;  /* 0x006c000006087984 */ /* 0x000e640000000a00 */
[----:B-1----:R-:W-:-:S04]  /*7e70*/  IADD3 R11, P6, PT, R8, R3, RZ ;  /* 0x00000003080b7210 */ /* 0x002fc80007fde0ff */
[----:B0-----:R-:W-:Y:S01]  /*7e80*/  LEA R8, P3, R11, UR4, 0x2 ;  /* 0x000000040b087c11 */ /* 0x001fe2000f8610ff */
[----:B------:R-:W-:-:S05]  /*7e90*/  IMAD.X R12, RZ, RZ, R9, P6 ;  /* 0x000000ffff0c7224 */ /* 0x000fca00030e0609 */
[----:B------:R-:W-:-:S05]  /*7ea0*/  LEA.HI.X R9, R11, UR5, R12, 0x2, P3 ;  /* 0x000000050b097c11 */ /* 0x000fca00098f140c */
[----:B------:R0:W-:Y:S02]  /*7eb0*/  STG.E desc[UR6][R8.64+0x1800], R5 ;  /* 0x0018000508007986 */ /* 0x0001e4000c101906 */
.L_x_84:
[----:B------:R-:W-:Y:S05]  /*7ec0*/  BSYNC.RECONVERGENT B0 ;  /* 0x0000000000007941 */ /* 0x000fea0003800200 */
.L_x_83:
        /* <DEDUP_REMOVED lines=23> */
.L_x_86:
[----:B------:R-:W-:Y:S05]  /*8040*/  BSYNC.RECONVERGENT B0 ;  /* 0x0000000000007941 */ /* 0x000fea0003800200 */
.L_x_85:
        /* <DEDUP_REMOVED lines=23> */
.L_x_88:
[----:B------:R-:W-:Y:S05]  /*81c0*/  BSYNC.RECONVERGENT B0 ;  /* 0x0000000000007941 */ /* 0x000fea0003800200 */
.L_x_87:
        /* <DEDUP_REMOVED lines=23> */
.L_x_90:
[----:B------:R-:W-:Y:S05]  /*8340*/  BSYNC.RECONVERGENT B0 ;  /* 0x0000000000007941 */ /* 0x000fea0003800200 */
.L_x_89:
        /* <DEDUP_REMOVED lines=23> */
.L_x_92:
[----:B------:R-:W-:Y:S05]  /*84c0*/  BSYNC.RECONVERGENT B0 ;  /* 0x0000000000007941 */ /* 0x000fea0003800200 */
.L_x_91:
        /* <DEDUP_REMOVED lines=23> */
.L_x_94:
[----:B------:R-:W-:Y:S05]  /*8640*/  BSYNC.RECONVERGENT B0 ;  /* 0x0000000000007941 */ /* 0x000fea0003800200 */
.L_x_93:
[----:B------:R-:W-:Y:S01]  /*8650*/  NOP ;  /* 0x0000000000007918 */ /* 0x000fe20000000000 */
[----:B------:R-:W-:Y:S01]  /*8660*/  BSSY.RECONVERGENT B0, `(.L_x_95) ;  /* 0x0000016000007945 */ /* 0x000fe20003800200 */
[----:B------:R-:W-:Y:S02]  /*8670*/  ISETP.GE.AND P2, PT, R10, R27, PT ;  /* 0x0000001b0a00720c */ /* 0x000fe40003f46270 */
[----:B------:R-:W-:Y:S01]  /*8680*/  LOP3.LUT R10, R3, 0x1800, RZ, 0xfc, !PT ;  /* 0x00001800030a7812 */ /* 0x000fe200078efcff */
        /* <DEDUP_REMOVED lines=19> */
.L_x_96:
[----:B------:R-:W-:Y:S05]  /*87c0*/  BSYNC.RECONVERGENT B0 ;  /* 0x0000000000007941 */ /* 0x000fea0003800200 */
.L_x_95:
[----:B------:R-:W-:Y:S01]  /*87d0*/  NOP ;  /* 0x0000000000007918 */ /* 0x000fe20000000000 */
[----:B------:R-:W-:Y:S01]  /*87e0*/  BSSY.RECONVERGENT B0, `(.L_x_97) ;  /* 0x0000015000007945 */ /* 0x000fe20003800200 */
[----:B------:R-:W-:-:S03]  /*87f0*/  ISETP.GE.AND P3, PT, R10, R27, PT ;  /* 0x0000001b0a00720c */ /* 0x000fc60003f66270 */
        /* <DEDUP_REMOVED lines=19> */
.L_x_98:
[----:B------:R-:W-:Y:S05]  /*8930*/  BSYNC.RECONVERGENT B0 ;  /* 0x0000000000007941 */ /* 0x000fea0003800200 */
.L_x_97:
[----:B------:R-:W-:Y:S01]  /*8940*/  NOP ;  /* 0x0000000000007918 */ /* 0x000fe20000000000 */
[----:B------:R-:W-:Y:S04]  /*8950*/  BSSY.RECONVERGENT B0, `(.L_x_99) ;  /* 0x0000014000007945 */ /* 0x000fe80003800200 */
[----:B------:R-:W-:Y:S05]  /*8960*/  @P4 BRA `(.L_x_100) ;  /* 0x0000000000484947 */ /* 0x000fea0003800000 */
        /* <DEDUP_REMOVED lines=13> */
[----:B-1----:R-:W-:-:S05]  /*8a40*/  IADD3 R10, P5, PT, R8, R3, RZ ;  /* 0x00000003080a7210 */ /* 0x002fca0007fbe0ff */
[----:B------:R-:W-:Y:S01]  /*8a50*/  IMAD.X R9, RZ, RZ, R9, P5 ;  /* 0x000000ffff097224 */ /* 0x000fe200028e0609 */
[----:B0-----:R-:W-:-:S04]  /*8a60*/  LEA R8, P5, R10, UR4, 0x2 ;  /* 0x000000040a087c11 */ /* 0x001fc8000f8a10ff */
[----:B------:R-:W-:-:S05]  /*8a70*/  LEA.HI.X R9, R10, UR5, R9, 0x2, P5 ;  /* 0x000000050a097c11 */ /* 0x000fca000a8f1409 */
[----:B------:R0:W-:Y:S04]  /*8a80*/  STG.E desc[UR6][R8.64+0x4800], R5 ;  /* 0x0048000508007986 */ /* 0x0001e8000c101906 */
.L_x_100:
[----:B------:R-:W-:Y:S05]  /*8a90*/  BSYNC.RECONVERGENT B0 ;  /* 0x0000000000007941 */ /* 0x000fea0003800200 */
.L_x_99:
        /* <DEDUP_REMOVED lines=21> */
.L_x_102:
[----:B------:R-:W-:Y:S05]  /*8bf0*/  BSYNC.RECONVERGENT B0 ;  /* 0x0000000000007941 */ /* 0x000fea0003800200 */
.L_x_101:
        /* <DEDUP_REMOVED lines=21> */
.L_x_104:
[----:B------:R-:W-:Y:S05]  /*8d50*/  BSYNC.RECONVERGENT B0 ;  /* 0x0000000000007941 */ /* 0x000fea0003800200 */
.L_x_103:
        /* <DEDUP_REMOVED lines=21> */
.L_x_106:
[----:B------:R-:W-:Y:S05]  /*8eb0*/  BSYNC.RECONVERGENT B0 ;  /* 0x0000000000007941 */ /* 0x000fea0003800200 */
.L_x_105:
        /* <DEDUP_REMOVED lines=21> */
.L_x_108:
[----:B------:R-:W-:Y:S05]  /*9010*/  BSYNC.RECONVERGENT B0 ;  /* 0x0000000000007941 */ /* 0x000fea0003800200 */
.L_x_107:
[----:B------:R-:W-:Y:S01]  /*9020*/  NOP ;  /* 0x0000000000007918 */ /* 0x000fe20000000000 */
[----:B------:R-:W5:Y:S01]  /*9030*/  LDS R4, [R4+0x6600] ;  /* 0x0066000004047984 */ /* 0x000f620000000800 */
[----:B------:R-:W1:Y:S01]  /*9040*/  LDCU UR4, c[0x0][0x3c4] ;  /* 0x00007880ff0477ac */ /* 0x000e620008000800 */
[----:B------:R-:W-:Y:S01]  /*9050*/  BSSY.RECONVERGENT B0, `(.L_x_109) ;  /* 0x0000014000007945 */ /* 0x000fe20003800200 */
[----:B-----5:R-:W-:-:S04]  /*9060*/  ISETP.NE.AND P0, PT, R4, 0x7fffffff, PT ;  /* 0x7fffffff0400780c */ /* 0x020fc80003f05270 */
[----:B------:R-:W-:-:S04]  /*9070*/  SEL R0, R4, 0x80000000, P0 ;  /* 0x8000000004007807 */ /* 0x000fc80000000000 */
[----:B-1----:R-:W-:-:S04]  /*9080*/  SHF.R.U32.HI R0, RZ, UR4, R0 ;  /* 0x00000004ff007c19 */ /* 0x002fc80008011600 */
[----:B------:R-:W-:-:S05]  /*9090*/  LOP3.LUT R0, R0, R7, RZ, 0x30, !PT ;  /* 0x0000000700007212 */ /* 0x000fca00078e30ff */
[----:B------:R-:W-:Y:S02]  /*90a0*/  IMAD R6, R0, 0x8, R29 ;  /* 0x0000000800067824 */ /* 0x000fe400078e021d */
[----:B------:R-:W-:-:S04]  /*90b0*/  VIADD R0, R3, 0x1980 ;  /* 0x0000198003007836 */ /* 0x000fc80000000000 */
[----:B------:R-:W1:Y:S01]  /*90c0*/  LDS.64 R6, [R6+0x6c00] ;  /* 0x006c000006067984 */ /* 0x000e620000000a00 */
[----:B------:R-:W-:Y:S02]  /*90d0*/  ISETP.GE.AND P0, PT, R0, R27, PT ;  /* 0x0000001b0000720c */ /* 0x000fe40003f06270 */
[----:B-1----:R-:W-:-:S05]  /*90e0*/  IADD3 R3, P1, PT, R6, R3, RZ ;  /* 0x0000000306037210 */ /* 0x002fca0007f3e0ff */
[----:B------:R-:W-:-:S06]  /*90f0*/  IMAD.X R0, RZ, RZ, R7, P1 ;  /* 0x000000ffff007224 */ /* 0x000fcc00008e0607 */
[----:B------:R-:W-:Y:S05]  /*9100*/  @P0 BRA `(.L_x_110) ;  /* 0x0000000000200947 */ /* 0x000fea0003800000 */
[----:B------:R-:W1:Y:S01]  /*9110*/  LDCU.64 UR4, c[0x0][0x3a0] ;  /* 0x00007400ff0477ac */ /* 0x000e620008000a00 */
[----:B0-234-:R-:W-:Y:S01]  /*9120*/  IMAD.MOV.U32 R5, RZ, RZ, -0x1 ;  /* 0xffffffffff057424 */ /* 0x01dfe200078e00ff */
[----:B------:R-:W-:-:S04]  /*9130*/  ISETP.GT.AND P0, PT, R4, -0x1, PT ;  /* 0xffffffff0400780c */ /* 0x000fc80003f04270 */
[----:B------:R-:W-:-:S04]  /*9140*/  SEL R5, R5, 0x80000000, P0 ;  /* 0x8000000005057807 */ /* 0x000fc80000000000 */
[----:B------:R-:W-:Y:S02]  /*9150*/  LOP3.LUT R5, R5, R4, RZ, 0x3c, !PT ;  /* 0x0000000405057212 */ /* 0x000fe400078e3cff */
[----:B-1----:R-:W-:-:S04]  /*9160*/  LEA R2, P1, R3, UR4, 0x2 ;  /* 0x0000000403027c11 */ /* 0x002fc8000f8210ff */
[----:B------:R-:W-:-:S05]  /*9170*/  LEA.HI.X R3, R3, UR5, R0, 0x2, P1 ;  /* 0x0000000503037c11 */ /* 0x000fca00088f1400 */
[----:B------:R1:W-:Y:S04]  /*9180*/  STG.E desc[UR6][R2.64+0x6600], R5 ;  /* 0x0066000502007986 */ /* 0x0003e8000c101906 */
.L_x_110:
[----:B------:R-:W-:Y:S05]  /*9190*/  BSYNC.RECONVERGENT B0 ;  /* 0x0000000000007941 */ /* 0x000fea0003800200 */
.L_x_109:
[----:B------:R-:W-:Y:S01]  /*91a0*/  NOP ;  /* 0x0000000000007918 */ /* 0x000fe20000000000 */
[----:B------:R-:W-:Y:S05]  /*91b0*/  EXIT ;  /* 0x000000000000794d */ /* 0x000fea0003800000 */
.L_x_26:
[----:B------:R-:W-:Y:S02]  /*91c0*/  IMAD.MOV.U32 R49, RZ, RZ, R41 ;  /* 0x000000ffff317224 */ /* 0x000fe400078e0029 */
[----:B------:R-:W-:Y:S02]  /*91d0*/  IMAD.MOV.U32 R48, RZ, RZ, 0x1 ;  /* 0x00000001ff307424 */ /* 0x000fe400078e00ff */
[----:B------:R-:W-:Y:S02]  /*91e0*/  IMAD.MOV.U32 R51, RZ, RZ, RZ ;  /* 0x000000ffff337224 */ /* 0x000fe400078e00ff */
[----:B------:R-:W-:-:S07]  /*91f0*/  IMAD.MOV.U32 R46, RZ, RZ, -0x1 ;  /* 0xffffffffff2e7424 */ /* 0x000fce00078e00ff */
[----:B------:R-:W-:Y:S05]  /*9200*/  WARPSYNC.COLLECTIVE R46, `(.L_x_111) ;  /* 0x000000002e087348 */ /* 0x000fea0003c00000 */
[----:B------:R0:W1:Y:S02]  /*9210*/  SHFL.UP P0, R44, R49, R48, R51 ;  /* 0x04000030312c7389 */ /* 0x0000640000000033 */
[----:B01----:R-:W-:Y:S05]  /*9220*/  ENDCOLLECTIVE ;  /* 0x000000000000791b */ /* 0x003fea0003800000 */
.L_x_111:
[----:B------:R-:W-:Y:S02]  /*9230*/  IMAD.MOV.U32 R48, RZ, RZ, 0x2 ;  /* 0x00000002ff307424 */ /* 0x000fe400078e00ff */
[----:B------:R-:W-:-:S04]  /*9240*/  IMAD.MOV.U32 R40, RZ, RZ, R44 ;  /* 0x000000ffff287224 */ /* 0x000fc800078e002c */
[----:B------:R-:W-:-:S04]  /*9250*/  @P0 IMAD.IADD R40, R41, 0x1, R40 ;  /* 0x0000000129280824 */ /* 0x000fc800078e0228 */
[----:B------:R-:W-:-:S07]  /*9260*/  IMAD.MOV.U32 R49, RZ, RZ, R40 ;  /* 0x000000ffff317224 */ /* 0x000fce00078e0028 */
[----:B------:R-:W-:Y:S05]  /*9270*/  WARPSYNC.COLLECTIVE R46, `(.L_x_112) ;  /* 0x000000002e087348 */ /* 0x000fea0003c00000 */
[----:B------:R0:W1:Y:S02]  /*9280*/  SHFL.UP P0, R44, R49, R48, R51 ;  /* 0x04000030312c7389 */ /* 0x0000640000000033 */
[----:B01----:R-:W-:Y:S05]  /*9290*/  ENDCOLLECTIVE ;  /* 0x000000000000791b */ /* 0x003fea0003800000 */
.L_x_112:
[----:B------:R-:W-:Y:S02]  /*92a0*/  IMAD.MOV.U32 R48, RZ, RZ, 0x4 ;  /* 0x00000004ff307424 */ /* 0x000fe400078e00ff */
[----:B------:R-:W-:-:S04]  /*92b0*/  IMAD.MOV.U32 R43, RZ, RZ, R44 ;  /* 0x000000ffff2b7224 */ /* 0x000fc800078e002c */
[----:B------:R-:W-:-:S04]  /*92c0*/  @P0 IMAD.IADD R43, R40, 0x1, R43 ;  /* 0x00000001282b0824 */ /* 0x000fc800078e022b */
[----:B------:R-:W-:-:S07]  /*92d0*/  IMAD.MOV.U32 R49, RZ, RZ, R43 ;  /* 0x000000ffff317224 */ /* 0x000fce00078e002b */
[----:B------:R-:W-:Y:S05]  /*92e0*/  WARPSYNC.COLLECTIVE R46, `(.L_x_113) ;  /* 0x000000002e087348 */ /* 0x000fea0003c00000 */
[----:B------:R0:W1:Y:S02]  /*92f0*/  SHFL.UP P0, R44, R49, R48, R51 ;  /* 0x04000030312c7389 */ /* 0x0000640000000033 */
[----:B01----:R-:W-:Y:S05]  /*9300*/  ENDCOLLECTIVE ;  /* 0x000000000000791b */ /* 0x003fea0003800000 */
.L_x_113:
[----:B------:R-:W-:Y:S02]  /*9310*/  IMAD.MOV.U32 R48, RZ, RZ, 0x8 ;  /* 0x00000008ff307424 */ /* 0x000fe400078e00ff */
[----:B------:R-:W-:-:S04]  /*9320*/  IMAD.MOV.U32 R42, RZ, RZ, R44 ;  /* 0x000000ffff2a7224 */ /* 0x000fc800078e002c */
[----:B------:R-:W-:-:S04]  /*9330*/  @P0 IMAD.IADD R42, R43, 0x1, R42 ;  /* 0x000000012b2a0824 */ /* 0x000fc800078e022a */
[----:B------:R-:W-:-:S07]  /*9340*/  IMAD.MOV.U32 R49, RZ, RZ, R42 ;  /* 0x000000ffff317224 */ /* 0x000fce00078e002a */
[----:B------:R-:W-:Y:S05]  /*9350*/  WARPSYNC.COLLECTIVE R46, `(.L_x_114) ;  /* 0x000000002e087348 */ /* 0x000fea0003c00000 */
[----:B------:R0:W1:Y:S02]  /*9360*/  SHFL.UP P0, R44, R49, R48, R51 ;  /* 0x04000030312c7389 */ /* 0x0000640000000033 */
[----:B01----:R-:W-:Y:S05]  /*9370*/  ENDCOLLECTIVE ;  /* 0x000000000000791b */ /* 0x003fea0003800000 */
.L_x_114:
[----:B------:R-:W-:Y:S02]  /*9380*/  IMAD.MOV.U32 R48, RZ, RZ, 0x10 ;  /* 0x00000010ff307424 */ /* 0x000fe400078e00ff */
[----:B------:R-:W-:-:S04]  /*9390*/  IMAD.MOV.U32 R47, RZ, RZ, R44 ;  /* 0x000000ffff2f7224 */ /* 0x000fc800078e002c */
[----:B------:R-:W-:-:S04]  /*93a0*/  @P0 IMAD.IADD R47, R42, 0x1, R47 ;  /* 0x000000012a2f0824 */ /* 0x000fc800078e022f */
[----:B------:R-:W-:-:S07]  /*93b0*/  IMAD.MOV.U32 R49, RZ, RZ, R47 ;  /* 0x000000ffff317224 */ /* 0x000fce00078e002f */
[----:B------:R-:W-:Y:S05]  /*93c0*/  WARPSYNC.COLLECTIVE R46, `(.L_x_115) ;  /* 0x000000002e087348 */ /* 0x000fea0003c00000 */
[----:B------:R0:W1:Y:S02]  /*93d0*/  SHFL.UP P0, R44, R49, R48, R51 ;  /* 0x04000030312c7389 */ /* 0x0000640000000033 */
[----:B01----:R-:W-:Y:S05]  /*93e0*/  ENDCOLLECTIVE ;  /* 0x000000000000791b */ /* 0x003fea0003800000 */
.L_x_115:
[----:B------:R-:W-:Y:S05]  /*93f0*/  BRA `(.L_x_116) ;  /* 0xffffff9400b87947 */ /* 0x000fea000383ffff */
.L_x_117:
[----:B------:R-:W-:-:S00]  /*9400*/  BRA `(.L_x_117) ;  /* 0xfffffffc00fc7947 */ /* 0x000fc0000383ffff */
[----:B------:R-:W-:-:S00]  /*9410*/  NOP ;  /* 0x0000000000007918 */ /* 0x000fc00000000000 */
        /* <DEDUP_REMOVED lines=14> */
.L_x_271:


//--------------------- .text._ZN3cub18CUB_300001_SM_10006detail10radix_sort33DeviceRadixSortExclusiveSumKernelINS1_5radix10policy_hubIfNS0_8NullTypeEyE10Policy1000EyEEvPT0_ --------------------------
	.section	.text._ZN3cub18CUB_300001_SM_10006detail10radix_sort33DeviceRadixSortExclusiveSumKernelINS1_5radix10policy_hubIfNS0_8NullTypeEyE10Policy1000EyEEvPT0_,"ax",@progbits
	.align	128
        .global         _ZN3cub18CUB_300001_SM_10006detail10radix_sort33DeviceRadixSortExclusiveSumKernelINS1_5radix10policy_hubIfNS0_8NullTypeEyE10Policy1000EyEEvPT0_
        .type           _ZN3cub18CUB_300001_SM_10006detail10radix_sort33DeviceRadixSortExclusiveSumKernelINS1_5radix10policy_hubIfNS0_8NullTypeEyE10Policy1000EyEEvPT0_,@function
        .size           _ZN3cub18CUB_300001_SM_10006detail10radix_sort33DeviceRadixSortExclusiveSumKernelINS1_5radix10policy_hubIfNS0_8NullTypeEyE10Policy1000EyEEvPT0_,(.L_x_272 - _ZN3cub18CUB_300001_SM_10006detail10radix_sort33DeviceRadixSortExclusiveSumKernelINS1_5radix10policy_hubIfNS0_8NullTypeEyE10Policy1000EyEEvPT0_)
        .other          _ZN3cub18CUB_300001_SM_10006detail10radix_sort33DeviceRadixSortExclusiveSumKernelINS1_5radix10policy_hubIfNS0_8NullTypeEyE10Policy1000EyEEvPT0_,@"STO_CUDA_ENTRY STV_DEFAULT"
_ZN3cub18CUB_300001_SM_10006detail10radix_sort33DeviceRadixSortExclusiveSumKernelINS1_5radix10policy_hubIfNS0_8NullTypeEyE10Policy1000EyEEvPT0_:
.text._ZN3cub18CUB_300001_SM_10006detail10radix_sort33DeviceRadixSortExclusiveSumKernelINS1_5radix10policy_hubIfNS0_8NullTypeEyE10Policy1000EyEEvPT0_:
[----:B------:R-:W-:Y:S01]  /*0000*/  LDC R1, c[0x0][0x37c] ;  /* 0x0000df00ff017b82 */ /* 0x000fe20000000800 */
[----:B------:R-:W0:Y:S07]  /*0010*/  S2R R18, SR_TID.X ;  /* 0x0000000000127919 */ /* 0x000e2e0000002100 */
[----:B------:R-:W1:Y:S01]  /*0020*/  LDC.64 R16, c[0x0][0x380] ;  /* 0x0000e000ff107b82 */ /* 0x000e620000000a00 */
[----:B------:R-:W2:Y:S01]  /*0030*/  LDCU.64 UR4, c[0x0][0x358] ;  /* 0x00006b00ff0477ac */ /* 0x000ea20008000a00 */
[----:B------:R-:W3:Y:S01]  /*0040*/  S2R R5, SR_CTAID.X ;  /* 0x0000000000057919 */ /* 0x000ee20000002500 */
[----:B0-----:R-:W-:Y:S01]  /*0050*/  ISETP.GT.U32.AND P1, PT, R18, 0xff, PT ;  /* 0x000000ff1200780c */ /* 0x001fe20003f24070 */
[----:B---3--:R-:W-:-:S04]  /*0060*/  IMAD R5, R5, 0x100, R18 ;  /* 0x0000010005057824 */ /* 0x008fc800078e0212 */
[----:B-1----:R-:W-:-:S08]  /*0070*/  IMAD.WIDE R16, R5, 0x8, R16 ;  /* 0x0000000805107825 */ /* 0x002fd000078e0210 */
[----:B--2---:R-:W2:Y:S01]  /*0080*/  @!P1 LDG.E.64 R2, desc[UR4][R16.64] ;  /* 0x0000000410029981 */ /* 0x004ea2000c1e1b00 */
[----:B------:R-:W-:Y:S02]  /*0090*/  MOV R0, 0x400 ;  /* 0x0000040000007802 */ /* 0x000fe40000000f00 */
[C---:B------:R-:W-:Y:S01]  /*00a0*/  ISETP.GT.U32.AND P0, PT, R18.reuse, 0x1f, PT ;  /* 0x0000001f1200780c */ /* 0x040fe20003f04070 */
[----:B------:R-:W0:Y:S02]  /*00b0*/  S2R R5, SR_CgaCtaId ;  /* 0x0000000000057919 */ /* 0x000e240000008800 */
[----:B0-----:R-:W-:Y:S02]  /*00c0*/  LEA R5, R5, R0, 0x18 ;  /* 0x0000000005057211 */ /* 0x001fe400078ec0ff */
[----:B------:R-:W-:-:S05]  /*00d0*/  LEA.HI R0, R18, R18, RZ, 0x1d ;  /* 0x0000001212007211 */ /* 0x000fca00078fe8ff */
[----:B------:R-:W-:-:S05]  /*00e0*/  IMAD R0, R0, 0x8, R5 ;  /* 0x0000000800007824 */ /* 0x000fca00078e0205 */
[----:B--2---:R0:W-:Y:S01]  /*00f0*/  STS.64 [R0+0x10], R2 ;  /* 0x0000100200007388 */ /* 0x0041e20000000a00 */
[----:B------:R-:W-:Y:S06]  /*0100*/  BAR.SYNC.DEFER_BLOCKING 0x0 ;  /* 0x0000000000007b1d */ /* 0x000fec0000010000 */
[----:B------:R-:W-:Y:S05]  /*0110*/  @P0 BRA `(.L_x_118) ;  /* 0x0000000400240947 */ /* 0x000fea0003800000 */
[----:B------:R-:W-:Y:S01]  /*0120*/  IMAD R18, R18, 0x48, R5 ;  /* 0x0000004812127824 */ /* 0x000fe200078e0205 */
[----:B------:R-:W-:-:S04]  /*0130*/  UMOV UR6, 0xffffffff ;  /* 0xffffffff00067882 */ /* 0x000fc80000000000 */
[----:B------:R-:W-:Y:S04]  /*0140*/  LDS.64 R14, [R18+0x10] ;  /* 0x00001000120e7984 */ /* 0x000fe80000000a00 */
[----:B------:R-:W-:Y:S04]  /*0150*/  LDS.64 R12, [R18+0x18] ;  /* 0x00001800120c7984 */ /* 0x000fe80000000a00 */
[----:B------:R-:W1:Y:S04]  /*0160*/  LDS.64 R10, [R18+0x20] ;  /* 0x00002000120a7984 */ /* 0x000e680000000a00 */
[----:B------:R-:W-:Y:S04]  /*0170*/  LDS.64 R8, [R18+0x28] ;  /* 0x0000280012087984 */ /* 0x000fe80000000a00 */
[----:B------:R-:W2:Y:S04]  /*0180*/  LDS.64 R6, [R18+0x30] ;  /* 0x0000300012067984 */ /* 0x000ea80000000a00 */
[----:B------:R-:W-:Y:S04]  /*0190*/  LDS.64 R4, [R18+0x38] ;  /* 0x0000380012047984 */ /* 0x000fe80000000a00 */
[----:B0-----:R-:W0:Y:S04]  /*01a0*/  LDS.64 R2, [R18+0x40] ;  /* 0x0000400012027984 */ /* 0x001e280000000a00 */
[----:B------:R-:W3:Y:S01]  /*01b0*/  LDS.64 R20, [R18+0x48] ;  /* 0x0000480012147984 */ /* 0x000ee20000000a00 */
[----:B-1----:R-:W-:-:S04]  /*01c0*/  IADD3 R19, P3, P4, R10, R12, R14 ;  /* 0x0000000c0a137210 */ /* 0x002fc80007c7e00e */
[----:B------:R-:W-:Y:S02]  /*01d0*/  IADD3.X R23, PT, PT, R11, R13, R15, P3, P4 ;  /* 0x0000000d0b177210 */ /* 0x000fe40001fe840f */
[----:B--2---:R-:W-:-:S04]  /*01e0*/  IADD3 R19, P0, P2, R6, R19, R8 ;  /* 0x0000001306137210 */ /* 0x004fc80007a1e008 */
[----:B------:R-:W-:Y:S02]  /*01f0*/  IADD3.X R23, PT, PT, R7, R23, R9, P0, P2 ;  /* 0x0000001707177210 */ /* 0x000fe400007e4409 */
[----:B0-----:R-:W-:-:S04]  /*0200*/  IADD3 R19, P3, P4, R2, R19, R4 ;  /* 0x0000001302137210 */ /* 0x001fc80007c7e004 */
[----:B---3--:R-:W-:Y:S02]  /*0210*/  IADD3 R20, P0, PT, R20, R19, RZ ;  /* 0x0000001314147210 */ /* 0x008fe40007f1e0ff */
[----:B------:R-:W-:-:S05]  /*0220*/  IADD3.X R19, PT, PT, R3, R23, R5, P3, P4 ;  /* 0x0000001703137210 */ /* 0x000fca0001fe8405 */
[----:B------:R-:W-:Y:S01]  /*0230*/  IMAD.X R19, R21, 0x1, R19, P0 ;  /* 0x0000000115137824 */ /* 0x000fe200000e0613 */
[----:B------:R-:W-:Y:S06]  /*0240*/  BRA.DIV UR6, `(.L_x_119) ;  /* 0x0000000206f07947 */ /* 0x000fec000b800000 */
[----:B------:R-:W0:Y:S04]  /*0250*/  SHFL.UP PT, R27, R20, 0x1, RZ ;  /* 0x04200000141b7989 */ /* 0x000e2800000e00ff */
[----:B------:R-:W1:Y:S01]  /*0260*/  SHFL.UP P0, R25, R19, 0x1, RZ ;  /* 0x0420000013197989 */ /* 0x000e6200000000ff */
[----:B0-----:R-:W-:-:S04]  /*0270*/  IADD3 R22, P2, PT, R27, R20, RZ ;  /* 0x000000141b167210 */ /* 0x001fc80007f5e0ff */
[----:B-1----:R-:W-:Y:S01]  /*0280*/  SEL R27, R22, R27, P0 ;  /* 0x0000001b161b7207 */ /* 0x002fe20000000000 */
[----:B------:R-:W-:-:S04]  /*0290*/  IMAD.X R26, R25, 0x1, R19, P2 ;  /* 0x00000001191a7824 */ /* 0x000fc800010e0613 */
[----:B------:R-:W0:Y:S01]  /*02a0*/  SHFL.UP PT, R28, R27, 0x2, RZ ;  /* 0x044000001b1c7989 */ /* 0x000e2200000e00ff */
[----:B------:R-:W-:-:S05]  /*02b0*/  SEL R26, R26, R25, P0 ;  /* 0x000000191a1a7207 */ /* 0x000fca0000000000 */
[----:B------:R-:W1:Y:S01]  /*02c0*/  SHFL.UP P0, R25, R26, 0x2, RZ ;  /* 0x044000001a197989 */ /* 0x000e6200000000ff */
[----:B0-----:R-:W-:-:S05]  /*02d0*/  IADD3 R21, P2, PT, R28, R27, RZ ;  /* 0x0000001b1c157210 */ /* 0x001fca0007f5e0ff */
[----:B-1----:R-:W-:Y:S01]  /*02e0*/  IMAD.X R22, R25, 0x1, R26, P2 ;  /* 0x0000000119167824 */ /* 0x002fe200010e061a */
[----:B------:R-:W-:-:S04]  /*02f0*/  SEL R28, R21, R28, P0 ;  /* 0x0000001c151c7207 */ /* 0x000fc80000000000 */
[----:B------:R-:W-:Y:S01]  /*0300*/  SEL R29, R22, R25, P0 ;  /* 0x00000019161d7207 */ /* 0x000fe20000000000 */
        /* <DEDUP_REMOVED lines=12> */
[----:B------:R0:W1:Y:S04]  /*03d0*/  SHFL.UP PT, R28, R27, 0x10, RZ ;  /* 0x060000001b1c7989 */ /* 0x00006800000e00ff */
[----:B------:R0:W2:Y:S02]  /*03e0*/  SHFL.UP P0, R25, R26, 0x10, RZ ;  /* 0x060000001a197989 */ /* 0x0000a400000000ff */
.L_x_130:
[----:B-1----:R-:W-:-:S04]  /*03f0*/  IADD3 R21, P2, PT, R28, R27, RZ ;  /* 0x0000001b1c157210 */ /* 0x002fc80007f5e0ff */
[----:B--2---:R-:W-:Y:S01]  /*0400*/  SEL R21, R21, R28, P0 ;  /* 0x0000001c15157207 */ /* 0x004fe20000000000 */
[----:B------:R-:W-:-:S05]  /*0410*/  IMAD.X R22, R25, 0x1, R26, P2 ;  /* 0x0000000119167824 */ /* 0x000fca00010e061a */
[----:B------:R-:W-:Y:S02]  /*0420*/  SEL R22, R22, R25, P0 ;  /* 0x0000001916167207 */ /* 0x000fe40000000000 */
[----:B------:R-:W-:-:S05]  /*0430*/  IADD3 R20, P0, PT, R21, -R20, RZ ;  /* 0x8000001415147210 */ /* 0x000fca0007f1e0ff */
[----:B------:R-:W-:Y:S01]  /*0440*/  IMAD.X R21, R22, 0x1, ~R19, P0 ;  /* 0x0000000116157824 */ /* 0x000fe200000e0e13 */
[----:B------:R-:W-:-:S04]  /*0450*/  IADD3 R14, P0, PT, R14, R20, RZ ;  /* 0x000000140e0e7210 */ /* 0x000fc80007f1e0ff */
[----:B------:R1:W-:Y:S01]  /*0460*/  STS.64 [R18+0x10], R20 ;  /* 0x0000101412007388 */ /* 0x0003e20000000a00 */
[----:B------:R-:W-:Y:S01]  /*0470*/  IMAD.X R15, R15, 0x1, R21, P0 ;  /* 0x000000010f0f7824 */ /* 0x000fe200000e0615 */
        /* <DEDUP_REMOVED lines=17> */
[----:B------:R-:W-:-:S05]  /*0590*/  IMAD.X R3, R3, 0x1, R5, P0 ;  /* 0x0000000103037824 */ /* 0x000fca00000e0605 */
[----:B------:R1:W-:Y:S03]  /*05a0*/  STS.64 [R18+0x48], R2 ;  /* 0x0000480212007388 */ /* 0x0003e60000000a00 */
.L_x_118:
[----:B------:R-:W-:Y:S05]  /*05b0*/  WARPSYNC.ALL ;  /* 0x0000000000007948 */ /* 0x000fea0003800000 */
[----:B------:R-:W-:Y:S06]  /*05c0*/  BAR.SYNC.DEFER_BLOCKING 0x0 ;  /* 0x0000000000007b1d */ /* 0x000fec0000010000 */
[----:B------:R-:W-:Y:S05]  /*05d0*/  @P1 EXIT ;  /* 0x000000000000194d */ /* 0x000fea0003800000 */
[----:B01----:R-:W0:Y:S04]  /*05e0*/  LDS.64 R2, [R0+0x10] ;  /* 0x0000100000027984 */ /* 0x003e280000000a00 */
[----:B0-----:R-:W-:Y:S01]  /*05f0*/  STG.E.64 desc[UR4][R16.64], R2 ;  /* 0x0000000210007986 */ /* 0x001fe2000c101b04 */
[----:B------:R-:W-:Y:S05]  /*0600*/  EXIT ;  /* 0x000000000000794d */ /* 0x000fea0003800000 */
.L_x_119:
[----:B------:R-:W-:Y:S02]  /*0610*/  IMAD.MOV.U32 R24, RZ, RZ, R20 ;  /* 0x000000ffff187224 */ /* 0x000fe400078e0014 */
[----:B------:R-:W-:Y:S02]  /*0620*/  IMAD.MOV.U32 R23, RZ, RZ, 0x1 ;  /* 0x00000001ff177424 */ /* 0x000fe400078e00ff */
[----:B------:R-:W-:Y:S02]  /*0630*/  IMAD.MOV.U32 R22, RZ, RZ, RZ ;  /* 0x000000ffff167224 */ /* 0x000fe400078e00ff */
[----:B------:R-:W-:-:S07]  /*0640*/  IMAD.MOV.U32 R21, RZ, RZ, -0x1 ;  /* 0xffffffffff157424 */ /* 0x000fce00078e00ff */
[----:B------:R-:W-:Y:S05]  /*0650*/  WARPSYNC.COLLECTIVE R21, `(.L_x_120) ;  /* 0x0000000015087348 */ /* 0x000fea0003c00000 */
[----:B------:R0:W1:Y:S02]  /*0660*/  SHFL.UP P0, R25, R24, R23, R22 ;  /* 0x0400001718197389 */ /* 0x0000640000000016 */
[----:B01----:R-:W-:Y:S05]  /*0670*/  ENDCOLLECTIVE ;  /* 0x000000000000791b */ /* 0x003fea0003800000 */
.L_x_120:
[----:B------:R-:W-:Y:S02]  /*0680*/  IMAD.MOV.U32 R24, RZ, RZ, R19 ;  /* 0x000000ffff187224 */ /* 0x000fe400078e0013 */
[----:B------:R-:W-:-:S07]  /*0690*/  IMAD.MOV.U32 R27, RZ, RZ, R25 ;  /* 0x000000ffff1b7224 */ /* 0x000fce00078e0019 */
[----:B------:R-:W-:Y:S05]  /*06a0*/  WARPSYNC.COLLECTIVE R21, `(.L_x_121) ;  /* 0x0000000015087348 */ /* 0x000fea0003c00000 */
[----:B------:R0:W1:Y:S02]  /*06b0*/  SHFL.UP P0, R25, R24, R23, R22 ;  /* 0x0400001718197389 */ /* 0x0000640000000016 */
[----:B01----:R-:W-:Y:S05]  /*06c0*/  ENDCOLLECTIVE ;  /* 0x000000000000791b */ /* 0x003fea0003800000 */
.L_x_121:
[----:B------:R-:W-:Y:S01]  /*06d0*/  IADD3 R26, P2, PT, R27, R20, RZ ;  /* 0x000000141b1a7210 */ /* 0x000fe20007f5e0ff */
[----:B------:R-:W-:-:S03]  /*06e0*/  IMAD.MOV.U32 R23, RZ, RZ, 0x2 ;  /* 0x00000002ff177424 */ /* 0x000fc600078e00ff */
[----:B------:R-:W-:Y:S01]  /*06f0*/  SEL R27, R26, R27, P0 ;  /* 0x0000001b1a1b7207 */ /* 0x000fe20000000000 */
[----:B------:R-:W-:-:S04]  /*0700*/  IMAD.X R26, R25, 0x1, R19, P2 ;  /* 0x00000001191a7824 */ /* 0x000fc800010e0613 */
[----:B------:R-:W-:Y:S01]  /*0710*/  IMAD.MOV.U32 R24, RZ, RZ, R27 ;  /* 0x000000ffff187224 */ /* 0x000fe200078e001b */
[----:B------:R-:W-:-:S07]  /*0720*/  SEL R26, R26, R25, P0 ;  /* 0x000000191a1a7207 */ /* 0x000fce0000000000 */
[----:B------:R-:W-:Y:S05]  /*0730*/  WARPSYNC.COLLECTIVE R21, `(.L_x_122) ;  /* 0x0000000015087348 */ /* 0x000fea0003c00000 */
[----:B------:R0:W1:Y:S02]  /*0740*/  SHFL.UP P0, R25, R24, R23, R22 ;  /* 0x0400001718197389 */ /* 0x0000640000000016 */
[----:B01----:R-:W-:Y:S05]  /*0750*/  ENDCOLLECTIVE ;  /* 0x000000000000791b */ /* 0x003fea0003800000 */
.L_x_122:
[----:B------:R-:W-:Y:S02]  /*0760*/  IMAD.MOV.U32 R24, RZ, RZ, R26 ;  /* 0x000000ffff187224 */ /* 0x000fe400078e001a */
[----:B------:R-:W-:-:S07]  /*0770*/  IMAD.MOV.U32 R28, RZ, RZ, R25 ;  /* 0x000000ffff1c7224 */ /* 0x000fce00078e0019 */
[----:B------:R-:W-:Y:S05]  /*0780*/  WARPSYNC.COLLECTIVE R21, `(.L_x_123) ;  /* 0x0000000015087348 */ /* 0x000fea0003c00000 */
[----:B------:R0:W1:Y:S02]  /*0790*/  SHFL.UP P0, R25, R24, R23, R22 ;  /* 0x0400001718197389 */ /* 0x0000640000000016 */
[----:B01----:R-:W-:Y:S05]  /*07a0*/  ENDCOLLECTIVE ;  /* 0x000000000000791b */ /* 0x003fea0003800000 */
.L_x_123:
        /* <DEDUP_REMOVED lines=9> */
.L_x_124:
[----:B------:R-:W-:Y:S02]  /*0840*/  IMAD.MOV.U32 R24, RZ, RZ, R29 ;  /* 0x000000ffff187224 */ /* 0x000fe400078e001d */
[----:B------:R-:W-:-:S07]  /*0850*/  IMAD.MOV.U32 R27, RZ, RZ, R25 ;  /* 0x000000ffff1b7224 */ /* 0x000fce00078e0019 */
[----:B------:R-:W-:Y:S05]  /*0860*/  WARPSYNC.COLLECTIVE R21, `(.L_x_125) ;  /* 0x0000000015087348 */ /* 0x000fea0003c00000 */
[----:B------:R0:W1:Y:S02]  /*0870*/  SHFL.UP P0, R25, R24, R23, R22 ;  /* 0x0400001718197389 */ /* 0x0000640000000016 */
[----:B01----:R-:W-:Y:S05]  /*0880*/  ENDCOLLECTIVE ;  /* 0x000000000000791b */ /* 0x003fea0003800000 */
.L_x_125:
        /* <DEDUP_REMOVED lines=9> */
.L_x_126:
[----:B------:R-:W-:Y:S02]  /*0920*/  IMAD.MOV.U32 R24, RZ, RZ, R29 ;  /* 0x000000ffff187224 */ /* 0x000fe400078e001d */
[----:B------:R-:W-:-:S07]  /*0930*/  IMAD.MOV.U32 R27, RZ, RZ, R25 ;  /* 0x000000ffff1b7224 */ /* 0x000fce00078e0019 */
[----:B------:R-:W-:Y:S05]  /*0940*/  WARPSYNC.COLLECTIVE R21, `(.L_x_127) ;  /* 0x0000000015087348 */ /* 0x000fea0003c00000 */
[----:B------:R0:W1:Y:S02]  /*0950*/  SHFL.UP P0, R25, R24, R23, R22 ;  /* 0x0400001718197389 */ /* 0x0000640000000016 */
[----:B01----:R-:W-:Y:S05]  /*0960*/  ENDCOLLECTIVE ;  /* 0x000000000000791b */ /* 0x003fea0003800000 */
.L_x_127:
        /* <DEDUP_REMOVED lines=9> */
.L_x_128:
[----:B------:R-:W-:Y:S02]  /*0a00*/  IMAD.MOV.U32 R24, RZ, RZ, R26 ;  /* 0x000000ffff187224 */ /* 0x000fe400078e001a */
[----:B------:R-:W-:-:S07]  /*0a10*/  IMAD.MOV.U32 R28, RZ, RZ, R25 ;  /* 0x000000ffff1c7224 */ /* 0x000fce00078e0019 */
[----:B------:R-:W-:Y:S05]  /*0a20*/  WARPSYNC.COLLECTIVE R21, `(.L_x_129) ;  /* 0x0000000015087348 */ /* 0x000fea0003c00000 */
[----:B------:R0:W1:Y:S02]  /*0a30*/  SHFL.UP P0, R25, R24, R23, R22 ;  /* 0x0400001718197389 */ /* 0x0000640000000016 */
[----:B01----:R-:W-:Y:S05]  /*0a40*/  ENDCOLLECTIVE ;  /* 0x000000000000791b */ /* 0x003fea0003800000 */
.L_x_129:
[----:B------:R-:W-:Y:S05]  /*0a50*/  BRA `(.L_x_130) ;  /* 0xfffffff800647947 */ /* 0x000fea000383ffff */
.L_x_131:
        /* <DEDUP_REMOVED lines=10> */
.L_x_272:


//--------------------- .text._ZN3cub18CUB_300001_SM_10006detail10radix_sort30DeviceRadixSortHistogramKernelINS1_5radix10policy_hubIfNS0_8NullTypeEyE10Policy1000ELNS0_9SortOrderE0EfyNS1_21identity_decomposer_tEEEvPT2_PKT1_SB_iiT3_ --------------------------
	.section	.text._ZN3cub18CUB_300001_SM_10006detail10radix_sort30DeviceRadixSortHistogramKernelINS1_5radix10policy_hubIfNS0_8NullTypeEyE10Policy1000ELNS0_9SortOrderE0EfyNS1_21identity_decomposer_tEEEvPT2_PKT1_SB_iiT3_,"ax",@progbits
	.align	128
        .global         _ZN3cub18CUB_300001_SM_10006detail10radix_sort30DeviceRadixSortHistogramKernelINS1_5radix10policy_hubIfNS0_8NullTypeEyE10Policy1000ELNS0_9SortOrderE0EfyNS1_21identity_decomposer_tEEEvPT2_PKT1_SB_iiT3_
        .type           _ZN3cub18CUB_300001_SM_10006detail10radix_sort30DeviceRadixSortHistogramKernelINS1_5radix10policy_hubIfNS0_8NullTypeEyE10Policy1000ELNS0_9SortOrderE0EfyNS1_21identity_decomposer_tEEEvPT2_PKT1_SB_iiT3_,@function
        .size           _ZN3cub18CUB_300001_SM_10006detail10radix_sort30DeviceRadixSortHistogramKernelINS1_5radix10policy_hubIfNS0_8NullTypeEyE10Policy1000ELNS0_9SortOrderE0EfyNS1_21identity_decomposer_tEEEvPT2_PKT1_SB_iiT3_,(.L_x_273 - _ZN3cub18CUB_300001_SM_10006detail10radix_sort30DeviceRadixSortHistogramKernelINS1_5radix10policy_hubIfNS0_8NullTypeEyE10Policy1000ELNS0_9SortOrderE0EfyNS1_21identity_decomposer_tEEEvPT2_PKT1_SB_iiT3_)
        .other          _ZN3cub18CUB_300001_SM_10006detail10radix_sort30DeviceRadixSortHistogramKernelINS1_5radix10policy_hubIfNS0_8NullTypeEyE10Policy1000ELNS0_9SortOrderE0EfyNS1_21identity_decomposer_tEEEvPT2_PKT1_SB_iiT3_,@"STO_CUDA_ENTRY STV_DEFAULT"
_ZN3cub18CUB_300001_SM_10006detail10radix_sort30DeviceRadixSortHistogramKernelINS1_5radix10policy_hubIfNS0_8NullTypeEyE10Policy1000ELNS0_9SortOrderE0EfyNS1_21identity_decomposer_tEEEvPT2_PKT1_SB_iiT3_:
.text._ZN3cub18CUB_300001_SM_10006detail10radix_sort30DeviceRadixSortHistogramKernelINS1_5radix10policy_hubIfNS0_8NullTypeEyE10Policy1000ELNS0_9SortOrderE0EfyNS1_21identity_decomposer_tEEEvPT2_PKT1_SB_iiT3_:
[----:B------:R-:W-:Y:S01]  /*0000*/  LDC R1, c[0x0][0x37c] ;  /* 0x0000df00ff017b82 */ /* 0x000fe20000000800 */
[----:B------:R-:W0:Y:S02]  /*0010*/  LDCU.64 UR6, c[0x0][0x390] ;  /* 0x00007200ff0677ac */ /* 0x000e240008000a00 */
[----:B0-----:R-:W-:-:S04]  /*0020*/  ISETP.NE.U32.AND P0, PT, RZ, UR6, PT ;  /* 0x00000006ff007c0c */ /* 0x001fc8000bf05070 */
[----:B------:R-:W-:-:S13]  /*0030*/  ISETP.NE.AND.EX P0, PT, RZ, UR7, PT, P0 ;  /* 0x00000007ff007c0c */ /* 0x000fda000bf05300 */
[----:B------:R-:W-:Y:S05]  /*0040*/  @!P0 EXIT ;  /* 0x000000000000894d */ /* 0x000fea0003800000 */
[----:B------:R-:W-:Y:S01]  /*0050*/  UIADD3 UR11, UP0, UPT, UR6, -0x1, URZ ;  /* 0xffffffff060b7890 */ /* 0x000fe2000ff1e0ff */
[----:B------:R-:W0:Y:S01]  /*0060*/  S2R R0, SR_TID.X ;  /* 0x0000000000007919 */ /* 0x000e220000002100 */
[----:B------:R-:W1:Y:S01]  /*0070*/  LDCU.64 UR4, c[0x0][0x398] ;  /* 0x00007300ff0477ac */ /* 0x000e620008000a00 */
[----:B------:R-:W2:Y:S01]  /*0080*/  S2UR UR8, SR_CTAID.X ;  /* 0x00000000000879c3 */ /* 0x000ea20000002500 */
[----:B------:R-:W-:Y:S01]  /*0090*/  UIADD3.X UR12, UPT, UPT, UR7, -0x1, URZ, UP0, !UPT ;  /* 0xffffffff070c7890 */ /* 0x000fe200087fe4ff */
[----:B------:R-:W3:Y:S03]  /*00a0*/  LDCU.64 UR20, c[0x0][0x358] ;  /* 0x00006b00ff1477ac */ /* 0x000ee60008000a00 */
[----:B------:R-:W-:Y:S01]  /*00b0*/  USHF.R.U64 UR11, UR11, 0x1e, UR12 ;  /* 0x0000001e0b0b7899 */ /* 0x000fe2000800120c */
[----:B------:R-:W4:Y:S03]  /*00c0*/  LDCU UR28, c[0x0][0x370] ;  /* 0x00006e00ff1c77ac */ /* 0x000f260008000800 */
[----:B------:R-:W-:-:S02]  /*00d0*/  UIADD3 UR11, UP0, UPT, UR11, 0x1, URZ ;  /* 0x000000010b0b7890 */ /* 0x000fc4000ff1e0ff */
[----:B-1----:R-:W-:Y:S02]  /*00e0*/  UIADD3 UR4, UPT, UPT, UR5, 0x7, -UR4 ;  /* 0x0000000705047890 */ /* 0x002fe4000fffe804 */
[----:B------:R-:W-:Y:S02]  /*00f0*/  ULEA.HI.X UR12, UR12, URZ, URZ, 0x2, UP0 ;  /* 0x000000ff0c0c7291 */ /* 0x000fe400080f14ff */
[----:B------:R-:W-:Y:S02]  /*0100*/  UISETP.LT.U32.AND UP0, UPT, UR11, UR6, UPT ;  /* 0x000000060b00728c */ /* 0x000fe4000bf01070 */
[----:B------:R-:W-:Y:S02]  /*0110*/  USHF.R.S32.HI UR5, URZ, 0x1f, UR4 ;  /* 0x0000001fff057899 */ /* 0x000fe40008011404 */
[----:B------:R-:W-:Y:S02]  /*0120*/  UISETP.LT.U32.AND.EX UP0, UPT, UR12, UR7, UPT, UP0 ;  /* 0x000000070c00728c */ /* 0x000fe4000bf01100 */
[----:B------:R-:W-:-:S02]  /*0130*/  ULEA.HI UR5, UR5, UR4, URZ, 0x3 ;  /* 0x0000000405057291 */ /* 0x000fc4000f8f18ff */
[----:B------:R-:W-:Y:S01]  /*0140*/  USEL UR11, UR11, UR6, UP0 ;  /* 0x000000060b0b7287 */ /* 0x000fe20008000000 */
[----:B0-----:R-:W-:Y:S01]  /*0150*/  VIADD R20, R0, 0x780 ;  /* 0x0000078000147836 */ /* 0x001fe20000000000 */
[----:B------:R-:W-:Y:S02]  /*0160*/  USEL UR12, UR12, UR7, UP0 ;  /* 0x000000070c0c7287 */ /* 0x000fe40008000000 */
[----:B------:R-:W-:Y:S02]  /*0170*/  UISETP.GE.AND UP0, UPT, UR4, 0x8, UPT ;  /* 0x000000080400788c */ /* 0x000fe4000bf06270 */
[----:B------:R-:W-:Y:S02]  /*0180*/  USHF.R.S32.HI UR5, URZ, 0x3, UR5 ;  /* 0x00000003ff057899 */ /* 0x000fe40008011405 */
[----:B--2---:R-:W-:Y:S02]  /*0190*/  USHF.L.U32 UR8, UR8, 0xb, URZ ;  /* 0x0000000b08087899 */ /* 0x004fe400080006ff */
[----:B------:R-:W-:Y:S01]  /*01a0*/  PLOP3.LUT P0, PT, PT, PT, UP0, 0x80, 0x8 ;  /* 0x000000000008781c */ /* 0x000fe20003f0f008 */
[----:B------:R-:W-:-:S02]  /*01b0*/  UIADD3 UR22, UPT, UPT, UR5, -0x1, URZ ;  /* 0xffffffff05167890 */ /* 0x000fc4000fffe0ff */
[----:B------:R-:W-:Y:S01]  /*01c0*/  ULOP3.LUT UR23, UR5, 0xf, URZ, 0xc0, !UPT ;  /* 0x0000000f05177892 */ /* 0x000fe2000f8ec0ff */
[----:B------:R-:W-:Y:S01]  /*01d0*/  ISETP.GT.U32.OR P0, PT, R0, 0xff, !P0 ;  /* 0x000000ff0000780c */ /* 0x000fe20004704470 */
[----:B------:R-:W-:Y:S02]  /*01e0*/  ULOP3.LUT UR24, UR5, 0x7, URZ, 0xc0, !UPT ;  /* 0x0000000705187892 */ /* 0x000fe4000f8ec0ff */
[----:B------:R-:W-:Y:S01]  /*01f0*/  ULOP3.LUT UR25, UR5, 0x3, URZ, 0xc0, !UPT ;  /* 0x0000000305197892 */ /* 0x000fe2000f8ec0ff */
[----:B------:R-:W-:Y:S01]  /*0200*/  P2R R21, PR, RZ, 0x1 ;  /* 0x00000001ff157803 */ /* 0x000fe20000000000 */
[----:B------:R-:W-:Y:S02]  /*0210*/  ULOP3.LUT UR26, UR5, 0xffffff0, URZ, 0xc0, !UPT ;  /* 0x0ffffff0051a7892 */ /* 0x000fe4000f8ec0ff */
[----:B------:R-:W-:Y:S02]  /*0220*/  ULOP3.LUT UR27, UR5, 0xffffff8, URZ, 0xc0, !UPT ;  /* 0x0ffffff8051b7892 */ /* 0x000fe4000f8ec0ff */
[----:B------:R-:W-:Y:S01]  /*0230*/  ULOP3.LUT UR9, UR5, 0x1, URZ, 0xc0, !UPT ;  /* 0x0000000105097892 */ /* 0x000fe2000f8ec0ff */
[----:B------:R-:W-:Y:S01]  /*0240*/  UMOV UR6, URZ ;  /* 0x000000ff00067c82 */ /* 0x000fe20008000000 */
[----:B---34-:R-:W-:-:S10]  /*0250*/  UMOV UR7, URZ ;  /* 0x000000ff00077c82 */ /* 0x018fd40008000000 */
.L_x_215:
[----:B------:R-:W-:Y:S01]  /*0260*/  ISETP.NE.AND P0, PT, R21, RZ, PT ;  /* 0x000000ff1500720c */ /* 0x000fe20003f05270 */
[----:B------:R-:W-:-:S12]  /*0270*/  BSSY.RECONVERGENT B0, `(.L_x_132) ;  /* 0x0000080000007945 */ /* 0x000fd80003800200 */
[----:B012345:R-:W-:Y:S05]  /*0280*/  @P0 BRA `(.L_x_133) ;  /* 0x0000000400f80947 */ /* 0x03ffea0003800000 */
[----:B------:R-:W0:Y:S01]  /*0290*/  S2UR UR5, SR_CgaCtaId ;  /* 0x00000000000579c3 */ /* 0x000e220000008800 */
[----:B------:R-:W-:Y:S01]  /*02a0*/  IMAD.U32 R2, RZ, RZ, UR22 ;  /* 0x00000016ff027e24 */ /* 0x000fe2000f8e00ff */
[----:B------:R-:W-:-:S04]  /*02b0*/  UMOV UR4, 0x400 ;  /* 0x0000040000047882 */ /* 0x000fc80000000000 */
[----:B------:R-:W-:Y:S01]  /*02c0*/  ISETP.GE.U32.AND P1, PT, R2, 0xf, PT ;  /* 0x0000000f0200780c */ /* 0x000fe20003f26070 */
[----:B------:R-:W-:Y:S01]  /*02d0*/  IMAD.MOV.U32 R2, RZ, RZ, RZ ;  /* 0x000000ffff027224 */ /* 0x000fe200078e00ff */
[----:B0-----:R-:W-:-:S06]  /*02e0*/  ULEA UR4, UR5, UR4, 0x18 ;  /* 0x0000000405047291 */ /* 0x001fcc000f8ec0ff */
[----:B------:R-:W-:-:S05]  /*02f0*/  LEA R5, R0, UR4, 0x2 ;  /* 0x0000000400057c11 */ /* 0x000fca000f8e10ff */
[----:B------:R-:W-:Y:S05]  /*0300*/  @!P1 BRA `(.L_x_134) ;  /* 0x00000000005c9947 */ /* 0x000fea0003800000 */
[----:B------:R-:W-:Y:S01]  /*0310*/  VIADD R2, R5, 0x2000 ;  /* 0x0000200005027836 */ /* 0x000fe20000000000 */
[----:B------:R-:W-:-:S12]  /*0320*/  UIADD3 UR4, UPT, UPT, -UR26, URZ, URZ ;  /* 0x000000ff1a047290 */ /* 0x000fd8000fffe1ff */
.L_x_135:
[----:B------:R-:W-:Y:S01]  /*0330*/  UIADD3 UR4, UPT, UPT, UR4, 0x10, URZ ;  /* 0x0000001004047890 */ /* 0x000fe2000fffe0ff */
[----:B------:R-:W-:Y:S03]  /*0340*/  STS [R2+-0x2000], RZ ;  /* 0xffe000ff02007388 */ /* 0x000fe60000000800 */
[----:B------:R-:W-:Y:S01]  /*0350*/  UISETP.NE.AND UP0, UPT, UR4, URZ, UPT ;  /* 0x000000ff0400728c */ /* 0x000fe2000bf05270 */
        /* <DEDUP_REMOVED lines=16> */
[----:B------:R-:W-:Y:S06]  /*0460*/  BRA.U UP0, `(.L_x_135) ;  /* 0xfffffffd00b07547 */ /* 0x000fec000b83ffff */
[----:B------:R-:W-:-:S07]  /*0470*/  IMAD.U32 R2, RZ, RZ, UR26 ;  /* 0x0000001aff027e24 */ /* 0x000fce000f8e00ff */
.L_x_134:
[----:B------:R-:W-:Y:S01]  /*0480*/  ISETP.NE.AND P0, PT, RZ, UR23, PT ;  /* 0x00000017ff007c0c */ /* 0x000fe2000bf05270 */
[----:B------:R-:W-:Y:S02]  /*0490*/  IMAD.U32 R6, RZ, RZ, UR24 ;  /* 0x00000018ff067e24 */ /* 0x000fe4000f8e00ff */
[----:B------:R-:W-:Y:S02]  /*04a0*/  IMAD.U32 R3, RZ, RZ, UR23 ;  /* 0x00000017ff037e24 */ /* 0x000fe4000f8e00ff */
[----:B------:R-:W-:Y:S02]  /*04b0*/  VIADD R6, R6, 0xffffffff ;  /* 0xffffffff06067836 */ /* 0x000fe40000000000 */
[----:B------:R-:W-:-:S06]  /*04c0*/  VIADD R3, R3, 0xffffffff ;  /* 0xffffffff03037836 */ /* 0x000fcc0000000000 */
[----:B------:R-:W-:Y:S05]  /*04d0*/  @!P0 BRA `(.L_x_136) ;  /* 0x00000000007c8947 */ /* 0x000fea0003800000 */
[----:B------:R-:W-:Y:S01]  /*04e0*/  ISETP.GE.U32.AND P2, PT, R3, 0x7, PT ;  /* 0x000000070300780c */ /* 0x000fe20003f46070 */
[----:B------:R-:W-:-:S12]  /*04f0*/  UISETP.NE.AND UP0, UPT, UR24, URZ, UPT ;  /* 0x000000ff1800728c */ /* 0x000fd8000bf05270 */
[----:B------:R-:W-:Y:S05]  /*0500*/  @!P2 BRA `(.L_x_137) ;  /* 0x000000000028a947 */ /* 0x000fea0003800000 */
        /* <DEDUP_REMOVED lines=10> */
.L_x_137:
[----:B------:R-:W-:Y:S05]  /*05b0*/  BRA.U !UP0, `(.L_x_136) ;  /* 0x0000000108447547 */ /* 0x000fea000b800000 */
[----:B------:R-:W-:Y:S01]  /*05c0*/  ISETP.GE.U32.AND P2, PT, R6, 0x3, PT ;  /* 0x000000030600780c */ /* 0x000fe20003f46070 */
[----:B------:R-:W-:-:S12]  /*05d0*/  UISETP.NE.AND UP0, UPT, UR25, URZ, UPT ;  /* 0x000000ff1900728c */ /* 0x000fd8000bf05270 */
[C---:B0-----:R-:W-:Y:S02]  /*05e0*/  @P2 IMAD R4, R2.reuse, 0x400, R5 ;  /* 0x0000040002042824 */ /* 0x041fe400078e0205 */
[----:B------:R-:W-:-:S03]  /*05f0*/  @P2 VIADD R2, R2, 0x4 ;  /* 0x0000000402022836 */ /* 0x000fc60000000000 */
[----:B------:R1:W-:Y:S04]  /*0600*/  @P2 STS [R4], RZ ;  /* 0x000000ff04002388 */ /* 0x0003e80000000800 */
[----:B------:R1:W-:Y:S04]  /*0610*/  @P2 STS [R4+0x400], RZ ;  /* 0x000400ff04002388 */ /* 0x0003e80000000800 */
[----:B------:R1:W-:Y:S04]  /*0620*/  @P2 STS [R4+0x800], RZ ;  /* 0x000800ff04002388 */ /* 0x0003e80000000800 */
[----:B------:R1:W-:Y:S01]  /*0630*/  @P2 STS [R4+0xc00], RZ ;  /* 0x000c00ff04002388 */ /* 0x0003e20000000800 */
[----:B------:R-:W-:Y:S05]  /*0640*/  BRA.U !UP0, `(.L_x_136) ;  /* 0x0000000108207547 */ /* 0x000fea000b800000 */
[----:B------:R-:W-:Y:S01]  /*0650*/  IMAD R2, R2, 0x400, R5 ;  /* 0x0000040002027824 */ /* 0x000fe200078e0205 */
[----:B------:R-:W-:-:S04]  /*0660*/  UISETP.NE.AND UP0, UPT, UR25, 0x1, UPT ;  /* 0x000000011900788c */ /* 0x000fc8000bf05270 */
[----:B------:R2:W-:Y:S05]  /*0670*/  STS [R2], RZ ;  /* 0x000000ff02007388 */ /* 0x0005ea0000000800 */
[----:B------:R-:W-:Y:S05]  /*0680*/  BRA.U !UP0, `(.L_x_136) ;  /* 0x0000000108107547 */ /* 0x000fea000b800000 */
[----:B------:R-:W-:Y:S01]  /*0690*/  UISETP.NE.AND UP0, UPT, UR25, 0x2, UPT ;  /* 0x000000021900788c */ /* 0x000fe2000bf05270 */
[----:B------:R3:W-:Y:S05]  /*06a0*/  STS [R2+0x400], RZ ;  /* 0x000400ff02007388 */ /* 0x0007ea0000000800 */
[----:B------:R-:W-:-:S13]  /*06b0*/  PLOP3.LUT P2, PT, PT, PT, UP0, 0x80, 0x8 ;  /* 0x000000000008781c */ /* 0x000fda0003f4f008 */
[----:B------:R3:W-:Y:S02]  /*06c0*/  @P2 STS [R2+0x800], RZ ;  /* 0x000800ff02002388 */ /* 0x0007e40000000800 */
.L_x_136:
[----:B------:R-:W-:-:S13]  /*06d0*/  ISETP.GT.U32.AND P2, PT, R0, 0x7f, PT ;  /* 0x0000007f0000780c */ /* 0x000fda0003f44070 */
[----:B------:R-:W-:Y:S05]  /*06e0*/  @P2 BRA `(.L_x_133) ;  /* 0x0000000000e02947 */ /* 0x000fea0003800000 */
[----:B--23--:R-:W-:Y:S01]  /*06f0*/  IMAD.MOV.U32 R2, RZ, RZ, RZ ;  /* 0x000000ffff027224 */ /* 0x00cfe200078e00ff */
[----:B------:R-:W-:Y:S06]  /*0700*/  @!P1 BRA `(.L_x_138) ;  /* 0x0000000000589947 */ /* 0x000fec0003800000 */
[----:B------:R-:W-:-:S07]  /*0710*/  IMAD.MOV.U32 R2, RZ, RZ, RZ ;  /* 0x000000ffff027224 */ /* 0x000fce00078e00ff */
.L_x_139:
[C---:B012---:R-:W-:Y:S02]  /*0720*/  IMAD R4, R2.reuse, 0x400, R5 ;  /* 0x0000040002047824 */ /* 0x047fe400078e0205 */
[----:B------:R-:W-:-:S03]  /*0730*/  VIADD R2, R2, 0x10 ;  /* 0x0000001002027836 */ /* 0x000fc60000000000 */
[----:B------:R2:W-:Y:S02]  /*0740*/  STS [R4+0x200], RZ ;  /* 0x000200ff04007388 */ /* 0x0005e40000000800 */
[----:B------:R-:W-:Y:S02]  /*0750*/  ISETP.NE.AND P1, PT, R2, UR26, PT ;  /* 0x0000001a02007c0c */ /* 0x000fe4000bf25270 */
[----:B------:R2:W-:Y:S04]  /*0760*/  STS [R4+0x600], RZ ;  /* 0x000600ff04007388 */ /* 0x0005e80000000800 */
        /* <DEDUP_REMOVED lines=13> */
[----:B------:R2:W-:Y:S01]  /*0840*/  STS [R4+0x3e00], RZ ;  /* 0x003e00ff04007388 */ /* 0x0005e20000000800 */
[----:B------:R-:W-:Y:S05]  /*0850*/  @P1 BRA `(.L_x_139) ;  /* 0xfffffffc00b01947 */ /* 0x000fea000383ffff */
[----:B------:R-:W-:-:S07]  /*0860*/  IMAD.U32 R2, RZ, RZ, UR26 ;  /* 0x0000001aff027e24 */ /* 0x000fce000f8e00ff */
.L_x_138:
[----:B------:R-:W-:Y:S05]  /*0870*/  @!P0 BRA `(.L_x_133) ;  /* 0x00000000007c8947 */ /* 0x000fea0003800000 */
[----:B------:R-:W-:Y:S01]  /*0880*/  ISETP.GE.U32.AND P0, PT, R3, 0x7, PT ;  /* 0x000000070300780c */ /* 0x000fe20003f06070 */
[----:B------:R-:W-:-:S12]  /*0890*/  UISETP.NE.AND UP0, UPT, UR24, URZ, UPT ;  /* 0x000000ff1800728c */ /* 0x000fd8000bf05270 */
[----:B------:R-:W-:Y:S05]  /*08a0*/  @!P0 BRA `(.L_x_140) ;  /* 0x0000000000288947 */ /* 0x000fea0003800000 */
[C---:B------:R-:W-:Y:S02]  /*08b0*/  IMAD R3, R2.reuse, 0x400, R5 ;  /* 0x0000040002037824 */ /* 0x040fe400078e0205 */
[----:B------:R-:W-:-:S03]  /*08c0*/  VIADD R2, R2, 0x8 ;  /* 0x0000000802027836 */ /* 0x000fc60000000000 */
[----:B------:R3:W-:Y:S04]  /*08d0*/  STS [R3+0x200], RZ ;  /* 0x000200ff03007388 */ /* 0x0007e80000000800 */
[----:B------:R3:W-:Y:S04]  /*08e0*/  STS [R3+0x600], RZ ;  /* 0x000600ff03007388 */ /* 0x0007e80000000800 */
[----:B------:R3:W-:Y:S04]  /*08f0*/  STS [R3+0xa00], RZ ;  /* 0x000a00ff03007388 */ /* 0x0007e80000000800 */
[----:B------:R3:W-:Y:S04]  /*0900*/  STS [R3+0xe00], RZ ;  /* 0x000e00ff03007388 */ /* 0x0007e80000000800 */
[----:B------:R3:W-:Y:S04]  /*0910*/  STS [R3+0x1200], RZ ;  /* 0x001200ff03007388 */ /* 0x0007e80000000800 */
[----:B------:R3:W-:Y:S04]  /*0920*/  STS [R3+0x1600], RZ ;  /* 0x001600ff03007388 */ /* 0x0007e80000000800 */
[----:B------:R3:W-:Y:S04]  /*0930*/  STS [R3+0x1a00], RZ ;  /* 0x001a00ff03007388 */ /* 0x0007e80000000800 */
[----:B------:R3:W-:Y:S02]  /*0940*/  STS [R3+0x1e00], RZ ;  /* 0x001e00ff03007388 */ /* 0x0007e40000000800 */
.L_x_140:
[----:B------:R-:W-:Y:S05]  /*0950*/  BRA.U !UP0, `(.L_x_133) ;  /* 0x0000000108447547 */ /* 0x000fea000b800000 */
[----:B------:R-:W-:Y:S01]  /*0960*/  ISETP.GE.U32.AND P0, PT, R6, 0x3, PT ;  /* 0x000000030600780c */ /* 0x000fe20003f06070 */
[----:B------:R-:W-:-:S12]  /*0970*/  UISETP.NE.AND UP0, UPT, UR25, URZ, UPT ;  /* 0x000000ff1900728c */ /* 0x000fd8000bf05270 */
[C---:B---3--:R-:W-:Y:S02]  /*0980*/  @P0 IMAD R3, R2.reuse, 0x400, R5 ;  /* 0x0000040002030824 */ /* 0x048fe400078e0205 */
[----:B------:R-:W-:-:S03]  /*0990*/  @P0 VIADD R2, R2, 0x4 ;  /* 0x0000000402020836 */ /* 0x000fc60000000000 */
[----:B------:R4:W-:Y:S04]  /*09a0*/  @P0 STS [R3+0x200], RZ ;  /* 0x000200ff03000388 */ /* 0x0009e80000000800 */
[----:B------:R4:W-:Y:S04]  /*09b0*/  @P0 STS [R3+0x600], RZ ;  /* 0x000600ff03000388 */ /* 0x0009e80000000800 */
[----:B------:R4:W-:Y:S04]  /*09c0*/  @P0 STS [R3+0xa00], RZ ;  /* 0x000a00ff03000388 */ /* 0x0009e80000000800 */
[----:B------:R4:W-:Y:S01]  /*09d0*/  @P0 STS [R3+0xe00], RZ ;  /* 0x000e00ff03000388 */ /* 0x0009e20000000800 */
[----:B------:R-:W-:Y:S05]  /*09e0*/  BRA.U !UP0, `(.L_x_133) ;  /* 0x0000000108207547 */ /* 0x000fea000b800000 */
[----:B------:R-:W-:Y:S01]  /*09f0*/  IMAD R2, R2, 0x400, R5 ;  /* 0x0000040002027824 */ /* 0x000fe200078e0205 */
[----:B------:R-:W-:-:S04]  /*0a00*/  UISETP.NE.AND UP0, UPT, UR25, 0x1, UPT ;  /* 0x000000011900788c */ /* 0x000fc8000bf05270 */
[----:B------:R3:W-:Y:S05]  /*0a10*/  STS [R2+0x200], RZ ;  /* 0x000200ff02007388 */ /* 0x0007ea0000000800 */
[----:B------:R-:W-:Y:S05]  /*0a20*/  BRA.U !UP0, `(.L_x_133) ;  /* 0x0000000108107547 */ /* 0x000fea000b800000 */
[----:B------:R-:W-:Y:S01]  /*0a30*/  UISETP.NE.AND UP0, UPT, UR25, 0x2, UPT ;  /* 0x000000021900788c */ /* 0x000fe2000bf05270 */
[----:B------:R0:W-:Y:S05]  /*0a40*/  STS [R2+0x600], RZ ;  /* 0x000600ff02007388 */ /* 0x0001ea0000000800 */
[----:B------:R-:W-:-:S13]  /*0a50*/  PLOP3.LUT P0, PT, PT, PT, UP0, 0x80, 0x8 ;  /* 0x000000000008781c */ /* 0x000fda0003f0f008 */
[----:B------:R0:W-:Y:S02]  /*0a60*/  @P0 STS [R2+0xa00], RZ ;  /* 0x000a00ff02000388 */ /* 0x0001e40000000800 */
.L_x_133:
[----:B------:R-:W-:Y:S05]  /*0a70*/  BSYNC.RECONVERGENT B0 ;  /* 0x0000000000007941 */ /* 0x000fea0003800200 */
.L_x_132:
[----:B------:R-:W5:Y:S01]  /*0a80*/  LDCU.64 UR14, c[0x0][0x390] ;  /* 0x00007200ff0e77ac */ /* 0x000f620008000a00 */
[----:B------:R-:W-:Y:S02]  /*0a90*/  USHF.L.U32 UR4, UR6, 0x1e, URZ ;  /* 0x0000001e06047899 */ /* 0x000fe400080006ff */
[----:B------:R-:W-:Y:S02]  /*0aa0*/  USHF.L.U64.HI UR5, UR6, 0x1e, UR7 ;  /* 0x0000001e06057899 */ /* 0x000fe40008010207 */
[----:B-----5:R-:W-:-:S04]  /*0ab0*/  UIADD3 UR4, UP0, UPT, -UR4, UR14, URZ ;  /* 0x0000000e04047290 */ /* 0x020fc8000ff1e1ff */
[----:B------:R-:W-:Y:S02]  /*0ac0*/  UIADD3.X UR5, UPT, UPT, ~UR5, UR15, URZ, UP0, !UPT ;  /* 0x0000000f05057290 */ /* 0x000fe400087fe5ff */
[----:B------:R-:W-:-:S04]  /*0ad0*/  UISETP.LT.U32.AND UP0, UPT, UR4, 0x40000000, UPT ;  /* 0x400000000400788c */ /* 0x000fc8000bf01070 */
[----:B------:R-:W-:-:S04]  /*0ae0*/  UISETP.LT.U32.AND.EX UP0, UPT, UR5, URZ, UPT, UP0 ;  /* 0x000000ff0500728c */ /* 0x000fc8000bf01100 */
[----:B------:R-:W-:Y:S02]  /*0af0*/  USEL UR13, UR4, 0x40000000, UP0 ;  /* 0x40000000040d7887 */ /* 0x000fe40008000000 */
[----:B------:R-:W-:Y:S02]  /*0b00*/  USEL UR14, UR5, URZ, UP0 ;  /* 0x000000ff050e7287 */ /* 0x000fe40008000000 */
[----:B------:R-:W-:-:S04]  /*0b10*/  UISETP.GT.U32.AND UP0, UPT, UR13, UR8, UPT ;  /* 0x000000080d00728c */ /* 0x000fc8000bf04070 */
[----:B------:R-:W-:Y:S01]  /*0b20*/  UISETP.GT.U32.AND.EX UP0, UPT, UR14, URZ, UPT, UP0 ;  /* 0x000000ff0e00728c */ /* 0x000fe2000bf04100 */
[----:B------:R-:W-:Y:S08]  /*0b30*/  BAR.SYNC.DEFER_BLOCKING 0x0 ;  /* 0x0000000000007b1d */ /* 0x000ff00000010000 */
[----:B------:R-:W-:Y:S06]  /*0b40*/  BAR.SYNC.DEFER_BLOCKING 0x0 ;  /* 0x0000000000007b1d */ /* 0x000fec0000010000 */
[----:B------:R-:W-:Y:S05]  /*0b50*/  BRA.U !UP0, `(.L_x_141) ;  /* 0x00000011082c7547 */ /* 0x000fea000b800000 */
[----:B------:R-:W-:Y:S01]  /*0b60*/  UMOV UR10, UR8 ;  /* 0x00000008000a7c82 */ /* 0x000fe20008000000 */
[----:B------:R-:W-:-:S05]  /*0b70*/  UMOV UR5, URZ ;  /* 0x000000ff00057c82 */ /* 0x000fca0008000000 */
.L_x_146:
[----:B-----5:R-:W5:Y:S01]  /*0b80*/  LDCU.64 UR18, c[0x0][0x390] ;  /* 0x00007200ff1277ac */ /* 0x020f620008000a00 */
[----:B------:R-:W-:Y:S02]  /*0b90*/  USHF.L.U32 UR15, UR6, 0x1e, URZ ;  /* 0x0000001e060f7899 */ /* 0x000fe400080006ff */
[----:B------:R-:W-:Y:S02]  /*0ba0*/  USHF.L.U64.HI UR16, UR6, 0x1e, UR7 ;  /* 0x0000001e06107899 */ /* 0x000fe40008010207 */
[----:B------:R-:W-:-:S04]  /*0bb0*/  UIADD3 UR15, UP0, UPT, UR10, UR15, URZ ;  /* 0x0000000f0a0f7290 */ /* 0x000fc8000ff1e0ff */
[----:B------:R-:W-:Y:S02]  /*0bc0*/  UIADD3.X UR16, UPT, UPT, UR5, UR16, URZ, UP0, !UPT ;  /* 0x0000001005107290 */ /* 0x000fe400087fe4ff */
[----:B------:R-:W-:Y:S02]  /*0bd0*/  ULEA UR10, UP0, UR28, UR10, 0xb ;  /* 0x0000000a1c0a7291 */ /* 0x000fe4000f8058ff */
[----:B-----5:R-:W-:Y:S02]  /*0be0*/  UIADD3 UR17, UP1, UPT, -UR15, UR18, URZ ;  /* 0x000000120f117290 */ /* 0x020fe4000ff3e1ff */
[----:B------:R-:W-:Y:S02]  /*0bf0*/  UIADD3.X UR5, UPT, UPT, URZ, UR5, URZ, UP0, !UPT ;  /* 0x00000005ff057290 */ /* 0x000fe400087fe4ff */
[----:B------:R-:W-:Y:S02]  /*0c00*/  UIADD3.X UR4, UPT, UPT, ~UR16, UR19, URZ, UP1, !UPT ;  /* 0x0000001310047290 */ /* 0x000fe40008ffe5ff */
[----:B------:R-:W-:-:S02]  /*0c10*/  UISETP.GE.U32.AND UP1, UPT, UR17, 0x800, UPT ;  /* 0x000008001100788c */ /* 0x000fc4000bf26070 */
[----:B------:R-:W-:Y:S02]  /*0c20*/  UISETP.GE.U32.AND UP0, UPT, UR10, UR13, UPT ;  /* 0x0000000d0a00728c */ /* 0x000fe4000bf06070 */
[----:B------:R-:W-:Y:S02]  /*0c30*/  UISETP.GE.U32.AND.EX UP1, UPT, UR4, URZ, UPT, UP1 ;  /* 0x000000ff0400728c */ /* 0x000fe4000bf26110 */
[----:B------:R-:W-:-:S07]  /*0c40*/  UISETP.GE.U32.AND.EX UP0, UPT, UR5, UR14, UPT, UP0 ;  /* 0x0000000e0500728c */ /* 0x000fce000bf06100 */
[----:B0-----:R-:W-:Y:S05]  /*0c50*/  BRA.U !UP1, `(.L_x_142) ;  /* 0x0000000109587547 */ /* 0x001fea000b800000 */
[----:B------:R-:W0:Y:S01]  /*0c60*/  LDCU.64 UR18, c[0x0][0x388] ;  /* 0x00007100ff1277ac */ /* 0x000e220008000a00 */
[----:B---34-:R-:W-:-:S05]  /*0c70*/  IADD3 R3, P0, PT, R0, UR15, RZ ;  /* 0x0000000f00037c10 */ /* 0x018fca000ff1e0ff */
[----:B012---:R-:W-:Y:S01]  /*0c80*/  IMAD.X R4, RZ, RZ, UR16, P0 ;  /* 0x00000010ff047e24 */ /* 0x007fe200080e06ff */
[----:B------:R-:W-:-:S04]  /*0c90*/  LEA R2, P0, R3, UR18, 0x2 ;  /* 0x0000001203027c11 */ /* 0x000fc8000f8010ff */
        /* <DEDUP_REMOVED lines=18> */
.L_x_142:
[----:B------:R-:W1:Y:S01]  /*0dc0*/  LDCU.64 UR18, c[0x0][0x388] ;  /* 0x00007100ff1277ac */ /* 0x000e620008000a00 */
[C---:B0-23--:R-:W-:Y:S01]  /*0dd0*/  VIADD R2, R0.reuse, 0x80 ;  /* 0x0000008000027836 */ /* 0x04dfe20000000000 */
[C---:B----4-:R-:W-:Y:S01]  /*0de0*/  IADD3 R3, P0, PT, R0.reuse, UR15, RZ ;  /* 0x0000000f00037c10 */ /* 0x050fe2000ff1e0ff */
[C---:B------:R-:W-:Y:S01]  /*0df0*/  VIADD R5, R0.reuse, 0x180 ;  /* 0x0000018000057836 */ /* 0x040fe20000000000 */
[C---:B------:R-:W-:Y:S01]  /*0e00*/  ISETP.GE.AND P1, PT, R0.reuse, UR17, PT ;  /* 0x0000001100007c0c */ /* 0x040fe2000bf26270 */
[----:B------:R-:W-:Y:S01]  /*0e10*/  VIADD R6, R0, 0x100 ;  /* 0x0000010000067836 */ /* 0x000fe20000000000 */
[----:B------:R-:W-:Y:S01]  /*0e20*/  ISETP.GE.AND P2, PT, R2, UR17, PT ;  /* 0x0000001102007c0c */ /* 0x000fe2000bf46270 */
[----:B-1----:R-:W-:Y:S01]  /*0e30*/  IMAD.X R4, RZ, RZ, UR16, P0 ;  /* 0x00000010ff047e24 */ /* 0x002fe200080e06ff */
[----:B------:R-:W-:Y:S01]  /*0e40*/  ISETP.GE.AND P4, PT, R5, UR17, PT ;  /* 0x0000001105007c0c */ /* 0x000fe2000bf86270 */
[----:B------:R-:W-:Y:S01]  /*0e50*/  VIADD R5, R0, 0x200 ;  /* 0x0000020000057836 */ /* 0x000fe20000000000 */
[----:B------:R-:W-:Y:S01]  /*0e60*/  ISETP.GE.AND P3, PT, R6, UR17, PT ;  /* 0x0000001106007c0c */ /* 0x000fe2000bf66270 */
[----:B------:R-:W-:-:S02]  /*0e70*/  IMAD.MOV.U32 R11, RZ, RZ, 0x7fffffff ;  /* 0x7fffffffff0b7424 */ /* 0x000fc400078e00ff */
[----:B------:R-:W-:Y:S01]  /*0e80*/  IMAD.MOV.U32 R10, RZ, RZ, 0x7fffffff ;  /* 0x7fffffffff0a7424 */ /* 0x000fe200078e00ff */
[----:B------:R-:W-:Y:S01]  /*0e90*/  ISETP.GE.AND P5, PT, R5, UR17, PT ;  /* 0x0000001105007c0c */ /* 0x000fe2000bfa6270 */
[----:B------:R-:W-:Y:S01]  /*0ea0*/  VIADD R5, R0, 0x300 ;  /* 0x0000030000057836 */ /* 0x000fe20000000000 */
[----:B------:R-:W-:-:S04]  /*0eb0*/  LEA R2, P0, R3, UR18, 0x2 ;  /* 0x0000001203027c11 */ /* 0x000fc8000f8010ff */
[----:B------:R-:W-:Y:S01]  /*0ec0*/  LEA.HI.X R3, R3, UR19, R4, 0x2, P0 ;  /* 0x0000001303037c11 */ /* 0x000fe200080f1404 */
[----:B------:R-:W-:Y:S02]  /*0ed0*/  VIADD R4, R0, 0x280 ;  /* 0x0000028000047836 */ /* 0x000fe40000000000 */
[----:B------:R-:W-:Y:S02]  /*0ee0*/  IMAD.MOV.U32 R13, RZ, RZ, 0x7fffffff ;  /* 0x7fffffffff0d7424 */ /* 0x000fe400078e00ff */
[----:B------:R1:W5:Y:S01]  /*0ef0*/  @!P2 LDG.E R11, desc[UR20][R2.64+0x200] ;  /* 0x00020014020ba981 */ /* 0x000362000c1e1900 */
[----:B------:R-:W-:Y:S01]  /*0f00*/  ISETP.GE.AND P0, PT, R4, UR17, PT ;  /* 0x0000001104007c0c */ /* 0x000fe2000bf06270 */
[----:B------:R-:W-:Y:S02]  /*0f10*/  VIADD R4, R0, 0x380 ;  /* 0x0000038000047836 */ /* 0x000fe40000000000 */
[----:B------:R1:W5:Y:S01]  /*0f20*/  @!P1 LDG.E R10, desc[UR20][R2.64] ;  /* 0x00000014020a9981 */ /* 0x000362000c1e1900 */
[----:B------:R-:W-:Y:S01]  /*0f30*/  IMAD.MOV.U32 R12, RZ, RZ, 0x7fffffff ;  /* 0x7fffffffff0c7424 */ /* 0x000fe200078e00ff */
[----:B------:R-:W-:-:S02]  /*0f40*/  ISETP.GE.AND P1, PT, R5, UR17, PT ;  /* 0x0000001105007c0c */ /* 0x000fc4000bf26270 */
[----:B------:R-:W-:Y:S01]  /*0f50*/  ISETP.GE.AND P2, PT, R4, UR17, PT ;  /* 0x0000001104007c0c */ /* 0x000fe2000bf46270 */
[C---:B------:R-:W-:Y:S01]  /*0f60*/  VIADD R4, R0.reuse, 0x480 ;  /* 0x0000048000047836 */ /* 0x040fe20000000000 */
[----:B------:R1:W5:Y:S01]  /*0f70*/  @!P4 LDG.E R13, desc[UR20][R2.64+0x600] ;  /* 0x00060014020dc981 */ /* 0x000362000c1e1900 */
[----:B------:R-:W-:Y:S01]  /*0f80*/  IMAD.MOV.U32 R14, RZ, RZ, 0x7fffffff ;  /* 0x7fffffffff0e7424 */ /* 0x000fe200078e00ff */
[----:B------:R-:W-:Y:S02]  /*0f90*/  LOP3.LUT R5, R0, 0x400, RZ, 0xfc, !PT ;  /* 0x0000040000057812 */ /* 0x000fe400078efcff */
[----:B------:R-:W-:Y:S01]  /*0fa0*/  ISETP.GE.AND P4, PT, R4, UR17, PT ;  /* 0x0000001104007c0c */ /* 0x000fe2000bf86270 */
[----:B------:R-:W-:Y:S01]  /*0fb0*/  VIADD R4, R0, 0x500 ;  /* 0x0000050000047836 */ /* 0x000fe20000000000 */
[----:B------:R1:W5:Y:S01]  /*0fc0*/  @!P3 LDG.E R12, desc[UR20][R2.64+0x400] ;  /* 0x00040014020cb981 */ /* 0x000362000c1e1900 */
[----:B------:R-:W-:Y:S01]  /*0fd0*/  ISETP.GE.AND P3, PT, R5, UR17, PT ;  /* 0x0000001105007c0c */ /* 0x000fe2000bf66270 */
[----:B------:R-:W-:-:S02]  /*0fe0*/  IMAD.MOV.U32 R15, RZ, RZ, 0x7fffffff ;  /* 0x7fffffffff0f7424 */ /* 0x000fc400078e00ff */
[----:B------:R-:W-:Y:S01]  /*0ff0*/  IMAD.MOV.U32 R18, RZ, RZ, 0x7fffffff ;  /* 0x7fffffffff127424 */ /* 0x000fe200078e00ff */
[----:B------:R1:W5:Y:S01]  /*1000*/  @!P5 LDG.E R14, desc[UR20][R2.64+0x800] ;  /* 0x00080014020ed981 */ /* 0x000362000c1e1900 */
[----:B------:R-:W-:Y:S01]  /*1010*/  ISETP.GE.AND P5, PT, R4, UR17, PT ;  /* 0x0000001104007c0c */ /* 0x000fe2000bfa6270 */
[C---:B------:R-:W-:Y:S02]  /*1020*/  VIADD R5, R0.reuse, 0x580 ;  /* 0x0000058000057836 */ /* 0x040fe40000000000 */
[----:B------:R-:W-:Y:S01]  /*1030*/  VIADD R4, R0, 0x600 ;  /* 0x0000060000047836 */ /* 0x000fe20000000000 */
[----:B------:R1:W5:Y:S01]  /*1040*/  @!P0 LDG.E R15, desc[UR20][R2.64+0xa00] ;  /* 0x000a0014020f8981 */ /* 0x000362000c1e1900 */
[----:B------:R-:W-:Y:S01]  /*1050*/  IMAD.MOV.U32 R19, RZ, RZ, 0x7fffffff ;  /* 0x7fffffffff137424 */ /* 0x000fe200078e00ff */
[----:B------:R-:W-:Y:S01]  /*1060*/  ISETP.GE.AND P0, PT, R5, UR17, PT ;  /* 0x0000001105007c0c */ /* 0x000fe2000bf06270 */
[----:B------:R-:W-:Y:S01]  /*1070*/  IMAD.MOV.U32 R17, RZ, RZ, 0x7fffffff ;  /* 0x7fffffffff117424 */ /* 0x000fe200078e00ff */
[----:B------:R1:W5:Y:S01]  /*1080*/  @!P1 LDG.E R18, desc[UR20][R2.64+0xc00] ;  /* 0x000c001402129981 */ /* 0x000362000c1e1900 */
[----:B------:R-:W-:Y:S01]  /*1090*/  IMAD.MOV.U32 R16, RZ, RZ, 0x7fffffff ;  /* 0x7fffffffff107424 */ /* 0x000fe200078e00ff */
[----:B------:R-:W-:Y:S01]  /*10a0*/  ISETP.GE.AND P1, PT, R4, UR17, PT ;  /* 0x0000001104007c0c */ /* 0x000fe2000bf26270 */
[C---:B------:R-:W-:Y:S01]  /*10b0*/  VIADD R4, R0.reuse, 0x680 ;  /* 0x0000068000047836 */ /* 0x040fe20000000000 */
[----:B------:R1:W5:Y:S01]  /*10c0*/  @!P2 LDG.E R19, desc[UR20][R2.64+0xe00] ;  /* 0x000e00140213a981 */ /* 0x000362000c1e1900 */
[----:B------:R-:W-:-:S03]  /*10d0*/  VIADD R5, R0, 0x700 ;  /* 0x0000070000057836 */ /* 0x000fc60000000000 */
[----:B------:R1:W5:Y:S01]  /*10e0*/  @!P3 LDG.E R17, desc[UR20][R2.64+0x1000] ;  /* 0x001000140211b981 */ /* 0x000362000c1e1900 */
[----:B------:R-:W-:Y:S02]  /*10f0*/  ISETP.GE.AND P2, PT, R4, UR17, PT ;  /* 0x0000001104007c0c */ /* 0x000fe4000bf46270 */
[----:B------:R-:W-:Y:S01]  /*1100*/  ISETP.GE.AND P3, PT, R5, UR17, PT ;  /* 0x0000001105007c0c */ /* 0x000fe2000bf66270 */
[----:B------:R1:W5:Y:S01]  /*1110*/  @!P4 LDG.E R16, desc[UR20][R2.64+0x1200] ;  /* 0x001200140210c981 */ /* 0x000362000c1e1900 */
[----:B------:R-:W-:Y:S01]  /*1120*/  ISETP.GE.AND P4, PT, R20, UR17, PT ;  /* 0x0000001114007c0c */ /* 0x000fe2000bf86270 */
[----:B------:R-:W-:Y:S02]  /*1130*/  IMAD.MOV.U32 R9, RZ, RZ, 0x7fffffff ;  /* 0x7fffffffff097424 */ /* 0x000fe400078e00ff */
[----:B------:R-:W-:Y:S02]  /*1140*/  IMAD.MOV.U32 R8, RZ, RZ, 0x7fffffff ;  /* 0x7fffffffff087424 */ /* 0x000fe400078e00ff */
[----:B------:R-:W-:-:S02]  /*1150*/  IMAD.MOV.U32 R5, RZ, RZ, 0x7fffffff ;  /* 0x7fffffffff057424 */ /* 0x000fc400078e00ff */
[----:B------:R-:W-:Y:S01]  /*1160*/  IMAD.MOV.U32 R4, RZ, RZ, 0x7fffffff ;  /* 0x7fffffffff047424 */ /* 0x000fe200078e00ff */
[----:B------:R1:W5:Y:S01]  /*1170*/  @!P5 LDG.E R9, desc[UR20][R2.64+0x1400] ;  /* 0x001400140209d981 */ /* 0x000362000c1e1900 */
[----:B------:R-:W-:Y:S02]  /*1180*/  IMAD.MOV.U32 R6, RZ, RZ, 0x7fffffff ;  /* 0x7fffffffff067424 */ /* 0x000fe400078e00ff */
[----:B------:R-:W-:Y:S01]  /*1190*/  IMAD.MOV.U32 R7, RZ, RZ, 0x7fffffff ;  /* 0x7fffffffff077424 */ /* 0x000fe200078e00ff */
[----:B------:R1:W5:Y:S04]  /*11a0*/  @!P0 LDG.E R8, desc[UR20][R2.64+0x1600] ;  /* 0x0016001402088981 */ /* 0x000368000c1e1900 */
[----:B------:R1:W5:Y:S04]  /*11b0*/  @!P1 LDG.E R5, desc[UR20][R2.64+0x1800] ;  /* 0x0018001402059981 */ /* 0x000368000c1e1900 */
[----:B------:R1:W5:Y:S04]  /*11c0*/  @!P2 LDG.E R4, desc[UR20][R2.64+0x1a00] ;  /* 0x001a00140204a981 */ /* 0x000368000c1e1900 */
[----:B------:R1:W5:Y:S04]  /*11d0*/  @!P3 LDG.E R6, desc[UR20][R2.64+0x1c00] ;  /* 0x001c00140206b981 */ /* 0x000368000c1e1900 */
[----:B------:R1:W5:Y:S02]  /*11e0*/  @!P4 LDG.E R7, desc[UR20][R2.64+0x1e00] ;  /* 0x001e00140207c981 */ /* 0x000364000c1e1900 */
.L_x_143:
[----:B01----:R-:W0:Y:S02]  /*11f0*/  LDC.64 R2, c[0x0][0x398] ;  /* 0x0000e600ff027b82 */ /* 0x003e240000000a00 */
[----:B0-----:R-:W-:-:S13]  /*1200*/  ISETP.GT.AND P0, PT, R3, R2, PT ;  /* 0x000000020300720c */ /* 0x001fda0003f04270 */
[----:B------:R-:W-:Y:S05]  /*1210*/  @!P0 BRA `(.L_x_144) ;  /* 0x0000000800788947 */ /* 0x000fea0003800000 */
[----:B------:R-:W-:Y:S01]  /*1220*/  IMAD.MOV.U32 R2, RZ, RZ, -0x1 ;  /* 0xffffffffff027424 */ /* 0x000fe200078e00ff */
[----:B-----5:R-:W-:Y:S01]  /*1230*/  ISETP.GT.AND P0, PT, R10, -0x1, PT ;  /* 0xffffffff0a00780c */ /* 0x020fe20003f04270 */
[----:B------:R-:W0:Y:S01]  /*1240*/  S2UR UR15, SR_CgaCtaId ;  /* 0x00000000000f79c3 */ /* 0x000e220000008800 */
[----:B------:R-:W-:Y:S01]  /*1250*/  ISETP.GT.AND P1, PT, R11, -0x1, PT ;  /* 0xffffffff0b00780c */ /* 0x000fe20003f24270 */
[----:B------:R-:W-:Y:S01]  /*1260*/  UMOV UR4, 0x400 ;  /* 0x0000040000047882 */ /* 0x000fe20000000000 */
[C---:B------:R-:W-:Y:S01]  /*1270*/  SEL R23, R2.reuse, 0x80000000, !P0 ;  /* 0x8000000002177807 */ /* 0x040fe20004000000 */
[----:B------:R-:W1:Y:S01]  /*1280*/  LDCU UR16, c[0x0][0x398] ;  /* 0x00007300ff1077ac */ /* 0x000e620008000800 */
[----:B------:R-:W-:Y:S02]  /*1290*/  SEL R22, R2, 0x80000000, !P1 ;  /* 0x8000000002167807 */ /* 0x000fe40004800000 */
[----:B------:R-:W-:Y:S02]  /*12a0*/  ISETP.GT.AND P0, PT, R14, -0x1, PT ;  /* 0xffffffff0e00780c */ /* 0x000fe40003f04270 */
[----:B------:R-:W-:-:S02]  /*12b0*/  ISETP.GT.AND P1, PT, R15, -0x1, PT ;  /* 0xffffffff0f00780c */ /* 0x000fc40003f24270 */
[----:B------:R-:W-:Y:S02]  /*12c0*/  ISETP.GT.AND P2, PT, R12, -0x1, PT ;  /* 0xffffffff0c00780c */ /* 0x000fe40003f44270 */
[----:B------:R-:W-:Y:S02]  /*12d0*/  ISETP.GT.AND P3, PT, R13, -0x1, PT ;  /* 0xffffffff0d00780c */ /* 0x000fe40003f64270 */
[----:B------:R-:W-:Y:S02]  /*12e0*/  LOP3.LUT R10, R23, R10, RZ, 0x3c, !PT ;  /* 0x0000000a170a7212 */ /* 0x000fe400078e3cff */
[----:B------:R-:W-:Y:S02]  /*12f0*/  LOP3.LUT R11, R22, R11, RZ, 0x3c, !PT ;  /* 0x0000000b160b7212 */ /* 0x000fe400078e3cff */
[C---:B------:R-:W-:Y:S02]  /*1300*/  SEL R23, R2.reuse, 0x80000000, !P0 ;  /* 0x8000000002177807 */ /* 0x040fe40004000000 */
[----:B------:R-:W-:-:S02]  /*1310*/  SEL R22, R2, 0x80000000, !P1 ;  /* 0x8000000002167807 */ /* 0x000fc40004800000 */
[----:B------:R-:W-:Y:S01]  /*1320*/  ISETP.GT.AND P0, PT, R17, -0x1, PT ;  /* 0xffffffff1100780c */ /* 0x000fe20003f04270 */
[----:B0-----:R-:W-:Y:S01]  /*1330*/  ULEA UR15, UR15, UR4, 0x18 ;  /* 0x000000040f0f7291 */ /* 0x001fe2000f8ec0ff */
[----:B------:R-:W-:Y:S02]  /*1340*/  ISETP.GT.AND P1, PT, R16, -0x1, PT ;  /* 0xffffffff1000780c */ /* 0x000fe40003f24270 */
[C---:B------:R-:W-:Y:S01]  /*1350*/  SEL R25, R2.reuse, 0x80000000, !P2 ;  /* 0x8000000002197807 */ /* 0x040fe20005000000 */
[----:B------:R-:W-:Y:S01]  /*1360*/  UMOV UR4, URZ ;  /* 0x000000ff00047c82 */ /* 0x000fe20008000000 */
[----:B------:R-:W-:Y:S02]  /*1370*/  SEL R24, R2, 0x80000000, !P3 ;  /* 0x8000000002187807 */ /* 0x000fe40005800000 */
[----:B------:R-:W-:Y:S02]  /*1380*/  ISETP.GT.AND P2, PT, R18, -0x1, PT ;  /* 0xffffffff1200780c */ /* 0x000fe40003f44270 */
[----:B------:R-:W-:-:S02]  /*1390*/  ISETP.GT.AND P3, PT, R19, -0x1, PT ;  /* 0xffffffff1300780c */ /* 0x000fc40003f64270 */
[----:B------:R-:W-:Y:S02]  /*13a0*/  LOP3.LUT R14, R23, R14, RZ, 0x3c, !PT ;  /* 0x0000000e170e7212 */ /* 0x000fe400078e3cff */
[----:B------:R-:W-:Y:S02]  /*13b0*/  LOP3.LUT R15, R22, R15, RZ, 0x3c, !PT ;  /* 0x0000000f160f7212 */ /* 0x000fe400078e3cff */
[C---:B------:R-:W-:Y:S02]  /*13c0*/  SEL R22, R2.reuse, 0x80000000, !P0 ;  /* 0x8000000002167807 */ /* 0x040fe40004000000 */
[----:B------:R-:W-:Y:S02]  /*13d0*/  SEL R23, R2, 0x80000000, !P1 ;  /* 0x8000000002177807 */ /* 0x000fe40004800000 */
[----:B------:R-:W-:Y:S02]  /*13e0*/  LOP3.LUT R12, R25, R12, RZ, 0x3c, !PT ;  /* 0x0000000c190c7212 */ /* 0x000fe400078e3cff */
[----:B------:R-:W-:-:S02]  /*13f0*/  LOP3.LUT R13, R24, R13, RZ, 0x3c, !PT ;  /* 0x0000000d180d7212 */ /* 0x000fc400078e3cff */
[----:B------:R-:W-:Y:S02]  /*1400*/  ISETP.GT.AND P0, PT, R8, -0x1, PT ;  /* 0xffffffff0800780c */ /* 0x000fe40003f04270 */
[C---:B------:R-:W-:Y:S02]  /*1410*/  SEL R25, R2.reuse, 0x80000000, !P2 ;  /* 0x8000000002197807 */ /* 0x040fe40005000000 */
[C---:B------:R-:W-:Y:S02]  /*1420*/  SEL R24, R2.reuse, 0x80000000, !P3 ;  /* 0x8000000002187807 */ /* 0x040fe40005800000 */
[----:B------:R-:W-:Y:S02]  /*1430*/  ISETP.GT.AND P2, PT, R9, -0x1, PT ;  /* 0xffffffff0900780c */ /* 0x000fe40003f44270 */
[----:B------:R-:W-:Y:S02]  /*1440*/  LOP3.LUT R16, R23, R16, RZ, 0x3c, !PT ;  /* 0x0000001017107212 */ /* 0x000fe400078e3cff */
[----:B------:R-:W-:-:S02]  /*1450*/  SEL R23, R2, 0x80000000, !P0 ;  /* 0x8000000002177807 */ /* 0x000fc40004000000 */
[----:B------:R-:W-:Y:S02]  /*1460*/  LOP3.LUT R19, R24, R19, RZ, 0x3c, !PT ;  /* 0x0000001318137212 */ /* 0x000fe400078e3cff */
[----:B------:R-:W-:Y:S02]  /*1470*/  ISETP.GT.AND P0, PT, R5, -0x1, PT ;  /* 0xffffffff0500780c */ /* 0x000fe40003f04270 */
[----:B------:R-:W-:Y:S02]  /*1480*/  SEL R24, R2, 0x80000000, !P2 ;  /* 0x8000000002187807 */ /* 0x000fe40005000000 */
[----:B------:R-:W-:Y:S02]  /*1490*/  ISETP.GT.AND P1, PT, R4, -0x1, PT ;  /* 0xffffffff0400780c */ /* 0x000fe40003f24270 */
[----:B------:R-:W-:Y:S02]  /*14a0*/  ISETP.GT.AND P2, PT, R6, -0x1, PT ;  /* 0xffffffff0600780c */ /* 0x000fe40003f44270 */
[----:B------:R-:W-:-:S02]  /*14b0*/  LOP3.LUT R17, R22, R17, RZ, 0x3c, !PT ;  /* 0x0000001116117212 */ /* 0x000fc400078e3cff */
[C---:B------:R-:W-:Y:S02]  /*14c0*/  SEL R22, R2.reuse, 0x80000000, !P0 ;  /* 0x8000000002167807 */ /* 0x040fe40004000000 */
[----:B------:R-:W-:Y:S02]  /*14d0*/  LOP3.LUT R18, R25, R18, RZ, 0x3c, !PT ;  /* 0x0000001219127212 */ /* 0x000fe400078e3cff */
[----:B------:R-:W-:Y:S02]  /*14e0*/  LOP3.LUT R8, R23, R8, RZ, 0x3c, !PT ;  /* 0x0000000817087212 */ /* 0x000fe400078e3cff */
[----:B------:R-:W-:Y:S02]  /*14f0*/  ISETP.GT.AND P0, PT, R7, -0x1, PT ;  /* 0xffffffff0700780c */ /* 0x000fe40003f04270 */
[C---:B------:R-:W-:Y:S02]  /*1500*/  SEL R23, R2.reuse, 0x80000000, !P1 ;  /* 0x8000000002177807 */ /* 0x040fe40004800000 */
[----:B------:R-:W-:-:S02]  /*1510*/  SEL R25, R2, 0x80000000, !P2 ;  /* 0x8000000002197807 */ /* 0x000fc40005000000 */
[----:B------:R-:W-:Y:S02]  /*1520*/  ISETP.NE.AND P1, PT, R10, 0x7fffffff, PT ;  /* 0x7fffffff0a00780c */ /* 0x000fe40003f25270 */
[----:B------:R-:W-:Y:S02]  /*1530*/  ISETP.NE.AND P2, PT, R11, 0x7fffffff, PT ;  /* 0x7fffffff0b00780c */ /* 0x000fe40003f45270 */
[----:B------:R-:W-:Y:S02]  /*1540*/  ISETP.NE.AND P3, PT, R12, 0x7fffffff, PT ;  /* 0x7fffffff0c00780c */ /* 0x000fe40003f65270 */
[----:B------:R-:W-:Y:S02]  /*1550*/  ISETP.NE.AND P4, PT, R13, 0x7fffffff, PT ;  /* 0x7fffffff0d00780c */ /* 0x000fe40003f85270 */
[----:B------:R-:W-:Y:S02]  /*1560*/  LOP3.LUT R5, R22, R5, RZ, 0x3c, !PT ;  /* 0x0000000516057212 */ /* 0x000fe400078e3cff */
[----:B------:R-:W-:-:S02]  /*1570*/  SEL R22, R2, 0x80000000, !P0 ;  /* 0x8000000002167807 */ /* 0x000fc40004000000 */
[----:B------:R-:W-:Y:S02]  /*1580*/  SEL R10, R10, 0x80000000, P1 ;  /* 0x800000000a0a7807 */ /* 0x000fe40000800000 */
[----:B------:R-:W-:Y:S02]  /*1590*/  SEL R11, R11, 0x80000000, P2 ;  /* 0x800000000b0b7807 */ /* 0x000fe40001000000 */
[----:B------:R-:W-:Y:S02]  /*15a0*/  SEL R12, R12, 0x80000000, P3 ;  /* 0x800000000c0c7807 */ /* 0x000fe40001800000 */
[----:B------:R-:W-:Y:S02]  /*15b0*/  SEL R13, R13, 0x80000000, P4 ;  /* 0x800000000d0d7807 */ /* 0x000fe40002000000 */
[----:B------:R-:W-:Y:S02]  /*15c0*/  ISETP.NE.AND P5, PT, R14, 0x7fffffff, PT ;  /* 0x7fffffff0e00780c */ /* 0x000fe40003fa5270 */
[----:B------:R-:W-:-:S02]  /*15d0*/  ISETP.NE.AND P0, PT, R15, 0x7fffffff, PT ;  /* 0x7fffffff0f00780c */ /* 0x000fc40003f05270 */
[----:B------:R-:W-:Y:S02]  /*15e0*/  ISETP.NE.AND P1, PT, R18, 0x7fffffff, PT ;  /* 0x7fffffff1200780c */ /* 0x000fe40003f25270 */
[----:B------:R-:W-:Y:S02]  /*15f0*/  ISETP.NE.AND P2, PT, R19, 0x7fffffff, PT ;  /* 0x7fffffff1300780c */ /* 0x000fe40003f45270 */
[----:B------:R-:W-:Y:S02]  /*1600*/  ISETP.NE.AND P3, PT, R17, 0x7fffffff, PT ;  /* 0x7fffffff1100780c */ /* 0x000fe40003f65270 */
[----:B------:R-:W-:Y:S02]  /*1610*/  ISETP.NE.AND P4, PT, R16, 0x7fffffff, PT ;  /* 0x7fffffff1000780c */ /* 0x000fe40003f85270 */
[----:B------:R-:W-:Y:S02]  /*1620*/  LOP3.LUT R9, R24, R9, RZ, 0x3c, !PT ;  /* 0x0000000918097212 */ /* 0x000fe400078e3cff */
[----:B------:R-:W-:-:S02]  /*1630*/  LOP3.LUT R4, R23, R4, RZ, 0x3c, !PT ;  /* 0x0000000417047212 */ /* 0x000fc400078e3cff */
[----:B------:R-:W-:Y:S02]  /*1640*/  LOP3.LUT R6, R25, R6, RZ, 0x3c, !PT ;  /* 0x0000000619067212 */ /* 0x000fe400078e3cff */
[----:B------:R-:W-:Y:S02]  /*1650*/  LOP3.LUT R7, R22, R7, RZ, 0x3c, !PT ;  /* 0x0000000716077212 */ /* 0x000fe400078e3cff */
[----:B------:R-:W-:Y:S02]  /*1660*/  SEL R14, R14, 0x80000000, P5 ;  /* 0x800000000e0e7807 */ /* 0x000fe40002800000 */
[----:B------:R-:W-:Y:S02]  /*1670*/  SEL R15, R15, 0x80000000, P0 ;  /* 0x800000000f0f7807 */ /* 0x000fe40000000000 */
[----:B------:R-:W-:Y:S02]  /*1680*/  SEL R18, R18, 0x80000000, P1 ;  /* 0x8000000012127807 */ /* 0x000fe40000800000 */
[----:B------:R-:W-:-:S02]  /*1690*/  SEL R19, R19, 0x80000000, P2 ;  /* 0x8000000013137807 */ /* 0x000fc40001000000 */
[----:B------:R-:W-:Y:S02]  /*16a0*/  SEL R17, R17, 0x80000000, P3 ;  /* 0x8000000011117807 */ /* 0x000fe40001800000 */
[----:B------:R-:W-:Y:S02]  /*16b0*/  SEL R16, R16, 0x80000000, P4 ;  /* 0x8000000010107807 */ /* 0x000fe40002000000 */
[----:B------:R-:W-:Y:S02]  /*16c0*/  ISETP.NE.AND P5, PT, R9, 0x7fffffff, PT ;  /* 0x7fffffff0900780c */ /* 0x000fe40003fa5270 */
[----:B------:R-:W-:Y:S02]  /*16d0*/  ISETP.NE.AND P0, PT, R8, 0x7fffffff, PT ;  /* 0x7fffffff0800780c */ /* 0x000fe40003f05270 */
[----:B------:R-:W-:Y:S02]  /*16e0*/  ISETP.NE.AND P1, PT, R5, 0x7fffffff, PT ;  /* 0x7fffffff0500780c */ /* 0x000fe40003f25270 */
[----:B------:R-:W-:-:S02]  /*16f0*/  ISETP.NE.AND P2, PT, R4, 0x7fffffff, PT ;  /* 0x7fffffff0400780c */ /* 0x000fc40003f45270 */
[----:B------:R-:W-:Y:S02]  /*1700*/  ISETP.NE.AND P3, PT, R6, 0x7fffffff, PT ;  /* 0x7fffffff0600780c */ /* 0x000fe40003f65270 */
[----:B------:R-:W-:Y:S02]  /*1710*/  ISETP.NE.AND P4, PT, R7, 0x7fffffff, PT ;  /* 0x7fffffff0700780c */ /* 0x000fe40003f85270 */
[----:B------:R-:W-:Y:S02]  /*1720*/  SEL R9, R9, 0x80000000, P5 ;  /* 0x8000000009097807 */ /* 0x000fe40002800000 */
[----:B------:R-:W-:Y:S02]  /*1730*/  SEL R8, R8, 0x80000000, P0 ;  /* 0x8000000008087807 */ /* 0x000fe40000000000 */
[----:B------:R-:W-:Y:S02]  /*1740*/  SEL R5, R5, 0x80000000, P1 ;  /* 0x8000000005057807 */ /* 0x000fe40000800000 */
[----:B------:R-:W-:-:S02]  /*1750*/  SEL R4, R4, 0x80000000, P2 ;  /* 0x8000000004047807 */ /* 0x000fc40001000000 */
[----:B------:R-:W-:Y:S02]  /*1760*/  SEL R6, R6, 0x80000000, P3 ;  /* 0x8000000006067807 */ /* 0x000fe40001800000 */
[----:B-1----:R-:W-:-:S07]  /*1770*/  SEL R7, R7, 0x80000000, P4 ;  /* 0x8000000007077807 */ /* 0x002fce0002000000 */
.L_x_145:
[----:B------:R-:W-:Y:S01]  /*1780*/  IMAD R22, RZ, RZ, -UR16 ;  /* 0x80000010ff167e24 */ /* 0x000fe2000f8e02ff */
[----:B0-----:R-:W-:Y:S01]  /*1790*/  SHF.R.U32.HI R25, RZ, UR16, R10 ;  /* 0x00000010ff197c19 */ /* 0x001fe2000801160a */
[----:B------:R-:W-:Y:S01]  /*17a0*/  ULEA UR17, UR4, UR15, 0xa ;  /* 0x0000000f04117291 */ /* 0x000fe2000f8e50ff */
[----:B------:R-:W-:Y:S01]  /*17b0*/  SHF.R.U32.HI R27, RZ, UR16, R12 ;  /* 0x00000010ff1b7c19 */ /* 0x000fe2000801160c */
[----:B------:R-:W-:Y:S01]  /*17c0*/  UIADD3 UR4, UPT, UPT, UR4, 0x1, URZ ;  /* 0x0000000104047890 */ /* 0x000fe2000fffe0ff */
[----:B------:R-:W-:Y:S02]  /*17d0*/  VIADDMNMX R23, R22, R3, 0x8, PT ;  /* 0x0000000816177446 */ /* 0x000fe40003800103 */
[----:B------:R-:W-:Y:S02]  /*17e0*/  SHF.R.U32.HI R29, RZ, UR16, R13 ;  /* 0x00000010ff1d7c19 */ /* 0x000fe4000801160d */
[----:B------:R-:W-:Y:S02]  /*17f0*/  SHF.L.U32 R22, R2, R23, RZ ;  /* 0x0000001702167219 */ /* 0x000fe400000006ff */
[----:B------:R-:W-:-:S02]  /*1800*/  SHF.R.U32.HI R23, RZ, UR16, R11 ;  /* 0x00000010ff177c19 */ /* 0x000fc4000801160b */
[-C--:B------:R-:W-:Y:S02]  /*1810*/  LOP3.LUT R25, R25, R22.reuse, RZ, 0x30, !PT ;  /* 0x0000001619197212 */ /* 0x080fe400078e30ff */
[-C--:B------:R-:W-:Y:S02]  /*1820*/  LOP3.LUT R23, R23, R22.reuse, RZ, 0x30, !PT ;  /* 0x0000001617177212 */ /* 0x080fe400078e30ff */
[----:B------:R-:W-:Y:S02]  /*1830*/  LOP3.LUT R27, R27, R22, RZ, 0x30, !PT ;  /* 0x000000161b1b7212 */ /* 0x000fe400078e30ff */
[----:B------:R-:W-:Y:S02]  /*1840*/  LEA R25, R25, UR17, 0x2 ;  /* 0x0000001119197c11 */ /* 0x000fe4000f8e10ff */
[----:B------:R-:W-:Y:S02]  /*1850*/  LEA R23, R23, UR17, 0x2 ;  /* 0x0000001117177c11 */ /* 0x000fe4000f8e10ff */
[----:B------:R-:W-:Y:S01]  /*1860*/  LEA R27, R27, UR17, 0x2 ;  /* 0x000000111b1b7c11 */ /* 0x000fe2000f8e10ff */
[----:B------:R0:W-:Y:S01]  /*1870*/  ATOMS.POPC.INC.32 RZ, [R25+URZ] ;  /* 0x0000000019ff7f8c */ /* 0x0001e2000d8000ff */
[----:B------:R-:W-:-:S02]  /*1880*/  SHF.R.U32.HI R24, RZ, UR16, R14 ;  /* 0x00000010ff187c19 */ /* 0x000fc4000801160e */
[----:B------:R-:W-:Y:S01]  /*1890*/  SHF.R.U32.HI R26, RZ, UR16, R15 ;  /* 0x00000010ff1a7c19 */ /* 0x000fe2000801160f */
[----:B------:R1:W-:Y:S01]  /*18a0*/  ATOMS.POPC.INC.32 RZ, [R23+URZ] ;  /* 0x0000000017ff7f8c */ /* 0x0003e2000d8000ff */
[-C--:B------:R-:W-:Y:S02]  /*18b0*/  LOP3.LUT R29, R29, R22.reuse, RZ, 0x30, !PT ;  /* 0x000000161d1d7212 */ /* 0x080fe400078e30ff */
[-C--:B------:R-:W-:Y:S01]  /*18c0*/  LOP3.LUT R24, R24, R22.reuse, RZ, 0x30, !PT ;  /* 0x0000001618187212 */ /* 0x080fe200078e30ff */
[----:B------:R2:W-:Y:S01]  /*18d0*/  ATOMS.POPC.INC.32 RZ, [R27+URZ] ;  /* 0x000000001bff7f8c */ /* 0x0005e2000d8000ff */
[----:B0-----:R-:W-:Y:S02]  /*18e0*/  SHF.R.U32.HI R25, RZ, UR16, R19 ;  /* 0x00000010ff197c19 */ /* 0x001fe40008011613 */
[----:B------:R-:W-:Y:S02]  /*18f0*/  LOP3.LUT R26, R26, R22, RZ, 0x30, !PT ;  /* 0x000000161a1a7212 */ /* 0x000fe400078e30ff */
[----:B-1----:R-:W-:-:S02]  /*1900*/  SHF.R.U32.HI R23, RZ, UR16, R18 ;  /* 0x00000010ff177c19 */ /* 0x002fc40008011612 */
[----:B------:R-:W-:Y:S02]  /*1910*/  LEA R29, R29, UR17, 0x2 ;  /* 0x000000111d1d7c11 */ /* 0x000fe4000f8e10ff */
[----:B--2---:R-:W-:Y:S02]  /*1920*/  SHF.R.U32.HI R27, RZ, UR16, R17 ;  /* 0x00000010ff1b7c19 */ /* 0x004fe40008011611 */
[-C--:B------:R-:W-:Y:S01]  /*1930*/  LOP3.LUT R23, R23, R22.reuse, RZ, 0x30, !PT ;  /* 0x0000001617177212 */ /* 0x080fe200078e30ff */
[----:B------:R0:W-:Y:S01]  /*1940*/  ATOMS.POPC.INC.32 RZ, [R29+URZ] ;  /* 0x000000001dff7f8c */ /* 0x0001e2000d8000ff */
[-C--:B------:R-:W-:Y:S02]  /*1950*/  LOP3.LUT R25, R25, R22.reuse, RZ, 0x30, !PT ;  /* 0x0000001619197212 */ /* 0x080fe400078e30ff */
[----:B------:R-:W-:Y:S02]  /*1960*/  LEA R24, R24, UR17, 0x2 ;  /* 0x0000001118187c11 */ /* 0x000fe4000f8e10ff */
[----:B------:R-:W-:-:S02]  /*1970*/  LOP3.LUT R27, R27, R22, RZ, 0x30, !PT ;  /* 0x000000161b1b7212 */ /* 0x000fc400078e30ff */
[----:B------:R-:W-:Y:S01]  /*1980*/  LEA R26, R26, UR17, 0x2 ;  /* 0x000000111a1a7c11 */ /* 0x000fe2000f8e10ff */
[----:B------:R1:W-:Y:S01]  /*1990*/  ATOMS.POPC.INC.32 RZ, [R24+URZ] ;  /* 0x0000000018ff7f8c */ /* 0x0003e2000d8000ff */
[----:B------:R-:W-:Y:S02]  /*19a0*/  LEA R23, R23, UR17, 0x2 ;  /* 0x0000001117177c11 */ /* 0x000fe4000f8e10ff */
[----:B------:R-:W-:Y:S01]  /*19b0*/  LEA R25, R25, UR17, 0x2 ;  /* 0x0000001119197c11 */ /* 0x000fe2000f8e10ff */
[----:B------:R2:W-:Y:S01]  /*19c0*/  ATOMS.POPC.INC.32 RZ, [R26+URZ] ;  /* 0x000000001aff7f8c */ /* 0x0005e2000d8000ff */
[----:B------:R-:W-:Y:S02]  /*19d0*/  LEA R27, R27, UR17, 0x2 ;  /* 0x000000111b1b7c11 */ /* 0x000fe4000f8e10ff */
[----:B0-----:R-:W-:Y:S01]  /*19e0*/  SHF.R.U32.HI R29, RZ, UR16, R16 ;  /* 0x00000010ff1d7c19 */ /* 0x001fe20008011610 */
[----:B------:R0:W-:Y:S01]  /*19f0*/  ATOMS.POPC.INC.32 RZ, [R23+URZ] ;  /* 0x0000000017ff7f8c */ /* 0x0001e2000d8000ff */
[----:B-1----:R-:W-:-:S02]  /*1a00*/  SHF.R.U32.HI R24, RZ, UR16, R9 ;  /* 0x00000010ff187c19 */ /* 0x002fc40008011609 */
[----:B------:R-:W-:Y:S01]  /*1a10*/  SHF.R.U32.HI R28, RZ, UR16, R7 ;  /* 0x00000010ff1c7c19 */ /* 0x000fe20008011607 */
[----:B------:R1:W-:Y:S01]  /*1a20*/  ATOMS.POPC.INC.32 RZ, [R25+URZ] ;  /* 0x0000000019ff7f8c */ /* 0x0003e2000d8000ff */
[----:B--2---:R-:W-:Y:S02]  /*1a30*/  SHF.R.U32.HI R26, RZ, UR16, R8 ;  /* 0x00000010ff1a7c19 */ /* 0x004fe40008011608 */
[-C--:B------:R-:W-:Y:S01]  /*1a40*/  LOP3.LUT R29, R29, R22.reuse, RZ, 0x30, !PT ;  /* 0x000000161d1d7212 */ /* 0x080fe200078e30ff */
[----:B------:R2:W-:Y:S01]  /*1a50*/  ATOMS.POPC.INC.32 RZ, [R27+URZ] ;  /* 0x000000001bff7f8c */ /* 0x0005e2000d8000ff */
[----:B0-----:R-:W-:Y:S02]  /*1a60*/  SHF.R.U32.HI R23, RZ, UR16, R5 ;  /* 0x00000010ff177c19 */ /* 0x001fe40008011605 */
[----:B------:R-:W-:Y:S02]  /*1a70*/  LOP3.LUT R24, R24, R22, RZ, 0x30, !PT ;  /* 0x0000001618187212 */ /* 0x000fe400078e30ff */
[----:B-1----:R-:W-:-:S02]  /*1a80*/  SHF.R.U32.HI R25, RZ, UR16, R4 ;  /* 0x00000010ff197c19 */ /* 0x002fc40008011604 */
[-C--:B------:R-:W-:Y:S02]  /*1a90*/  LOP3.LUT R26, R26, R22.reuse, RZ, 0x30, !PT ;  /* 0x000000161a1a7212 */ /* 0x080fe400078e30ff */
[----:B--2---:R-:W-:Y:S01]  /*1aa0*/  SHF.R.U32.HI R27, RZ, UR16, R6 ;  /* 0x00000010ff1b7c19 */ /* 0x004fe20008011606 */
[----:B------:R-:W-:Y:S01]  /*1ab0*/  UIADD3 UR16, UPT, UPT, UR16, 0x8, URZ ;  /* 0x0000000810107890 */ /* 0x000fe2000fffe0ff */
[-C--:B------:R-:W-:Y:S02]  /*1ac0*/  LOP3.LUT R23, R23, R22.reuse, RZ, 0x30, !PT ;  /* 0x0000001617177212 */ /* 0x080fe400078e30ff */
[----:B------:R-:W-:Y:S02]  /*1ad0*/  LEA R29, R29, UR17, 0x2 ;  /* 0x000000111d1d7c11 */ /* 0x000fe4000f8e10ff */
[----:B------:R-:W-:Y:S02]  /*1ae0*/  LOP3.LUT R25, R25, R22, RZ, 0x30, !PT ;  /* 0x0000001619197212 */ /* 0x000fe400078e30ff */
[----:B------:R-:W-:Y:S01]  /*1af0*/  ISETP.LE.AND P0, PT, R3, UR16, PT ;  /* 0x0000001003007c0c */ /* 0x000fe2000bf03270 */
[----:B------:R0:W-:Y:S01]  /*1b00*/  ATOMS.POPC.INC.32 RZ, [R29+URZ] ;  /* 0x000000001dff7f8c */ /* 0x0001e2000d8000ff */
[----:B------:R-:W-:-:S02]  /*1b10*/  LEA R24, R24, UR17, 0x2 ;  /* 0x0000001118187c11 */ /* 0x000fc4000f8e10ff */
[-C--:B------:R-:W-:Y:S02]  /*1b20*/  LOP3.LUT R27, R27, R22.reuse, RZ, 0x30, !PT ;  /* 0x000000161b1b7212 */ /* 0x080fe400078e30ff */
[----:B------:R-:W-:Y:S01]  /*1b30*/  LEA R26, R26, UR17, 0x2 ;  /* 0x000000111a1a7c11 */ /* 0x000fe2000f8e10ff */
[----:B------:R0:W-:Y:S01]  /*1b40*/  ATOMS.POPC.INC.32 RZ, [R24+URZ] ;  /* 0x0000000018ff7f8c */ /* 0x0001e2000d8000ff */
[----:B------:R-:W-:Y:S02]  /*1b50*/  LOP3.LUT R28, R28, R22, RZ, 0x30, !PT ;  /* 0x000000161c1c7212 */ /* 0x000fe400078e30ff */
[----:B------:R-:W-:Y:S01]  /*1b60*/  LEA R23, R23, UR17, 0x2 ;  /* 0x0000001117177c11 */ /* 0x000fe2000f8e10ff */
[----:B------:R0:W-:Y:S01]  /*1b70*/  ATOMS.POPC.INC.32 RZ, [R26+URZ] ;  /* 0x000000001aff7f8c */ /* 0x0001e2000d8000ff */
[----:B------:R-:W-:Y:S02]  /*1b80*/  LEA R25, R25, UR17, 0x2 ;  /* 0x0000001119197c11 */ /* 0x000fe4000f8e10ff */
[----:B------:R-:W-:Y:S01]  /*1b90*/  LEA R27, R27, UR17, 0x2 ;  /* 0x000000111b1b7c11 */ /* 0x000fe2000f8e10ff */
[----:B------:R0:W-:Y:S01]  /*1ba0*/  ATOMS.POPC.INC.32 RZ, [R23+URZ] ;  /* 0x0000000017ff7f8c */ /* 0x0001e2000d8000ff */
[----:B------:R-:W-:-:S03]  /*1bb0*/  LEA R28, R28, UR17, 0x2 ;  /* 0x000000111c1c7c11 */ /* 0x000fc6000f8e10ff */
[----:B------:R0:W-:Y:S04]  /*1bc0*/  ATOMS.POPC.INC.32 RZ, [R25+URZ] ;  /* 0x0000000019ff7f8c */ /* 0x0001e8000d8000ff */
[----:B------:R0:W-:Y:S04]  /*1bd0*/  ATOMS.POPC.INC.32 RZ, [R27+URZ] ;  /* 0x000000001bff7f8c */ /* 0x0001e8000d8000ff */
[----:B------:R0:W-:Y:S01]  /*1be0*/  ATOMS.POPC.INC.32 RZ, [R28+URZ] ;  /* 0x000000001cff7f8c */ /* 0x0001e2000d8000ff */
[----:B------:R-:W-:Y:S05]  /*1bf0*/  @!P0 BRA `(.L_x_145) ;  /* 0xfffffff800e08947 */ /* 0x000fea000383ffff */
.L_x_144:
[----:B------:R-:W-:Y:S05]  /*1c00*/  BRA.U !UP0, `(.L_x_146) ;  /* 0xffffffed08dc7547 */ /* 0x000fea000b83ffff */
.L_x_141:
[----:B------:R-:W-:Y:S01]  /*1c10*/  BAR.SYNC.DEFER_BLOCKING 0x0 ;  /* 0x0000000000007b1d */ /* 0x000fe20000010000 */
[----:B------:R-:W-:-:S05]  /*1c20*/  ISETP.NE.AND P0, PT, R21, RZ, PT ;  /* 0x000000ff1500720c */ /* 0x000fca0003f05270 */
[----:B------:R-:W-:Y:S08]  /*1c30*/  BSSY.RECONVERGENT B0, `(.L_x_147) ;  /* 0x0000167000007945 */ /* 0x000ff00003800200 */
[----:B------:R-:W-:Y:S05]  /*1c40*/  @P0 BRA `(.L_x_148) ;  /* 0x0000001400940947 */ /* 0x000fea0003800000 */
[----:B------:R-:W0:Y:S01]  /*1c50*/  S2UR UR5, SR_CgaCtaId ;  /* 0x00000000000579c3 */ /* 0x000e220000008800 */
[----:B------:R-:W-:Y:S01]  /*1c60*/  UISETP.GE.U32.AND UP0, UPT, UR22, 0x7, UPT ;  /* 0x000000071600788c */ /* 0x000fe2000bf06070 */
[----:B-----5:R-:W-:Y:S01]  /*1c70*/  IMAD.MOV.U32 R5, RZ, RZ, RZ ;  /* 0x000000ffff057224 */ /* 0x020fe200078e00ff */
[----:B------:R-:W-:Y:S02]  /*1c80*/  UMOV UR4, 0x400 ;  /* 0x0000040000047882 */ /* 0x000fe40000000000 */
[----:B0-----:R-:W-:-:S06]  /*1c90*/  ULEA UR4, UR5, UR4, 0x18 ;  /* 0x0000000405047291 */ /* 0x001fcc000f8ec0ff */
[----:B--23--:R-:W-:Y:S01]  /*1ca0*/  LEA R2, R0, UR4, 0x2 ;  /* 0x0000000400027c11 */ /* 0x00cfe2000f8e10ff */
[----:B------:R-:W-:Y:S06]  /*1cb0*/  BRA.U !UP0, `(.L_x_149) ;  /* 0x00000005085c7547 */ /* 0x000fec000b800000 */
[----:B-1----:R-:W0:Y:S01]  /*1cc0*/  LDC.64 R4, c[0x0][0x380] ;  /* 0x0000e000ff047b82 */ /* 0x002e220000000a00 */
[----:B----4-:R-:W-:-:S07]  /*1cd0*/  IMAD.MOV.U32 R3, RZ, RZ, RZ ;  /* 0x000000ffff037224 */ /* 0x010fce00078e00ff */
.L_x_166:
[----:B----4-:R-:W-:Y:S01]  /*1ce0*/  IMAD R7, R3, 0x400, R2 ;  /* 0x0000040003077824 */ /* 0x010fe200078e0202 */
[----:B------:R-:W-:Y:S04]  /*1cf0*/  BSSY.RECONVERGENT B1, `(.L_x_150) ;  /* 0x000000f000017945 */ /* 0x000fe80003800200 */
[----:B01----:R-:W1:Y:S04]  /*1d00*/  LDS R18, [R7] ;  /* 0x0000000007127984 */ /* 0x003e680000000800 */
[----:B--23--:R2:W3:Y:S04]  /*1d10*/  LDS R9, [R7+0x400] ;  /* 0x0004000007097984 */ /* 0x00c4e80000000800 */
[----:B------:R2:W4:Y:S04]  /*1d20*/  LDS R22, [R7+0x800] ;  /* 0x0008000007167984 */ /* 0x0005280000000800 */
[----:B------:R2:W0:Y:S04]  /*1d30*/  LDS R14, [R7+0xc00] ;  /* 0x000c0000070e7984 */ /* 0x0004280000000800 */
[----:B------:R2:W0:Y:S04]  /*1d40*/  LDS R12, [R7+0x1000] ;  /* 0x00100000070c7984 */ /* 0x0004280000000800 */
[----:B------:R2:W0:Y:S04]  /*1d50*/  LDS R6, [R7+0x1400] ;  /* 0x0014000007067984 */ /* 0x0004280000000800 */
[----:B------:R2:W0:Y:S04]  /*1d60*/  LDS R8, [R7+0x1800] ;  /* 0x0018000007087984 */ /* 0x0004280000000800 */
[----:B------:R2:W0:Y:S01]  /*1d70*/  LDS R10, [R7+0x1c00] ;  /* 0x001c0000070a7984 */ /* 0x0004220000000800 */
[----:B-1----:R-:W-:-:S13]  /*1d80*/  ISETP.NE.AND P0, PT, R18, RZ, PT ;  /* 0x000000ff1200720c */ /* 0x002fda0003f05270 */
[----:B--234-:R-:W-:Y:S05]  /*1d90*/  @!P0 BRA `(.L_x_151) ;  /* 0x0000000000108947 */ /* 0x01cfea0003800000 */
[----:B------:R-:W-:Y:S02]  /*1da0*/  IMAD R17, R3, 0x100, R0 ;  /* 0x0000010003117824 */ /* 0x000fe400078e0200 */
[----:B------:R-:W-:Y:S02]  /*1db0*/  IMAD.MOV.U32 R19, RZ, RZ, RZ ;  /* 0x000000ffff137224 */ /* 0x000fe400078e00ff */
[----:B0-----:R-:W-:-:S05]  /*1dc0*/  IMAD.WIDE.U32 R16, R17, 0x8, R4 ;  /* 0x0000000811107825 */ /* 0x001fca00078e0004 */
[----:B------:R1:W-:Y:S02]  /*1dd0*/  REDG.E.ADD.64.STRONG.GPU desc[UR20][R16.64], R18 ;  /* 0x000000121000798e */ /* 0x0003e4000c12e514 */
.L_x_151:
[----:B------:R-:W-:Y:S05]  /*1de0*/  BSYNC.RECONVERGENT B1 ;  /* 0x0000000000017941 */ /* 0x000fea0003800200 */
.L_x_150:
[----:B------:R-:W-:Y:S01]  /*1df0*/  ISETP.NE.AND P6, PT, R9, RZ, PT ;  /* 0x000000ff0900720c */ /* 0x000fe20003fc5270 */
[----:B------:R-:W-:Y:S01]  /*1e00*/  BSSY.RECONVERGENT B1, `(.L_x_152) ;  /* 0x000000e000017945 */ /* 0x000fe20003800200 */
[----:B------:R-:W-:Y:S02]  /*1e10*/  ISETP.NE.AND P0, PT, R22, RZ, PT ;  /* 0x000000ff1600720c */ /* 0x000fe40003f05270 */
[----:B0-----:R-:W-:Y:S02]  /*1e20*/  ISETP.NE.AND P1, PT, R14, RZ, PT ;  /* 0x000000ff0e00720c */ /* 0x001fe40003f25270 */
[----:B------:R-:W-:Y:S02]  /*1e30*/  ISETP.NE.AND P2, PT, R12, RZ, PT ;  /* 0x000000ff0c00720c */ /* 0x000fe40003f45270 */
[----:B------:R-:W-:Y:S02]  /*1e40*/  ISETP.NE.AND P3, PT, R6, RZ, PT ;  /* 0x000000ff0600720c */ /* 0x000fe40003f65270 */
[----:B------:R-:W-:-:S02]  /*1e50*/  ISETP.NE.AND P4, PT, R8, RZ, PT ;  /* 0x000000ff0800720c */ /* 0x000fc40003f85270 */
[----:B------:R-:W-:Y:S01]  /*1e60*/  ISETP.NE.AND P5, PT, R10, RZ, PT ;  /* 0x000000ff0a00720c */ /* 0x000fe20003fa5270 */
[----:B------:R-:W-:-:S12]  /*1e70*/  @!P6 BRA `(.L_x_153) ;  /* 0x000000000018e947 */ /* 0x000fd80003800000 */
[----:B-1----:R-:W-:Y:S02]  /*1e80*/  IMAD R17, R3, 0x100, R0 ;  /* 0x0000010003117824 */ /* 0x002fe400078e0200 */
[----:B------:R-:W-:Y:S02]  /*1e90*/  IMAD.MOV.U32 R18, RZ, RZ, R9 ;  /* 0x000000ffff127224 */ /* 0x000fe400078e0009 */
[----:B------:R-:W-:Y:S02]  /*1ea0*/  VIADD R17, R17, 0x100 ;  /* 0x0000010011117836 */ /* 0x000fe40000000000 */
[----:B------:R-:W-:Y:S02]  /*1eb0*/  IMAD.MOV.U32 R19, RZ, RZ, RZ ;  /* 0x000000ffff137224 */ /* 0x000fe400078e00ff */
[----:B------:R-:W-:-:S05]  /*1ec0*/  IMAD.WIDE.U32 R16, R17, 0x8, R4 ;  /* 0x0000000811107825 */ /* 0x000fca00078e0004 */
[----:B------:R0:W-:Y:S02]  /*1ed0*/  REDG.E.ADD.64.STRONG.GPU desc[UR20][R16.64], R18 ;  /* 0x000000121000798e */ /* 0x0001e4000c12e514 */
.L_x_153:
[----:B------:R-:W-:Y:S05]  /*1ee0*/  BSYNC.RECONVERGENT B1 ;  /* 0x0000000000017941 */ /* 0x000fea0003800200 */
.L_x_152:
[----:B------:R-:W-:Y:S04]  /*1ef0*/  BSSY.RECONVERGENT B1, `(.L_x_154) ;  /* 0x0000007000017945 */ /* 0x000fe80003800200 */
[----:B------:R-:W-:Y:S05]  /*1f00*/  @!P0 BRA `(.L_x_155) ;  /* 0x0000000000148947 */ /* 0x000fea0003800000 */
[----:B01----:R-:W-:Y:S02]  /*1f10*/  IMAD R17, R3, 0x100, R0 ;  /* 0x0000010003117824 */ /* 0x003fe400078e0200 */
[----:B------:R-:W-:Y:S02]  /*1f20*/  IMAD.MOV.U32 R23, RZ, RZ, RZ ;  /* 0x000000ffff177224 */ /* 0x000fe400078e00ff */
[----:B------:R-:W-:-:S04]  /*1f30*/  VIADD R17, R17, 0x200 ;  /* 0x0000020011117836 */ /* 0x000fc80000000000 */
[----:B------:R-:W-:-:S05]  /*1f40*/  IMAD.WIDE.U32 R16, R17, 0x8, R4 ;  /* 0x0000000811107825 */ /* 0x000fca00078e0004 */
[----:B------:R2:W-:Y:S02]  /*1f50*/  REDG.E.ADD.64.STRONG.GPU desc[UR20][R16.64], R22 ;  /* 0x000000161000798e */ /* 0x0005e4000c12e514 */
.L_x_155:
[----:B------:R-:W-:Y:S05]  /*1f60*/  BSYNC.RECONVERGENT B1 ;  /* 0x0000000000017941 */ /* 0x000fea0003800200 */
.L_x_154:
[----:B------:R-:W-:Y:S04]  /*1f70*/  BSSY.RECONVERGENT B1, `(.L_x_156) ;  /* 0x0000007000017945 */ /* 0x000fe80003800200 */
[----:B------:R-:W-:Y:S05]  /*1f80*/  @!P1 BRA `(.L_x_157) ;  /* 0x0000000000149947 */ /* 0x000fea0003800000 */
[----:B012---:R-:W-:Y:S02]  /*1f90*/  IMAD R17, R3, 0x100, R0 ;  /* 0x0000010003117824 */ /* 0x007fe400078e0200 */
[----:B------:R-:W-:Y:S02]  /*1fa0*/  IMAD.MOV.U32 R15, RZ, RZ, RZ ;  /* 0x000000ffff0f7224 */ /* 0x000fe400078e00ff */
[----:B------:R-:W-:-:S04]  /*1fb0*/  VIADD R17, R17, 0x300 ;  /* 0x0000030011117836 */ /* 0x000fc80000000000 */
[----:B------:R-:W-:-:S05]  /*1fc0*/  IMAD.WIDE.U32 R16, R17, 0x8, R4 ;  /* 0x0000000811107825 */ /* 0x000fca00078e0004 */
[----:B------:R3:W-:Y:S02]  /*1fd0*/  REDG.E.ADD.64.STRONG.GPU desc[UR20][R16.64], R14 ;  /* 0x0000000e1000798e */ /* 0x0007e4000c12e514 */
.L_x_157:
[----:B------:R-:W-:Y:S05]  /*1fe0*/  BSYNC.RECONVERGENT B1 ;  /* 0x0000000000017941 */ /* 0x000fea0003800200 */
.L_x_156:
[----:B------:R-:W-:Y:S04]  /*1ff0*/  BSSY.RECONVERGENT B1, `(.L_x_158) ;  /* 0x0000007000017945 */ /* 0x000fe80003800200 */
[----:B------:R-:W-:Y:S05]  /*2000*/  @!P2 BRA `(.L_x_159) ;  /* 0x000000000014a947 */ /* 0x000fea0003800000 */
[----:B---3--:R-:W-:Y:S02]  /*2010*/  IMAD R15, R3, 0x100, R0 ;  /* 0x00000100030f7824 */ /* 0x008fe400078e0200 */
[----:B------:R-:W-:Y:S02]  /*2020*/  IMAD.MOV.U32 R13, RZ, RZ, RZ ;  /* 0x000000ffff0d7224 */ /* 0x000fe400078e00ff */
[----:B------:R-:W-:-:S04]  /*2030*/  VIADD R15, R15, 0x400 ;  /* 0x000004000f0f7836 */ /* 0x000fc80000000000 */
[----:B------:R-:W-:-:S05]  /*2040*/  IMAD.WIDE.U32 R14, R15, 0x8, R4 ;  /* 0x000000080f0e7825 */ /* 0x000fca00078e0004 */
[----:B------:R4:W-:Y:S02]  /*2050*/  REDG.E.ADD.64.STRONG.GPU desc[UR20][R14.64], R12 ;  /* 0x0000000c0e00798e */ /* 0x0009e4000c12e514 */
.L_x_159:
[----:B------:R-:W-:Y:S05]  /*2060*/  BSYNC.RECONVERGENT B1 ;  /* 0x0000000000017941 */ /* 0x000fea0003800200 */
.L_x_158:
[----:B------:R-:W-:Y:S04]  /*2070*/  BSSY.RECONVERGENT B1, `(.L_x_160) ;  /* 0x0000007000017945 */ /* 0x000fe80003800200 */
[----:B------:R-:W-:Y:S05]  /*2080*/  @!P3 BRA `(.L_x_161) ;  /* 0x000000000014b947 */ /* 0x000fea0003800000 */
[----:B----4-:R-:W-:Y:S02]  /*2090*/  IMAD R13, R3, 0x100, R0 ;  /* 0x00000100030d7824 */ /* 0x010fe400078e0200 */
[----:B------:R-:W-:Y:S02]  /*20a0*/  IMAD.MOV.U32 R7, RZ, RZ, RZ ;  /* 0x000000ffff077224 */ /* 0x000fe400078e00ff */
[----:B------:R-:W-:-:S04]  /*20b0*/  VIADD R13, R13, 0x500 ;  /* 0x000005000d0d7836 */ /* 0x000fc80000000000 */
[----:B------:R-:W-:-:S05]  /*20c0*/  IMAD.WIDE.U32 R12, R13, 0x8, R4 ;  /* 0x000000080d0c7825 */ /* 0x000fca00078e0004 */
[----:B------:R4:W-:Y:S02]  /*20d0*/  REDG.E.ADD.64.STRONG.GPU desc[UR20][R12.64], R6 ;  /* 0x000000060c00798e */ /* 0x0009e4000c12e514 */
.L_x_161:
[----:B------:R-:W-:Y:S05]  /*20e0*/  BSYNC.RECONVERGENT B1 ;  /* 0x0000000000017941 */ /* 0x000fea0003800200 */
.L_x_160:
[----:B------:R-:W-:Y:S04]  /*20f0*/  BSSY.RECONVERGENT B1, `(.L_x_162) ;  /* 0x0000007000017945 */ /* 0x000fe80003800200 */
[----:B------:R-:W-:Y:S05]  /*2100*/  @!P4 BRA `(.L_x_163) ;  /* 0x000000000014c947 */ /* 0x000fea0003800000 */
[----:B----4-:R-:W-:Y:S02]  /*2110*/  IMAD R7, R3, 0x100, R0 ;  /* 0x0000010003077824 */ /* 0x010fe400078e0200 */
[----:B------:R-:W-:Y:S02]  /*2120*/  IMAD.MOV.U32 R9, RZ, RZ, RZ ;  /* 0x000000ffff097224 */ /* 0x000fe400078e00ff */
[----:B------:R-:W-:-:S04]  /*2130*/  VIADD R7, R7, 0x600 ;  /* 0x0000060007077836 */ /* 0x000fc80000000000 */
[----:B------:R-:W-:-:S05]  /*2140*/  IMAD.WIDE.U32 R6, R7, 0x8, R4 ;  /* 0x0000000807067825 */ /* 0x000fca00078e0004 */
[----:B------:R4:W-:Y:S02]  /*2150*/  REDG.E.ADD.64.STRONG.GPU desc[UR20][R6.64], R8 ;  /* 0x000000080600798e */ /* 0x0009e4000c12e514 */
.L_x_163:
[----:B------:R-:W-:Y:S05]  /*2160*/  BSYNC.RECONVERGENT B1 ;  /* 0x0000000000017941 */ /* 0x000fea0003800200 */
.L_x_162:
[----:B------:R-:W-:Y:S04]  /*2170*/  BSSY.RECONVERGENT B1, `(.L_x_164) ;  /* 0x0000007000017945 */ /* 0x000fe80003800200 */
[----:B------:R-:W-:Y:S05]  /*2180*/  @!P5 BRA `(.L_x_165) ;  /* 0x000000000014d947 */ /* 0x000fea0003800000 */
[----:B----4-:R-:W-:Y:S02]  /*2190*/  IMAD R7, R3, 0x100, R0 ;  /* 0x0000010003077824 */ /* 0x010fe400078e0200 */
[----:B------:R-:W-:Y:S02]  /*21a0*/  IMAD.MOV.U32 R11, RZ, RZ, RZ ;  /* 0x000000ffff0b7224 */ /* 0x000fe400078e00ff */
[----:B------:R-:W-:-:S04]  /*21b0*/  VIADD R7, R7, 0x700 ;  /* 0x0000070007077836 */ /* 0x000fc80000000000 */
[----:B------:R-:W-:-:S05]  /*21c0*/  IMAD.WIDE.U32 R6, R7, 0x8, R4 ;  /* 0x0000000807067825 */ /* 0x000fca00078e0004 */
[----:B------:R4:W-:Y:S02]  /*21d0*/  REDG.E.ADD.64.STRONG.GPU desc[UR20][R6.64], R10 ;  /* 0x0000000a0600798e */ /* 0x0009e4000c12e514 */
.L_x_165:
[----:B------:R-:W-:Y:S05]  /*21e0*/  BSYNC.RECONVERGENT B1 ;  /* 0x0000000000017941 */ /* 0x000fea0003800200 */
.L_x_164:
[----:B------:R-:W-:-:S05]  /*21f0*/  VIADD R3, R3, 0x8 ;  /* 0x0000000803037836 */ /* 0x000fca0000000000 */
[----:B------:R-:W-:-:S13]  /*2200*/  ISETP.NE.AND P0, PT, R3, UR27, PT ;  /* 0x0000001b03007c0c */ /* 0x000fda000bf05270 */
[----:B------:R-:W-:Y:S05]  /*2210*/  @P0 BRA `(.L_x_166) ;  /* 0xfffffff800b00947 */ /* 0x000fea000383ffff */
[----:B------:R-:W-:-:S07]  /*2220*/  IMAD.U32 R5, RZ, RZ, UR27 ;  /* 0x0000001bff057e24 */ /* 0x000fce000f8e00ff */
.L_x_149:
[----:B------:R-:W-:Y:S02]  /*2230*/  UISETP.NE.AND UP0, UPT, UR24, URZ, UPT ;  /* 0x000000ff1800728c */ /* 0x000fe4000bf05270 */
[----:B----4-:R-:W-:Y:S02]  /*2240*/  IMAD.U32 R8, RZ, RZ, UR24 ;  /* 0x00000018ff087e24 */ /* 0x010fe4000f8e00ff */
[----:B------:R-:W-:Y:S02]  /*2250*/  IMAD.U32 R3, RZ, RZ, UR25 ;  /* 0x00000019ff037e24 */ /* 0x000fe4000f8e00ff */
[----:B------:R-:W-:Y:S02]  /*2260*/  VIADD R8, R8, 0xffffffff ;  /* 0xffffffff08087836 */ /* 0x000fe40000000000 */
[----:B------:R-:W-:Y:S01]  /*2270*/  VIADD R3, R3, 0xffffffff ;  /* 0xffffffff03037836 */ /* 0x000fe20000000000 */
[----:B------:R-:W-:Y:S06]  /*2280*/  BRA.U !UP0, `(.L_x_167) ;  /* 0x0000000508707547 */ /* 0x000fec000b800000 */
[----:B------:R-:W-:-:S13]  /*2290*/  ISETP.GE.U32.AND P0, PT, R8, 0x3, PT ;  /* 0x000000030800780c */ /* 0x000fda0003f06070 */
[----:B------:R-:W-:Y:S05]  /*22a0*/  @!P0 BRA `(.L_x_168) ;  /* 0x0000000000bc8947 */ /* 0x000fea0003800000 */
[----:B------:R-:W-:Y:S01]  /*22b0*/  IMAD R7, R5, 0x400, R2 ;  /* 0x0000040005077824 */ /* 0x000fe200078e0202 */
[----:B------:R-:W-:Y:S04]  /*22c0*/  BSSY.RECONVERGENT B1, `(.L_x_169) ;  /* 0x000000f000017945 */ /* 0x000fe80003800200 */
[----:B------:R-:W4:Y:S04]  /*22d0*/  LDS R12, [R7] ;  /* 0x00000000070c7984 */ /* 0x000f280000000800 */
[----:B------:R-:W5:Y:S04]  /*22e0*/  LDS R9, [R7+0x400] ;  /* 0x0004000007097984 */ /* 0x000f680000000800 */
[----:B------:R-:W0:Y:S04]  /*22f0*/  LDS R6, [R7+0x800] ;  /* 0x0008000007067984 */ /* 0x000e280000000800 */
[----:B-1----:R-:W1:Y:S01]  /*2300*/  LDS R4, [R7+0xc00] ;  /* 0x000c000007047984 */ /* 0x002e620000000800 */
[----:B----4-:R-:W-:-:S02]  /*2310*/  ISETP.NE.AND P0, PT, R12, RZ, PT ;  /* 0x000000ff0c00720c */ /* 0x010fc40003f05270 */
[----:B-----5:R-:W-:Y:S02]  /*2320*/  ISETP.NE.AND P1, PT, R9, RZ, PT ;  /* 0x000000ff0900720c */ /* 0x020fe40003f25270 */
[----:B0-----:R-:W-:Y:S02]  /*2330*/  ISETP.NE.AND P2, PT, R6, RZ, PT ;  /* 0x000000ff0600720c */ /* 0x001fe40003f45270 */
[----:B-1----:R-:W-:-:S07]  /*2340*/  ISETP.NE.AND P3, PT, R4, RZ, PT ;  /* 0x000000ff0400720c */ /* 0x002fce0003f65270 */
[----:B------:R-:W-:Y:S06]  /*2350*/  @!P0 BRA `(.L_x_170) ;  /* 0x0000000000148947 */ /* 0x000fec0003800000 */
[----:B------:R-:W0:Y:S01]  /*2360*/  LDC.64 R10, c[0x0][0x380] ;  /* 0x0000e000ff0a7b82 */ /* 0x000e220000000a00 */
[----:B------:R-:W-:Y:S02]  /*2370*/  IMAD R7, R5, 0x100, R0 ;  /* 0x0000010005077824 */ /* 0x000fe400078e0200 */
[----:B------:R-:W-:Y:S02]  /*2380*/  IMAD.MOV.U32 R13, RZ, RZ, RZ ;  /* 0x000000ffff0d7224 */ /* 0x000fe400078e00ff */
[----:B0-----:R-:W-:-:S05]  /*2390*/  IMAD.WIDE.U32 R10, R7, 0x8, R10 ;  /* 0x00000008070a7825 */ /* 0x001fca00078e000a */
[----:B------:R0:W-:Y:S02]  /*23a0*/  REDG.E.ADD.64.STRONG.GPU desc[UR20][R10.64], R12 ;  /* 0x0000000c0a00798e */ /* 0x0001e4000c12e514 */
.L_x_170:
[----:B------:R-:W-:Y:S05]  /*23b0*/  BSYNC.RECONVERGENT B1 ;  /* 0x0000000000017941 */ /* 0x000fea0003800200 */
.L_x_169:
[----:B------:R-:W-:Y:S04]  /*23c0*/  BSSY.RECONVERGENT B1, `(.L_x_171) ;  /* 0x0000009000017945 */ /* 0x000fe80003800200 */
[----:B------:R-:W-:Y:S05]  /*23d0*/  @!P1 BRA `(.L_x_172) ;  /* 0x00000000001c9947 */ /* 0x000fea0003800000 */
[----:B0-----:R-:W0:Y:S01]  /*23e0*/  LDC.64 R10, c[0x0][0x380] ;  /* 0x0000e000ff0a7b82 */ /* 0x001e220000000a00 */
[----:B------:R-:W-:Y:S02]  /*23f0*/  IMAD R7, R5, 0x100, R0 ;  /* 0x0000010005077824 */ /* 0x000fe400078e0200 */
[----:B------:R-:W-:Y:S02]  /*2400*/  IMAD.MOV.U32 R12, RZ, RZ, R9 ;  /* 0x000000ffff0c7224 */ /* 0x000fe400078e0009 */
[----:B------:R-:W-:Y:S02]  /*2410*/  VIADD R7, R7, 0x100 ;  /* 0x0000010007077836 */ /* 0x000fe40000000000 */
[----:B------:R-:W-:Y:S02]  /*2420*/  IMAD.MOV.U32 R13, RZ, RZ, RZ ;  /* 0x000000ffff0d7224 */ /* 0x000fe400078e00ff */
[----:B0-----:R-:W-:-:S05]  /*2430*/  IMAD.WIDE.U32 R10, R7, 0x8, R10 ;  /* 0x00000008070a7825 */ /* 0x001fca00078e000a */
[----:B------:R1:W-:Y:S02]  /*2440*/  REDG.E.ADD.64.STRONG.GPU desc[UR20][R10.64], R12 ;  /* 0x0000000c0a00798e */ /* 0x0003e4000c12e514 */
.L_x_172:
[----:B------:R-:W-:Y:S05]  /*2450*/  BSYNC.RECONVERGENT B1 ;  /* 0x0000000000017941 */ /* 0x000fea0003800200 */
.L_x_171:
[----:B------:R-:W-:Y:S04]  /*2460*/  BSSY.RECONVERGENT B1, `(.L_x_173) ;  /* 0x0000008000017945 */ /* 0x000fe80003800200 */
[----:B------:R-:W-:Y:S05]  /*2470*/  @!P2 BRA `(.L_x_174) ;  /* 0x000000000018a947 */ /* 0x000fea0003800000 */
[----:B01----:R-:W0:Y:S01]  /*2480*/  LDC.64 R10, c[0x0][0x380] ;  /* 0x0000e000ff0a7b82 */ /* 0x003e220000000a00 */
[----:B------:R-:W-:-:S04]  /*2490*/  IMAD R7, R5, 0x100, R0 ;  /* 0x0000010005077824 */ /* 0x000fc800078e0200 */
[----:B------:R-:W-:-:S04]  /*24a0*/  VIADD R7, R7, 0x200 ;  /* 0x0000020007077836 */ /* 0x000fc80000000000 */
[----:B0-----:R-:W-:-:S04]  /*24b0*/  IMAD.WIDE.U32 R10, R7, 0x8, R10 ;  /* 0x00000008070a7825 */ /* 0x001fc800078e000a */
[----:B------:R-:W-:-:S05]  /*24c0*/  IMAD.MOV.U32 R7, RZ, RZ, RZ ;  /* 0x000000ffff077224 */ /* 0x000fca00078e00ff */
[----:B------:R4:W-:Y:S02]  /*24d0*/  REDG.E.ADD.64.STRONG.GPU desc[UR20][R10.64], R6 ;  /* 0x000000060a00798e */ /* 0x0009e4000c12e514 */
.L_x_174:
[----:B------:R-:W-:Y:S05]  /*24e0*/  BSYNC.RECONVERGENT B1 ;  /* 0x0000000000017941 */ /* 0x000fea0003800200 */
.L_x_173:
[----:B------:R-:W-:Y:S04]  /*24f0*/  BSSY.RECONVERGENT B1, `(.L_x_175) ;  /* 0x0000009000017945 */ /* 0x000fe80003800200 */
[----:B------:R-:W-:Y:S05]  /*2500*/  @!P3 BRA `(.L_x_176) ;  /* 0x00000000001cb947 */ /* 0x000fea0003800000 */
[----:B----4-:R-:W4:Y:S01]  /*2510*/  LDC.64 R6, c[0x0][0x380] ;  /* 0x0000e000ff067b82 */ /* 0x010f220000000a00 */
[----:B------:R-:W-:Y:S02]  /*2520*/  IMAD R9, R5, 0x100, R0 ;  /* 0x0000010005097824 */ /* 0x000fe400078e0200 */
[----:B01----:R-:W-:Y:S02]  /*2530*/  IMAD.MOV.U32 R10, RZ, RZ, R4 ;  /* 0x000000ffff0a7224 */ /* 0x003fe400078e0004 */
[----:B------:R-:W-:Y:S02]  /*2540*/  VIADD R9, R9, 0x300 ;  /* 0x0000030009097836 */ /* 0x000fe40000000000 */
[----:B------:R-:W-:Y:S02]  /*2550*/  IMAD.MOV.U32 R11, RZ, RZ, RZ ;  /* 0x000000ffff0b7224 */ /* 0x000fe400078e00ff */
[----:B----4-:R-:W-:-:S05]  /*2560*/  IMAD.WIDE.U32 R6, R9, 0x8, R6 ;  /* 0x0000000809067825 */ /* 0x010fca00078e0006 */
[----:B------:R0:W-:Y:S02]  /*2570*/  REDG.E.ADD.64.STRONG.GPU desc[UR20][R6.64], R10 ;  /* 0x0000000a0600798e */ /* 0x0001e4000c12e514 */
.L_x_176:
[----:B------:R-:W-:Y:S05]  /*2580*/  BSYNC.RECONVERGENT B1 ;  /* 0x0000000000017941 */ /* 0x000fea0003800200 */
.L_x_175:
[----:B------:R-:W-:-:S07]  /*2590*/  VIADD R5, R5, 0x4 ;  /* 0x0000000405057836 */ /* 0x000fce0000000000 */
.L_x_168:
[----:B------:R-:W-:Y:S01]  /*25a0*/  UISETP.NE.AND UP0, UPT, UR25, URZ, UPT ;  /* 0x000000ff1900728c */ /* 0x000fe2000bf05270 */
[----:B------:R-:W-:Y:S08]  /*25b0*/  BSSY.RECONVERGENT B1, `(.L_x_167) ;  /* 0x0000029000017945 */ /* 0x000ff00003800200 */
[----:B------:R-:W-:Y:S05]  /*25c0*/  BRA.U !UP0, `(.L_x_177) ;  /* 0x00000001089c7547 */ /* 0x000fea000b800000 */
[----:B------:R-:W-:-:S13]  /*25d0*/  ISETP.NE.AND P0, PT, R3, RZ, PT ;  /* 0x000000ff0300720c */ /* 0x000fda0003f05270 */
[----:B------:R-:W-:Y:S05]  /*25e0*/  @!P0 BRA `(.L_x_178) ;  /* 0x0000000000648947 */ /* 0x000fea0003800000 */
[----:B0---4-:R-:W-:Y:S01]  /*25f0*/  IMAD R6, R5, 0x400, R2 ;  /* 0x0000040005067824 */ /* 0x011fe200078e0202 */
[----:B------:R-:W-:Y:S04]  /*2600*/  BSSY.RECONVERGENT B2, `(.L_x_179) ;  /* 0x000000c000027945 */ /* 0x000fe80003800200 */
[----:B-1----:R-:W0:Y:S04]  /*2610*/  LDS R4, [R6] ;  /* 0x0000000006047984 */ /* 0x002e280000000800 */
[----:B------:R-:W1:Y:S01]  /*2620*/  LDS R9, [R6+0x400] ;  /* 0x0004000006097984 */ /* 0x000e620000000800 */
[----:B0-----:R-:W-:-:S02]  /*2630*/  ISETP.NE.AND P0, PT, R4, RZ, PT ;  /* 0x000000ff0400720c */ /* 0x001fc40003f05270 */
[----:B-1----:R-:W-:-:S11]  /*2640*/  ISETP.NE.AND P1, PT, R9, RZ, PT ;  /* 0x000000ff0900720c */ /* 0x002fd60003f25270 */
[----:B------:R-:W-:Y:S05]  /*2650*/  @!P0 BRA `(.L_x_180) ;  /* 0x0000000000188947 */ /* 0x000fea0003800000 */
[----:B------:R-:W0:Y:S01]  /*2660*/  LDC.64 R6, c[0x0][0x380] ;  /* 0x0000e000ff067b82 */ /* 0x000e220000000a00 */
[----:B------:R-:W-:-:S04]  /*2670*/  IMAD R11, R5, 0x100, R0 ;  /* 0x00000100050b7824 */ /* 0x000fc800078e0200 */
[----:B0-----:R-:W-:-:S04]  /*2680*/  IMAD.WIDE.U32 R10, R11, 0x8, R6 ;  /* 0x000000080b0a7825 */ /* 0x001fc800078e0006 */
[----:B------:R-:W-:Y:S02]  /*2690*/  IMAD.MOV.U32 R6, RZ, RZ, R4 ;  /* 0x000000ffff067224 */ /* 0x000fe400078e0004 */
[----:B------:R-:W-:-:S05]  /*26a0*/  IMAD.MOV.U32 R7, RZ, RZ, RZ ;  /* 0x000000ffff077224 */ /* 0x000fca00078e00ff */
[----:B------:R0:W-:Y:S02]  /*26b0*/  REDG.E.ADD.64.STRONG.GPU desc[UR20][R10.64], R6 ;  /* 0x000000060a00798e */ /* 0x0001e4000c12e514 */
.L_x_180:
[----:B------:R-:W-:Y:S05]  /*26c0*/  BSYNC.RECONVERGENT B2 ;  /* 0x0000000000027941 */ /* 0x000fea0003800200 */
.L_x_179:
[----:B------:R-:W-:Y:S04]  /*26d0*/  BSSY.RECONVERGENT B2, `(.L_x_181) ;  /* 0x0000009000027945 */ /* 0x000fe80003800200 */
[----:B------:R-:W-:Y:S05]  /*26e0*/  @!P1 BRA `(.L_x_182) ;  /* 0x00000000001c9947 */ /* 0x000fea0003800000 */
[----:B0-----:R-:W0:Y:S01]  /*26f0*/  LDC.64 R6, c[0x0][0x380] ;  /* 0x0000e000ff067b82 */ /* 0x001e220000000a00 */
[----:B------:R-:W-:-:S04]  /*2700*/  IMAD R4, R5, 0x100, R0 ;  /* 0x0000010005047824 */ /* 0x000fc800078e0200 */
[----:B------:R-:W-:-:S04]  /*2710*/  VIADD R11, R4, 0x100 ;  /* 0x00000100040b7836 */ /* 0x000fc80000000000 */
[----:B0-----:R-:W-:-:S04]  /*2720*/  IMAD.WIDE.U32 R10, R11, 0x8, R6 ;  /* 0x000000080b0a7825 */ /* 0x001fc800078e0006 */
[----:B------:R-:W-:Y:S02]  /*2730*/  IMAD.MOV.U32 R6, RZ, RZ, R9 ;  /* 0x000000ffff067224 */ /* 0x000fe400078e0009 */
[----:B------:R-:W-:-:S05]  /*2740*/  IMAD.MOV.U32 R7, RZ, RZ, RZ ;  /* 0x000000ffff077224 */ /* 0x000fca00078e00ff */
[----:B------:R1:W-:Y:S02]  /*2750*/  REDG.E.ADD.64.STRONG.GPU desc[UR20][R10.64], R6 ;  /* 0x000000060a00798e */ /* 0x0003e4000c12e514 */
.L_x_182:
[----:B------:R-:W-:Y:S05]  /*2760*/  BSYNC.RECONVERGENT B2 ;  /* 0x0000000000027941 */ /* 0x000fea0003800200 */
.L_x_181:
[----:B------:R-:W-:-:S07]  /*2770*/  VIADD R5, R5, 0x2 ;  /* 0x0000000205057836 */ /* 0x000fce0000000000 */
.L_x_178:
[----:B------:R-:W-:-:S09]  /*2780*/  UISETP.NE.AND UP0, UPT, UR9, URZ, UPT ;  /* 0x000000ff0900728c */ /* 0x000fd2000bf05270 */
[----:B------:R-:W-:Y:S05]  /*2790*/  BRA.U !UP0, `(.L_x_177) ;  /* 0x0000000108287547 */ /* 0x000fea000b800000 */
[----:B-1----:R-:W-:-:S05]  /*27a0*/  IMAD R4, R5, 0x400, R2 ;  /* 0x0000040005047824 */ /* 0x002fca00078e0202 */
[----:B------:R-:W1:Y:S02]  /*27b0*/  LDS R9, [R4] ;  /* 0x0000000004097984 */ /* 0x000e640000000800 */
[----:B-1----:R-:W-:-:S13]  /*27c0*/  ISETP.NE.AND P0, PT, R9, RZ, PT ;  /* 0x000000ff0900720c */ /* 0x002fda0003f05270 */
[----:B------:R-:W-:Y:S05]  /*27d0*/  @!P0 BRA `(.L_x_177) ;  /* 0x0000000000188947 */ /* 0x000fea0003800000 */
[----:B0---4-:R-:W0:Y:S01]  /*27e0*/  LDC.64 R6, c[0x0][0x380] ;  /* 0x0000e000ff067b82 */ /* 0x011e220000000a00 */
[----:B------:R-:W-:-:S04]  /*27f0*/  IMAD R5, R5, 0x100, R0 ;  /* 0x0000010005057824 */ /* 0x000fc800078e0200 */
[----:B0-----:R-:W-:-:S04]  /*2800*/  IMAD.WIDE.U32 R4, R5, 0x8, R6 ;  /* 0x0000000805047825 */ /* 0x001fc800078e0006 */
[----:B------:R-:W-:Y:S02]  /*2810*/  IMAD.MOV.U32 R6, RZ, RZ, R9 ;  /* 0x000000ffff067224 */ /* 0x000fe400078e0009 */
[----:B------:R-:W-:-:S05]  /*2820*/  IMAD.MOV.U32 R7, RZ, RZ, RZ ;  /* 0x000000ffff077224 */ /* 0x000fca00078e00ff */
[----:B------:R0:W-:Y:S02]  /*2830*/  REDG.E.ADD.64.STRONG.GPU desc[UR20][R4.64], R6 ;  /* 0x000000060400798e */ /* 0x0001e4000c12e514 */
.L_x_177:
[----:B------:R-:W-:Y:S05]  /*2840*/  BSYNC.RECONVERGENT B1 ;  /* 0x0000000000017941 */ /* 0x000fea0003800200 */
.L_x_167:
[----:B------:R-:W-:-:S13]  /*2850*/  ISETP.GT.U32.AND P0, PT, R0, 0x7f, PT ;  /* 0x0000007f0000780c */ /* 0x000fda0003f04070 */
[----:B------:R-:W-:Y:S05]  /*2860*/  @P0 BRA `(.L_x_148) ;  /* 0x00000008008c0947 */ /* 0x000fea0003800000 */
[----:B------:R-:W-:Y:S01]  /*2870*/  UISETP.GE.U32.AND UP0, UPT, UR22, 0x7, UPT ;  /* 0x000000071600788c */ /* 0x000fe2000bf06070 */
[----:B0-----:R-:W-:-:S08]  /*2880*/  IMAD.MOV.U32 R5, RZ, RZ, RZ ;  /* 0x000000ffff057224 */ /* 0x001fd000078e00ff */
[----:B------:R-:W-:Y:S05]  /*2890*/  BRA.U !UP0, `(.L_x_183) ;  /* 0x0000000508147547 */ /* 0x000fea000b800000 */
[----:B-1----:R-:W0:Y:S01]  /*28a0*/  LDC.64 R4, c[0x0][0x380] ;  /* 0x0000e000ff047b82 */ /* 0x002e220000000a00 */
[----:B------:R-:W-:-:S07]  /*28b0*/  IMAD.MOV.U32 R9, RZ, RZ, RZ ;  /* 0x000000ffff097224 */ /* 0x000fce00078e00ff */
.L_x_200:
[C---:B0---4-:R-:W-:Y:S01]  /*28c0*/  IMAD R11, R9.reuse, 0x400, R2 ;  /* 0x00000400090b7824 */ /* 0x051fe200078e0202 */
[----:B------:R-:W-:Y:S01]  /*28d0*/  BSSY.RECONVERGENT B1, `(.L_x_184) ;  /* 0x0000011000017945 */ /* 0x000fe20003800200 */
[C---:B-123--:R-:W-:Y:S02]  /*28e0*/  IMAD R7, R9.reuse, 0x100, R0 ;  /* 0x0000010009077824 */ /* 0x04efe400078e0200 */
[----:B------:R-:W-:Y:S01]  /*28f0*/  VIADD R9, R9, 0x8 ;  /* 0x0000000809097836 */ /* 0x000fe20000000000 */
[----:B---3--:R-:W1:Y:S01]  /*2900*/  LDS R14, [R11+0x200] ;  /* 0x000200000b0e7984 */ /* 0x008e620000000800 */
[----:B0-----:R-:W-:-:S03]  /*2910*/  IMAD.WIDE.U32 R6, R7, 0x8, R4 ;  /* 0x0000000807067825 */ /* 0x001fc600078e0004 */
[----:B------:R-:W0:Y:S04]  /*2920*/  LDS R13, [R11+0x600] ;  /* 0x000600000b0d7984 */ /* 0x000e280000000800 */
[----:B--2---:R2:W3:Y:S04]  /*2930*/  LDS R17, [R11+0xa00] ;  /* 0x000a00000b117984 */ /* 0x0044e80000000800 */
[----:B------:R2:W4:Y:S04]  /*2940*/  LDS R18, [R11+0xe00] ;  /* 0x000e00000b127984 */ /* 0x0005280000000800 */
[----:B------:R2:W2:Y:S04]  /*2950*/  LDS R19, [R11+0x1200] ;  /* 0x001200000b137984 */ /* 0x0004a80000000800 */
[----:B------:R0:W2:Y:S04]  /*2960*/  LDS R16, [R11+0x1600] ;  /* 0x001600000b107984 */ /* 0x0000a80000000800 */
[----:B------:R0:W2:Y:S04]  /*2970*/  LDS R12, [R11+0x1a00] ;  /* 0x001a00000b0c7984 */ /* 0x0000a80000000800 */
[----:B------:R0:W2:Y:S01]  /*2980*/  LDS R10, [R11+0x1e00] ;  /* 0x001e00000b0a7984 */ /* 0x0000a20000000800 */
[----:B-1----:R-:W-:-:S02]  /*2990*/  ISETP.NE.AND P0, PT, R14, RZ, PT ;  /* 0x000000ff0e00720c */ /* 0x002fc40003f05270 */
[----:B0-----:R-:W-:-:S11]  /*29a0*/  ISETP.NE.AND P1, PT, R13, RZ, PT ;  /* 0x000000ff0d00720c */ /* 0x001fd60003f25270 */
[----:B---34-:R-:W-:Y:S05]  /*29b0*/  @!P0 BRA `(.L_x_185) ;  /* 0x0000000000088947 */ /* 0x018fea0003800000 */
[----:B------:R-:W-:-:S05]  /*29c0*/  IMAD.MOV.U32 R15, RZ, RZ, RZ ;  /* 0x000000ffff0f7224 */ /* 0x000fca00078e00ff */
[----:B------:R0:W-:Y:S02]  /*29d0*/  REDG.E.ADD.64.STRONG.GPU desc[UR20][R6.64+0x400], R14 ;  /* 0x0004000e0600798e */ /* 0x0001e4000c12e514 */
.L_x_185:
[----:B------:R-:W-:Y:S05]  /*29e0*/  BSYNC.RECONVERGENT B1 ;  /* 0x0000000000017941 */ /* 0x000fea0003800200 */
.L_x_184:
[----:B------:R-:W-:Y:S04]  /*29f0*/  BSSY.RECONVERGENT B1, `(.L_x_186) ;  /* 0x0000005000017945 */ /* 0x000fe80003800200 */
[----:B------:R-:W-:Y:S05]  /*2a00*/  @!P1 BRA `(.L_x_187) ;  /* 0x00000000000c9947 */ /* 0x000fea0003800000 */
[----:B0-----:R-:W-:Y:S02]  /*2a10*/  IMAD.MOV.U32 R14, RZ, RZ, R13 ;  /* 0x000000ffff0e7224 */ /* 0x001fe400078e000d */
[----:B------:R-:W-:-:S05]  /*2a20*/  IMAD.MOV.U32 R15, RZ, RZ, RZ ;  /* 0x000000ffff0f7224 */ /* 0x000fca00078e00ff */
[----:B------:R1:W-:Y:S02]  /*2a30*/  REDG.E.ADD.64.STRONG.GPU desc[UR20][R6.64+0xc00], R14 ;  /* 0x000c000e0600798e */ /* 0x0003e4000c12e514 */
.L_x_187:
[----:B------:R-:W-:Y:S05]  /*2a40*/  BSYNC.RECONVERGENT B1 ;  /* 0x0000000000017941 */ /* 0x000fea0003800200 */
.L_x_186:
[----:B------:R-:W-:Y:S01]  /*2a50*/  ISETP.NE.AND P6, PT, R17, RZ, PT ;  /* 0x000000ff1100720c */ /* 0x000fe20003fc5270 */
[----:B------:R-:W-:Y:S01]  /*2a60*/  BSSY.RECONVERGENT B1, `(.L_x_188) ;  /* 0x000000b000017945 */ /* 0x000fe20003800200 */
[----:B------:R-:W-:Y:S02]  /*2a70*/  ISETP.NE.AND P0, PT, R9, UR27, PT ;  /* 0x0000001b09007c0c */ /* 0x000fe4000bf05270 */
[----:B------:R-:W-:Y:S02]  /*2a80*/  ISETP.NE.AND P1, PT, R18, RZ, PT ;  /* 0x000000ff1200720c */ /* 0x000fe40003f25270 */
[----:B--2---:R-:W-:Y:S02]  /*2a90*/  ISETP.NE.AND P2, PT, R19, RZ, PT ;  /* 0x000000ff1300720c */ /* 0x004fe40003f45270 */
[----:B------:R-:W-:Y:S02]  /*2aa0*/  ISETP.NE.AND P3, PT, R16, RZ, PT ;  /* 0x000000ff1000720c */ /* 0x000fe40003f65270 */
[----:B------:R-:W-:-:S02]  /*2ab0*/  ISETP.NE.AND P4, PT, R12, RZ, PT ;  /* 0x000000ff0c00720c */ /* 0x000fc40003f85270 */
[----:B------:R-:W-:Y:S01]  /*2ac0*/  ISETP.NE.AND P5, PT, R10, RZ, PT ;  /* 0x000000ff0a00720c */ /* 0x000fe20003fa5270 */
[----:B------:R-:W-:-:S12]  /*2ad0*/  @!P6 BRA `(.L_x_189) ;  /* 0x00000000000ce947 */ /* 0x000fd80003800000 */
[----:B01----:R-:W-:Y:S02]  /*2ae0*/  IMAD.MOV.U32 R14, RZ, RZ, R17 ;  /* 0x000000ffff0e7224 */ /* 0x003fe400078e0011 */
[----:B------:R-:W-:-:S05]  /*2af0*/  IMAD.MOV.U32 R15, RZ, RZ, RZ ;  /* 0x000000ffff0f7224 */ /* 0x000fca00078e00ff */
[----:B------:R2:W-:Y:S02]  /*2b00*/  REDG.E.ADD.64.STRONG.GPU desc[UR20][R6.64+0x1400], R14 ;  /* 0x0014000e0600798e */ /* 0x0005e4000c12e514 */
.L_x_189:
[----:B------:R-:W-:Y:S05]  /*2b10*/  BSYNC.RECONVERGENT B1 ;  /* 0x0000000000017941 */ /* 0x000fea0003800200 */
.L_x_188:
[----:B------:R-:W-:Y:S04]  /*2b20*/  BSSY.RECONVERGENT B1, `(.L_x_190) ;  /* 0x0000005000017945 */ /* 0x000fe80003800200 */
[----:B------:R-:W-:Y:S05]  /*2b30*/  @!P1 BRA `(.L_x_191) ;  /* 0x00000000000c9947 */ /* 0x000fea0003800000 */
[----:B012---:R-:W-:Y:S02]  /*2b40*/  IMAD.MOV.U32 R14, RZ, RZ, R18 ;  /* 0x000000ffff0e7224 */ /* 0x007fe400078e0012 */
[----:B------:R-:W-:-:S05]  /*2b50*/  IMAD.MOV.U32 R15, RZ, RZ, RZ ;  /* 0x000000ffff0f7224 */ /* 0x000fca00078e00ff */
[----:B------:R3:W-:Y:S02]  /*2b60*/  REDG.E.ADD.64.STRONG.GPU desc[UR20][R6.64+0x1c00], R14 ;  /* 0x001c000e0600798e */ /* 0x0007e4000c12e514 */
.L_x_191:
[----:B------:R-:W-:Y:S05]  /*2b70*/  BSYNC.RECONVERGENT B1 ;  /* 0x0000000000017941 */ /* 0x000fea0003800200 */
.L_x_190:
[----:B------:R-:W-:Y:S04]  /*2b80*/  BSSY.RECONVERGENT B1, `(.L_x_192) ;  /* 0x0000005000017945 */ /* 0x000fe80003800200 */
[----:B------:R-:W-:Y:S05]  /*2b90*/  @!P2 BRA `(.L_x_193) ;  /* 0x00000000000ca947 */ /* 0x000fea0003800000 */
[----:B0123--:R-:W-:Y:S02]  /*2ba0*/  IMAD.MOV.U32 R14, RZ, RZ, R19 ;  /* 0x000000ffff0e7224 */ /* 0x00ffe400078e0013 */
[----:B------:R-:W-:-:S05]  /*2bb0*/  IMAD.MOV.U32 R15, RZ, RZ, RZ ;  /* 0x000000ffff0f7224 */ /* 0x000fca00078e00ff */
[----:B------:R4:W-:Y:S02]  /*2bc0*/  REDG.E.ADD.64.STRONG.GPU desc[UR20][R6.64+0x2400], R14 ;  /* 0x0024000e0600798e */ /* 0x0009e4000c12e514 */
.L_x_193:
[----:B------:R-:W-:Y:S05]  /*2bd0*/  BSYNC.RECONVERGENT B1 ;  /* 0x0000000000017941 */ /* 0x000fea0003800200 */
.L_x_192:
[----:B------:R-:W-:Y:S04]  /*2be0*/  BSSY.RECONVERGENT B1, `(.L_x_194) ;  /* 0x0000004000017945 */ /* 0x000fe80003800200 */
[----:B------:R-:W-:Y:S05]  /*2bf0*/  @!P3 BRA `(.L_x_195) ;  /* 0x000000000008b947 */ /* 0x000fea0003800000 */
[----:B------:R-:W-:-:S05]  /*2c00*/  IMAD.MOV.U32 R17, RZ, RZ, RZ ;  /* 0x000000ffff117224 */ /* 0x000fca00078e00ff */
[----:B------:R0:W-:Y:S02]  /*2c10*/  REDG.E.ADD.64.STRONG.GPU desc[UR20][R6.64+0x2c00], R16 ;  /* 0x002c00100600798e */ /* 0x0001e4000c12e514 */
.L_x_195:
[----:B------:R-:W-:Y:S05]  /*2c20*/  BSYNC.RECONVERGENT B1 ;  /* 0x0000000000017941 */ /* 0x000fea0003800200 */
.L_x_194:
[----:B------:R-:W-:Y:S04]  /*2c30*/  BSSY.RECONVERGENT B1, `(.L_x_196) ;  /* 0x0000004000017945 */ /* 0x000fe80003800200 */
[----:B------:R-:W-:Y:S05]  /*2c40*/  @!P4 BRA `(.L_x_197) ;  /* 0x000000000008c947 */ /* 0x000fea0003800000 */
[----:B------:R-:W-:-:S05]  /*2c50*/  IMAD.MOV.U32 R13, RZ, RZ, RZ ;  /* 0x000000ffff0d7224 */ /* 0x000fca00078e00ff */
[----:B------:R0:W-:Y:S02]  /*2c60*/  REDG.E.ADD.64.STRONG.GPU desc[UR20][R6.64+0x3400], R12 ;  /* 0x0034000c0600798e */ /* 0x0001e4000c12e514 */
.L_x_197:
[----:B------:R-:W-:Y:S05]  /*2c70*/  BSYNC.RECONVERGENT B1 ;  /* 0x0000000000017941 */ /* 0x000fea0003800200 */
.L_x_196:
[----:B------:R-:W-:Y:S04]  /*2c80*/  BSSY.RECONVERGENT B1, `(.L_x_198) ;  /* 0x0000004000017945 */ /* 0x000fe80003800200 */
[----:B------:R-:W-:Y:S05]  /*2c90*/  @!P5 BRA `(.L_x_199) ;  /* 0x000000000008d947 */ /* 0x000fea0003800000 */
[----:B------:R-:W-:-:S05]  /*2ca0*/  IMAD.MOV.U32 R11, RZ, RZ, RZ ;  /* 0x000000ffff0b7224 */ /* 0x000fca00078e00ff */
[----:B------:R0:W-:Y:S02]  /*2cb0*/  REDG.E.ADD.64.STRONG.GPU desc[UR20][R6.64+0x3c00], R10 ;  /* 0x003c000a0600798e */ /* 0x0001e4000c12e514 */
.L_x_199:
[----:B------:R-:W-:Y:S05]  /*2cc0*/  BSYNC.RECONVERGENT B1 ;  /* 0x0000000000017941 */ /* 0x000fea0003800200 */
.L_x_198:
[----:B------:R-:W-:Y:S05]  /*2cd0*/  @P0 BRA `(.L_x_200) ;  /* 0xfffffff800f80947 */ /* 0x000fea000383ffff */
[----:B------:R-:W-:-:S07]  /*2ce0*/  IMAD.U32 R5, RZ, RZ, UR27 ;  /* 0x0000001bff057e24 */ /* 0x000fce000f8e00ff */
.L_x_183:
[----:B------:R-:W-:-:S09]  /*2cf0*/  UISETP.NE.AND UP0, UPT, UR24, URZ, UPT ;  /* 0x000000ff1800728c */ /* 0x000fd2000bf05270 */
[----:B------:R-:W-:Y:S05]  /*2d00*/  BRA.U !UP0, `(.L_x_148) ;  /* 0x0000000508647547 */ /* 0x000fea000b800000 */
[----:B------:R-:W-:-:S13]  /*2d10*/  ISETP.GE.U32.AND P0, PT, R8, 0x3, PT ;  /* 0x000000030800780c */ /* 0x000fda0003f06070 */
[----:B------:R-:W-:Y:S05]  /*2d20*/  @!P0 BRA `(.L_x_201) ;  /* 0x0000000000bc8947 */ /* 0x000fea0003800000 */
[----:B01234-:R-:W-:Y:S01]  /*2d30*/  IMAD R7, R5, 0x400, R2 ;  /* 0x0000040005077824 */ /* 0x01ffe200078e0202 */
[----:B------:R-:W-:Y:S04]  /*2d40*/  BSSY.RECONVERGENT B1, `(.L_x_202) ;  /* 0x000000f000017945 */ /* 0x000fe80003800200 */
[----:B------:R-:W0:Y:S04]  /*2d50*/  LDS R10, [R7+0x200] ;  /* 0x00020000070a7984 */ /* 0x000e280000000800 */
[----:B------:R-:W1:Y:S04]  /*2d60*/  LDS R12, [R7+0x600] ;  /* 0x00060000070c7984 */ /* 0x000e680000000800 */
[----:B------:R-:W2:Y:S04]  /*2d70*/  LDS R6, [R7+0xa00] ;  /* 0x000a000007067984 */ /* 0x000ea80000000800 */
[----:B------:R-:W3:Y:S01]  /*2d80*/  LDS R4, [R7+0xe00] ;  /* 0x000e000007047984 */ /* 0x000ee20000000800 */
[----:B0-----:R-:W-:-:S02]  /*2d90*/  ISETP.NE.AND P0, PT, R10, RZ, PT ;  /* 0x000000ff0a00720c */ /* 0x001fc40003f05270 */
[----:B-1----:R-:W-:Y:S02]  /*2da0*/  ISETP.NE.AND P1, PT, R12, RZ, PT ;  /* 0x000000ff0c00720c */ /* 0x002fe40003f25270 */
[----:B--2---:R-:W-:Y:S02]  /*2db0*/  ISETP.NE.AND P2, PT, R6, RZ, PT ;  /* 0x000000ff0600720c */ /* 0x004fe40003f45270 */
[----:B---3--:R-:W-:-:S07]  /*2dc0*/  ISETP.NE.AND P3, PT, R4, RZ, PT ;  /* 0x000000ff0400720c */ /* 0x008fce0003f65270 */
[----:B------:R-:W-:Y:S06]  /*2dd0*/  @!P0 BRA `(.L_x_203) ;  /* 0x0000000000148947 */ /* 0x000fec0003800000 */
[----:B------:R-:W0:Y:S01]  /*2de0*/  LDC.64 R8, c[0x0][0x380] ;  /* 0x0000e000ff087b82 */ /* 0x000e220000000a00 */
[----:B------:R-:W-:Y:S02]  /*2df0*/  IMAD R7, R5, 0x100, R0 ;  /* 0x0000010005077824 */ /* 0x000fe400078e0200 */
[----:B------:R-:W-:Y:S02]  /*2e00*/  IMAD.MOV.U32 R11, RZ, RZ, RZ ;  /* 0x000000ffff0b7224 */ /* 0x000fe400078e00ff */
[----:B0-----:R-:W-:-:S05]  /*2e10*/  IMAD.WIDE.U32 R8, R7, 0x8, R8 ;  /* 0x0000000807087825 */ /* 0x001fca00078e0008 */
[----:B------:R0:W-:Y:S02]  /*2e20*/  REDG.E.ADD.64.STRONG.GPU desc[UR20][R8.64+0x400], R10 ;  /* 0x0004000a0800798e */ /* 0x0001e4000c12e514 */
.L_x_203:
[----:B------:R-:W-:Y:S05]  /*2e30*/  BSYNC.RECONVERGENT B1 ;  /* 0x0000000000017941 */ /* 0x000fea0003800200 */
.L_x_202:
        /* <DEDUP_REMOVED lines=9> */
.L_x_205:
[----:B------:R-:W-:Y:S05]  /*2ed0*/  BSYNC.RECONVERGENT B1 ;  /* 0x0000000000017941 */ /* 0x000fea0003800200 */
.L_x_204:
        /* <DEDUP_REMOVED lines=8> */
.L_x_207:
[----:B------:R-:W-:Y:S05]  /*2f60*/  BSYNC.RECONVERGENT B1 ;  /* 0x0000000000017941 */ /* 0x000fea0003800200 */
.L_x_206:
[----:B------:R-:W-:Y:S04]  /*2f70*/  BSSY.RECONVERGENT B1, `(.L_x_208) ;  /* 0x0000009000017945 */ /* 0x000fe80003800200 */
[----:B------:R-:W-:Y:S05]  /*2f80*/  @!P3 BRA `(.L_x_209) ;  /* 0x00000000001cb947 */ /* 0x000fea0003800000 */
[----:B--2---:R-:W2:Y:S01]  /*2f90*/  LDC.64 R6, c[0x0][0x380] ;  /* 0x0000e000ff067b82 */ /* 0x004ea20000000a00 */
[----:B01----:R-:W-:Y:S02]  /*2fa0*/  IMAD R9, R5, 0x100, R0 ;  /* 0x0000010005097824 */ /* 0x003fe400078e0200 */
[----:B------:R-:W-:Y:S02]  /*2fb0*/  IMAD.MOV.U32 R8, RZ, RZ, R4 ;  /* 0x000000ffff087224 */ /* 0x000fe400078e0004 */
[----:B------:R-:W-:-:S04]  /*2fc0*/  VIADD R9, R9, 0x300 ;  /* 0x0000030009097836 */ /* 0x000fc80000000000 */
[----:B--2---:R-:W-:-:S04]  /*2fd0*/  IMAD.WIDE.U32 R6, R9, 0x8, R6 ;  /* 0x0000000809067825 */ /* 0x004fc800078e0006 */
[----:B------:R-:W-:-:S05]  /*2fe0*/  IMAD.MOV.U32 R9, RZ, RZ, RZ ;  /* 0x000000ffff097224 */ /* 0x000fca00078e00ff */
[----:B------:R3:W-:Y:S02]  /*2ff0*/  REDG.E.ADD.64.STRONG.GPU desc[UR20][R6.64+0x400], R8 ;  /* 0x000400080600798e */ /* 0x0007e4000c12e514 */
.L_x_209:
[----:B------:R-:W-:Y:S05]  /*3000*/  BSYNC.RECONVERGENT B1 ;  /* 0x0000000000017941 */ /* 0x000fea0003800200 */
.L_x_208:
[----:B------:R-:W-:-:S07]  /*3010*/  VIADD R5, R5, 0x4 ;  /* 0x0000000405057836 */ /* 0x000fce0000000000 */
.L_x_201:
[----:B------:R-:W-:-:S09]  /*3020*/  UISETP.NE.AND UP0, UPT, UR25, URZ, UPT ;  /* 0x000000ff1900728c */ /* 0x000fd2000bf05270 */
[----:B------:R-:W-:Y:S05]  /*3030*/  BRA.U !UP0, `(.L_x_148) ;  /* 0x0000000108987547 */ /* 0x000fea000b800000 */
[----:B------:R-:W-:-:S13]  /*3040*/  ISETP.NE.AND P0, PT, R3, RZ, PT ;  /* 0x000000ff0300720c */ /* 0x000fda0003f05270 */
[----:B------:R-:W-:Y:S05]  /*3050*/  @!P0 BRA `(.L_x_210) ;  /* 0x0000000000648947 */ /* 0x000fea0003800000 */
[----:B01234-:R-:W-:Y:S01]  /*3060*/  IMAD R6, R5, 0x400, R2 ;  /* 0x0000040005067824 */ /* 0x01ffe200078e0202 */
[----:B------:R-:W-:Y:S04]  /*3070*/  BSSY.RECONVERGENT B1, `(.L_x_211) ;  /* 0x000000c000017945 */ /* 0x000fe80003800200 */
[----:B------:R-:W0:Y:S04]  /*3080*/  LDS R3, [R6+0x200] ;  /* 0x0002000006037984 */ /* 0x000e280000000800 */
        /* <DEDUP_REMOVED lines=10> */
.L_x_212:
[----:B------:R-:W-:Y:S05]  /*3130*/  BSYNC.RECONVERGENT B1 ;  /* 0x0000000000017941 */ /* 0x000fea0003800200 */
.L_x_211:
        /* <DEDUP_REMOVED lines=9> */
.L_x_214:
[----:B------:R-:W-:Y:S05]  /*31d0*/  BSYNC.RECONVERGENT B1 ;  /* 0x0000000000017941 */ /* 0x000fea0003800200 */
.L_x_213:
[----:B------:R-:W-:-:S07]  /*31e0*/  VIADD R5, R5, 0x2 ;  /* 0x0000000205057836 */ /* 0x000fce0000000000 */
.L_x_210:
[----:B------:R-:W-:-:S09]  /*31f0*/  UISETP.NE.AND UP0, UPT, UR9, URZ, UPT ;  /* 0x000000ff0900728c */ /* 0x000fd2000bf05270 */
[----:B------:R-:W-:Y:S05]  /*3200*/  BRA.U !UP0, `(.L_x_148) ;  /* 0x0000000108247547 */ /* 0x000fea000b800000 */
[----:B------:R-:W-:-:S05]  /*3210*/  IMAD R2, R5, 0x400, R2 ;  /* 0x0000040005027824 */ /* 0x000fca00078e0202 */
[----:B-1----:R-:W1:Y:S02]  /*3220*/  LDS R4, [R2+0x200] ;  /* 0x0002000002047984 */ /* 0x002e640000000800 */
[----:B-1----:R-:W-:-:S13]  /*3230*/  ISETP.NE.AND P0, PT, R4, RZ, PT ;  /* 0x000000ff0400720c */ /* 0x002fda0003f05270 */
[----:B------:R-:W-:Y:S05]  /*3240*/  @!P0 BRA `(.L_x_148) ;  /* 0x0000000000148947 */ /* 0x000fea0003800000 */
[----:B------:R-:W1:Y:S01]  /*3250*/  LDC.64 R2, c[0x0][0x380] ;  /* 0x0000e000ff027b82 */ /* 0x000e620000000a00 */
[----:B------:R-:W-:-:S04]  /*3260*/  IMAD R5, R5, 0x100, R0 ;  /* 0x0000010005057824 */ /* 0x000fc800078e0200 */
[----:B-1----:R-:W-:-:S04]  /*3270*/  IMAD.WIDE.U32 R2, R5, 0x8, R2 ;  /* 0x0000000805027825 */ /* 0x002fc800078e0002 */
[----:B------:R-:W-:-:S05]  /*3280*/  IMAD.MOV.U32 R5, RZ, RZ, RZ ;  /* 0x000000ffff057224 */ /* 0x000fca00078e00ff */
[----:B------:R1:W-:Y:S02]  /*3290*/  REDG.E.ADD.64.STRONG.GPU desc[UR20][R2.64+0x400], R4 ;  /* 0x000400040200798e */ /* 0x0003e4000c12e514 */
.L_x_148:
[----:B------:R-:W-:Y:S05]  /*32a0*/  BSYNC.RECONVERGENT B0 ;  /* 0x0000000000007941 */ /* 0x000fea0003800200 */
.L_x_147:
[----:B------:R-:W-:Y:S01]  /*32b0*/  BAR.SYNC.DEFER_BLOCKING 0x0 ;  /* 0x0000000000007b1d */ /* 0x000fe20000010000 */
[----:B------:R-:W-:-:S04]  /*32c0*/  UIADD3 UR6, UP0, UPT, UR6, 0x1, URZ ;  /* 0x0000000106067890 */ /* 0x000fc8000ff1e0ff */
[----:B------:R-:W-:Y:S02]  /*32d0*/  UIADD3.X UR7, UPT, UPT, URZ, UR7, URZ, UP0, !UPT ;  /* 0x00000007ff077290 */ /* 0x000fe400087fe4ff */
[----:B------:R-:W-:-:S04]  /*32e0*/  UISETP.NE.U32.AND UP0, UPT, UR6, UR11, UPT ;  /* 0x0000000b0600728c */ /* 0x000fc8000bf05070 */
[----:B------:R-:W-:-:S09]  /*32f0*/  UISETP.NE.AND.EX UP0, UPT, UR7, UR12, UPT, UP0 ;  /* 0x0000000c0700728c */ /* 0x000fd2000bf05300 */
[----:B------:R-:W-:Y:S05]  /*3300*/  BRA.U UP0, `(.L_x_215) ;  /* 0xffffffcd00d47547 */ /* 0x000fea000b83ffff */
[----:B------:R-:W-:Y:S05]  /*3310*/  EXIT ;  /* 0x000000000000794d */ /* 0x000fea0003800000 */
.L_x_216:
        /* <DEDUP_REMOVED lines=14> */
.L_x_273:


//--------------------- .text._ZN3cub18CUB_300001_SM_10006detail10radix_sort31DeviceRadixSortSingleTileKernelINS1_5radix10policy_hubIfNS0_8NullTypeEyE10Policy1000ELNS0_9SortOrderE0EfS6_yNS1_21identity_decomposer_tEEEvPKT1_PSB_PKT2_PSF_T3_iiT4_ --------------------------
	.section	.text._ZN3cub18CUB_300001_SM_10006detail10radix_sort31DeviceRadixSortSingleTileKernelINS1_5radix10policy_hubIfNS0_8NullTypeEyE10Policy1000ELNS0_9SortOrderE0EfS6_yNS1_21identity_decomposer_tEEEvPKT1_PSB_PKT2_PSF_T3_iiT4_,"ax",@progbits
	.align	128
        .global         _ZN3cub18CUB_300001_SM_10006detail10radix_sort31DeviceRadixSortSingleTileKernelINS1_5radix10policy_hubIfNS0_8NullTypeEyE10Policy1000ELNS0_9SortOrderE0EfS6_yNS1_21identity_decomposer_tEEEvPKT1_PSB_PKT2_PSF_T3_iiT4_
        .type           _ZN3cub18CUB_300001_SM_10006detail10radix_sort31DeviceRadixSortSingleTileKernelINS1_5radix10policy_hubIfNS0_8NullTypeEyE10Policy1000ELNS0_9SortOrderE0EfS6_yNS1_21identity_decomposer_tEEEvPKT1_PSB_PKT2_PSF_T3_iiT4_,@function
        .size           _ZN3cub18CUB_300001_SM_10006detail10radix_sort31DeviceRadixSortSingleTileKernelINS1_5radix10policy_hubIfNS0_8NullTypeEyE10Policy1000ELNS0_9SortOrderE0EfS6_yNS1_21identity_decomposer_tEEEvPKT1_PSB_PKT2_PSF_T3_iiT4_,(.L_x_274 - _ZN3cub18CUB_300001_SM_10006detail10radix_sort31DeviceRadixSortSingleTileKernelINS1_5radix10policy_hubIfNS0_8NullTypeEyE10Policy1000ELNS0_9SortOrderE0EfS6_yNS1_21identity_decomposer_tEEEvPKT1_PSB_PKT2_PSF_T3_iiT4_)
        .other          _ZN3cub18CUB_300001_SM_10006detail10radix_sort31DeviceRadixSortSingleTileKernelINS1_5radix10policy_hubIfNS0_8NullTypeEyE10Policy1000ELNS0_9SortOrderE0EfS6_yNS1_21identity_decomposer_tEEEvPKT1_PSB_PKT2_PSF_T3_iiT4_,@"STO_CUDA_ENTRY STV_DEFAULT"
_ZN3cub18CUB_300001_SM_10006detail10radix_sort31DeviceRadixSortSingleTileKernelINS1_5radix10policy_hubIfNS0_8NullTypeEyE10Policy1000ELNS0_9SortOrderE0EfS6_yNS1_21identity_decomposer_tEEEvPKT1_PSB_PKT2_PSF_T3_iiT4_:
.text._ZN3cub18CUB_300001_SM_10006detail10radix_sort31DeviceRadixSortSingleTileKernelINS1_5radix10policy_hubIfNS0_8NullTypeEyE10Policy1000ELNS0_9SortOrderE0EfS6_yNS1_21identity_decomposer_tEEEvPKT1_PSB_PKT2_PSF_T3_iiT4_:
[----:B------:R-:W-:Y:S01]  /*0000*/  LDC R1, c[0x0][0x37c] ;  /* 0x0000df00ff017b82 */ /* 0x000fe20000000800 */
[----:B------:R-:W0:Y:S01]  /*0010*/  S2R R0, SR_TID.X ;  /* 0x0000000000007919 */ /* 0x000e220000002100 */
[----:B------:R-:W1:Y:S06]  /*0020*/  LDCU UR4, c[0x0][0x3a0] ;  /* 0x00007400ff0477ac */ /* 0x000e6c0008000800 */
[----:B------:R-:W2:Y:S01]  /*0030*/  LDC.64 R4, c[0x0][0x380] ;  /* 0x0000e000ff047b82 */ /* 0x000ea20000000a00 */
[----:B------:R-:W3:Y:S01]  /*0040*/  LDCU.64 UR8, c[0x0][0x358] ;  /* 0x00006b00ff0877ac */ /* 0x000ee20008000a00 */
[----:B------:R-:W-:-:S02]  /*0050*/  IMAD.MOV.U32 R16, RZ, RZ, 0x7fffffff ;  /* 0x7fffffffff107424 */ /* 0x000fc400078e00ff */
[----:B------:R-:W-:Y:S02]  /*0060*/  IMAD.MOV.U32 R12, RZ, RZ, 0x7fffffff ;  /* 0x7fffffffff0c7424 */ /* 0x000fe400078e00ff */
[----:B------:R-:W-:Y:S02]  /*0070*/  IMAD.MOV.U32 R14, RZ, RZ, 0x7fffffff ;  /* 0x7fffffffff0e7424 */ /* 0x000fe400078e00ff */
[----:B------:R-:W-:Y:S02]  /*0080*/  IMAD.MOV.U32 R15, RZ, RZ, 0x7fffffff ;  /* 0x7fffffffff0f7424 */ /* 0x000fe400078e00ff */
[----:B------:R-:W-:Y:S02]  /*0090*/  IMAD.MOV.U32 R17, RZ, RZ, 0x7fffffff ;  /* 0x7fffffffff117424 */ /* 0x000fe400078e00ff */
[----:B------:R-:W-:Y:S02]  /*00a0*/  IMAD.MOV.U32 R13, RZ, RZ, 0x7fffffff ;  /* 0x7fffffffff0d7424 */ /* 0x000fe400078e00ff */
        /* <DEDUP_REMOVED lines=10> */
[----:B------:R-:W-:Y:S01]  /*0150*/  IMAD.MOV.U32 R30, RZ, RZ, 0x7fffffff ;  /* 0x7fffffffff1e7424 */ /* 0x000fe200078e00ff */
[----:B------:R-:W4:Y:S01]  /*0160*/  S2UR UR6, SR_CgaCtaId ;  /* 0x00000000000679c3 */ /* 0x000f220000008800 */
[----:B0-----:R-:W-:Y:S01]  /*0170*/  IMAD R3, R0, 0x13, RZ ;  /* 0x0000001300037824 */ /* 0x001fe200078e02ff */
[----:B------:R-:W0:Y:S01]  /*0180*/  S2R R104, SR_LANEID ;  /* 0x0000000000687919 */ /* 0x000e220000000000 */
[----:B------:R-:W0:Y:S02]  /*0190*/  LDCU UR10, c[0x0][0x3ac] ;  /* 0x00007580ff0a77ac */ /* 0x000e240008000800 */
[C---:B------:R-:W-:Y:S01]  /*01a0*/  VIADD R6, R3.reuse, 0x2 ;  /* 0x0000000203067836 */ /* 0x040fe20000000000 */
[C---:B-1----:R-:W-:Y:S01]  /*01b0*/  ISETP.GE.AND P3, PT, R3.reuse, UR4, PT ;  /* 0x0000000403007c0c */ /* 0x042fe2000bf66270 */
[----:B------:R-:W-:-:S02]  /*01c0*/  VIADD R2, R3, 0x1 ;  /* 0x0000000103027836 */ /* 0x000fc40000000000 */
[C---:B------:R-:W-:Y:S01]  /*01d0*/  VIADD R7, R3.reuse, 0x3 ;  /* 0x0000000303077836 */ /* 0x040fe20000000000 */
[----:B------:R-:W-:Y:S01]  /*01e0*/  ISETP.GE.AND P5, PT, R6, UR4, PT ;  /* 0x0000000406007c0c */ /* 0x000fe2000bfa6270 */
[----:B------:R-:W-:Y:S01]  /*01f0*/  VIADD R6, R3, 0x4 ;  /* 0x0000000403067836 */ /* 0x000fe20000000000 */
[----:B------:R-:W-:Y:S01]  /*0200*/  ISETP.GE.AND P4, PT, R2, UR4, PT ;  /* 0x0000000402007c0c */ /* 0x000fe2000bf86270 */
[----:B------:R-:W-:Y:S01]  /*0210*/  IMAD.MOV.U32 R2, RZ, RZ, 0x7fffffff ;  /* 0x7fffffffff027424 */ /* 0x000fe200078e00ff */
[----:B------:R-:W-:Y:S01]  /*0220*/  ISETP.GE.AND P6, PT, R7, UR4, PT ;  /* 0x0000000407007c0c */ /* 0x000fe2000bfc6270 */
[----:B--2---:R-:W-:Y:S01]  /*0230*/  IMAD.WIDE.U32 R4, R3, 0x4, R4 ;  /* 0x0000000403047825 */ /* 0x004fe200078e0004 */
[----:B------:R-:W-:-:S03]  /*0240*/  ISETP.GE.AND P0, PT, R6, UR4, PT ;  /* 0x0000000406007c0c */ /* 0x000fc6000bf06270 */
[C---:B------:R-:W-:Y:S01]  /*0250*/  VIADD R8, R3.reuse, 0x6 ;  /* 0x0000000603087836 */ /* 0x040fe20000000000 */
[----:B---3--:R-:W2:Y:S01]  /*0260*/  @!P3 LDG.E R2, desc[UR8][R4.64] ;  /* 0x000000080402b981 */ /* 0x008ea2000c1e1900 */
[C---:B------:R-:W-:Y:S02]  /*0270*/  VIADD R6, R3.reuse, 0x7 ;  /* 0x0000000703067836 */ /* 0x040fe40000000000 */
[----:B------:R-:W-:Y:S01]  /*0280*/  VIADD R7, R3, 0x5 ;  /* 0x0000000503077836 */ /* 0x000fe20000000000 */
[----:B------:R-:W-:Y:S01]  /*0290*/  ISETP.GE.AND P2, PT, R8, UR4, PT ;  /* 0x0000000408007c0c */ /* 0x000fe2000bf46270 */
[----:B------:R-:W3:Y:S01]  /*02a0*/  @!P5 LDG.E R12, desc[UR8][R4.64+0x8] ;  /* 0x00000808040cd981 */ /* 0x000ee2000c1e1900 */
[----:B------:R-:W-:Y:S01]  /*02b0*/  ISETP.GE.AND P3, PT, R6, UR4, PT ;  /* 0x0000000406007c0c */ /* 0x000fe2000bf66270 */
[----:B------:R-:W-:Y:S01]  /*02c0*/  IMAD.MOV.U32 R6, RZ, RZ, 0x7fffffff ;  /* 0x7fffffffff067424 */ /* 0x000fe200078e00ff */
[----:B------:R-:W-:Y:S01]  /*02d0*/  ISETP.GE.AND P1, PT, R7, UR4, PT ;  /* 0x0000000407007c0c */ /* 0x000fe2000bf26270 */
[----:B------:R-:W-:Y:S01]  /*02e0*/  VIADD R7, R3, 0x8 ;  /* 0x0000000803077836 */ /* 0x000fe20000000000 */
[----:B------:R-:W5:Y:S04]  /*02f0*/  @!P0 LDG.E R14, desc[UR8][R4.64+0x10] ;  /* 0x00001008040e8981 */ /* 0x000f68000c1e1900 */
[----:B------:R-:W5:Y:S01]  /*0300*/  @!P4 LDG.E R6, desc[UR8][R4.64+0x4] ;  /* 0x000004080406c981 */ /* 0x000f62000c1e1900 */
[----:B------:R-:W-:Y:S01]  /*0310*/  ISETP.GE.AND P4, PT, R7, UR4, PT ;  /* 0x0000000407007c0c */ /* 0x000fe2000bf86270 */
[----:B------:R-:W-:-:S02]  /*0320*/  VIADD R7, R3, 0xb ;  /* 0x0000000b03077836 */ /* 0x000fc40000000000 */
[----:B------:R-:W5:Y:S01]  /*0330*/  @!P2 LDG.E R16, desc[UR8][R4.64+0x18] ;  /* 0x000018080410a981 */ /* 0x000f62000c1e1900 */
[----:B------:R-:W-:Y:S02]  /*0340*/  VIADD R8, R3, 0x9 ;  /* 0x0000000903087836 */ /* 0x000fe40000000000 */
[----:B------:R-:W-:Y:S01]  /*0350*/  ISETP.GE.AND P2, PT, R7, UR4, PT ;  /* 0x0000000407007c0c */ /* 0x000fe2000bf46270 */
[C---:B------:R-:W-:Y:S01]  /*0360*/  VIADD R7, R3.reuse, 0xd ;  /* 0x0000000d03077836 */ /* 0x040fe20000000000 */
[----:B------:R-:W5:Y:S01]  /*0370*/  @!P1 LDG.E R15, desc[UR8][R4.64+0x14] ;  /* 0x00001408040f9981 */ /* 0x000f62000c1e1900 */
[----:B------:R-:W-:Y:S01]  /*0380*/  ISETP.GE.AND P5, PT, R8, UR4, PT ;  /* 0x0000000408007c0c */ /* 0x000fe2000bfa6270 */
[----:B------:R-:W-:Y:S02]  /*0390*/  VIADD R8, R3, 0xc ;  /* 0x0000000c03087836 */ /* 0x000fe40000000000 */
[----:B------:R-:W-:Y:S01]  /*03a0*/  ISETP.GE.AND P0, PT, R7, UR4, PT ;  /* 0x0000000407007c0c */ /* 0x000fe2000bf06270 */
[C---:B------:R-:W-:Y:S01]  /*03b0*/  VIADD R7, R3.reuse, 0xe ;  /* 0x0000000e03077836 */ /* 0x040fe20000000000 */
[----:B------:R-:W5:Y:S01]  /*03c0*/  @!P3 LDG.E R17, desc[UR8][R4.64+0x1c] ;  /* 0x00001c080411b981 */ /* 0x000f62000c1e1900 */
[----:B------:R-:W-:Y:S01]  /*03d0*/  VIADD R9, R3, 0xa ;  /* 0x0000000a03097836 */ /* 0x000fe20000000000 */
[----:B------:R-:W-:-:S02]  /*03e0*/  ISETP.GE.AND P1, PT, R8, UR4, PT ;  /* 0x0000000408007c0c */ /* 0x000fc4000bf26270 */
[----:B------:R-:W-:Y:S01]  /*03f0*/  ISETP.GE.AND P3, PT, R7, UR4, PT ;  /* 0x0000000407007c0c */ /* 0x000fe2000bf66270 */
[----:B------:R-:W-:Y:S01]  /*0400*/  VIADD R7, R3, 0xf ;  /* 0x0000000f03077836 */ /* 0x000fe20000000000 */
[----:B------:R-:W5:Y:S01]  /*0410*/  @!P6 LDG.E R13, desc[UR8][R4.64+0xc] ;  /* 0x00000c08040de981 */ /* 0x000f62000c1e1900 */
[----:B------:R-:W-:Y:S01]  /*0420*/  ISETP.GE.AND P6, PT, R9, UR4, PT ;  /* 0x0000000409007c0c */ /* 0x000fe2000bfc6270 */
[----:B------:R-:W-:Y:S02]  /*0430*/  VIADD R8, R3, 0x11 ;  /* 0x0000001103087836 */ /* 0x000fe40000000000 */
[----:B------:R-:W5:Y:S01]  /*0440*/  @!P4 LDG.E R18, desc[UR8][R4.64+0x20] ;  /* 0x000020080412c981 */ /* 0x000f62000c1e1900 */
[----:B------:R-:W-:Y:S01]  /*0450*/  ISETP.GE.AND P4, PT, R7, UR4, PT ;  /* 0x0000000407007c0c */ /* 0x000fe2000bf86270 */
[C---:B------:R-:W-:Y:S02]  /*0460*/  VIADD R7, R3.reuse, 0x10 ;  /* 0x0000001003077836 */ /* 0x040fe40000000000 */
[----:B------:R-:W-:Y:S01]  /*0470*/  VIADD R3, R3, 0x12 ;  /* 0x0000001203037836 */ /* 0x000fe20000000000 */
[----:B------:R-:W5:Y:S04]  /*0480*/  @!P2 LDG.E R21, desc[UR8][R4.64+0x2c] ;  /* 0x00002c080415a981 */ /* 0x000f68000c1e1900 */
[----:B------:R-:W5:Y:S01]  /*0490*/  @!P1 LDG.E R22, desc[UR8][R4.64+0x30] ;  /* 0x0000300804169981 */ /* 0x000f62000c1e1900 */
[----:B------:R-:W-:-:S02]  /*04a0*/  ISETP.GE.AND P1, PT, R8, UR4, PT ;  /* 0x0000000408007c0c */ /* 0x000fc4000bf26270 */
[----:B------:R-:W-:Y:S01]  /*04b0*/  ISETP.GE.AND P2, PT, R3, UR4, PT ;  /* 0x0000000403007c0c */ /* 0x000fe2000bf46270 */
[----:B------:R-:W5:Y:S01]  /*04c0*/  @!P0 LDG.E R23, desc[UR8][R4.64+0x34] ;  /* 0x0000340804178981 */ /* 0x000f62000c1e1900 */
[----:B------:R-:W-:Y:S01]  /*04d0*/  ISETP.GE.AND P0, PT, R7, UR4, PT ;  /* 0x0000000407007c0c */ /* 0x000fe2000bf06270 */
[----:B------:R-:W1:Y:S02]  /*04e0*/  LDCU.64 UR4, c[0x0][0x3a8] ;  /* 0x00007500ff0477ac */ /* 0x000e640008000a00 */
[----:B------:R-:W5:Y:S04]  /*04f0*/  @!P5 LDG.E R19, desc[UR8][R4.64+0x24] ;  /* 0x000024080413d981 */ /* 0x000f68000c1e1900 */
[----:B------:R-:W5:Y:S04]  /*0500*/  @!P6 LDG.E R20, desc[UR8][R4.64+0x28] ;  /* 0x000028080414e981 */ /* 0x000f68000c1e1900 */
[----:B------:R-:W5:Y:S04]  /*0510*/  @!P3 LDG.E R24, desc[UR8][R4.64+0x38] ;  /* 0x000038080418b981 */ /* 0x000f68000c1e1900 */
[----:B------:R-:W5:Y:S04]  /*0520*/  @!P4 LDG.E R25, desc[UR8][R4.64+0x3c] ;  /* 0x00003c080419c981 */ /* 0x000f68000c1e1900 */
[----:B------:R-:W5:Y:S04]  /*0530*/  @!P0 LDG.E R26, desc[UR8][R4.64+0x40] ;  /* 0x00004008041a8981 */ /* 0x000f68000c1e1900 */
[----:B------:R-:W5:Y:S04]  /*0540*/  @!P1 LDG.E R28, desc[UR8][R4.64+0x44] ;  /* 0x00004408041c9981 */ /* 0x000f68000c1e1900 */
[----:B------:R0:W5:Y:S01]  /*0550*/  @!P2 LDG.E R30, desc[UR8][R4.64+0x48] ;  /* 0x00004808041ea981 */ /* 0x000162000c1e1900 */
[----:B------:R-:W-:Y:S01]  /*0560*/  IMAD.MOV.U32 R8, RZ, RZ, -0x1 ;  /* 0xffffffffff087424 */ /* 0x000fe200078e00ff */
[----:B-1----:R-:W-:-:S02]  /*0570*/  UIADD3 UR7, UPT, UPT, UR4, 0x6, URZ ;  /* 0x0000000604077890 */ /* 0x002fc4000fffe0ff */
[----:B------:R-:W-:-:S03]  /*0580*/  UIADD3 UR5, UPT, UPT, -UR4, UR5, URZ ;  /* 0x0000000504057290 */ /* 0x000fc6000fffe1ff */
[----:B------:R-:W-:Y:S02]  /*0590*/  UMOV UR4, 0x400 ;  /* 0x0000040000047882 */ /* 0x000fe40000000000 */
[----:B----4-:R-:W-:Y:S01]  /*05a0*/  ULEA UR4, UR6, UR4, 0x18 ;  /* 0x0000000406047291 */ /* 0x010fe2000f8ec0ff */
[----:B------:R-:W-:-:S05]  /*05b0*/  SHF.R.U32.HI R105, RZ, 0x5, R0 ;  /* 0x00000005ff697819 */ /* 0x000fca0000011600 */
[----:B------:R-:W-:-:S05]  /*05c0*/  LEA R27, R0, UR4, 0x2 ;  /* 0x00000004001b7c11 */ /* 0x000fca000f8e10ff */
[----:B------:R-:W-:Y:S01]  /*05d0*/  IMAD R29, R0, 0x80, R27 ;  /* 0x00000080001d7824 */ /* 0x000fe200078e021b */
[----:B------:R-:W-:-:S03]  /*05e0*/  LEA R31, R105, UR4, 0x2 ;  /* 0x00000004691f7c11 */ /* 0x000fc6000f8e10ff */
[----:B------:R-:W-:Y:S01]  /*05f0*/  IMAD R33, R0, -0x38, R29 ;  /* 0xffffffc800217824 */ /* 0x000fe200078e021d */
[----:B------:R-:W-:Y:S01]  /*0600*/  BAR.SYNC.DEFER_BLOCKING 0x0 ;  /* 0x0000000000007b1d */ /* 0x000fe20000010000 */
[----:B--2---:R-:W-:-:S04]  /*0610*/  ISETP.GT.AND P0, PT, R2, -0x1, PT ;  /* 0xffffffff0200780c */ /* 0x004fc80003f04270 */
[----:B------:R-:W-:Y:S02]  /*0620*/  SEL R3, R8, 0x80000000, !P0 ;  /* 0x8000000008037807 */ /* 0x000fe40004000000 */
[----:B---3--:R-:W-:Y:S02]  /*0630*/  ISETP.GT.AND P2, PT, R12, -0x1, PT ;  /* 0xffffffff0c00780c */ /* 0x008fe40003f44270 */
[----:B-----5:R-:W-:-:S04]  /*0640*/  ISETP.GT.AND P1, PT, R6, -0x1, PT ;  /* 0xffffffff0600780c */ /* 0x020fc80003f24270 */
[----:B------:R-:W-:Y:S02]  /*0650*/  SEL R7, R8, 0x80000000, !P1 ;  /* 0x8000000008077807 */ /* 0x000fe40004800000 */
[----:B------:R-:W-:Y:S02]  /*0660*/  ISETP.GT.AND P1, PT, R14, -0x1, PT ;  /* 0xffffffff0e00780c */ /* 0x000fe40003f24270 */
[C---:B------:R-:W-:Y:S02]  /*0670*/  SEL R9, R8.reuse, 0x80000000, !P2 ;  /* 0x8000000008097807 */ /* 0x040fe40005000000 */
[----:B0-----:R-:W-:Y:S02]  /*0680*/  SEL R5, R8, 0x80000000, !P1 ;  /* 0x8000000008057807 */ /* 0x001fe40004800000 */
[----:B------:R-:W-:Y:S02]  /*0690*/  ISETP.GT.AND P2, PT, R15, -0x1, PT ;  /* 0xffffffff0f00780c */ /* 0x000fe40003f44270 */
[----:B------:R-:W-:-:S02]  /*06a0*/  LOP3.LUT R2, R3, R2, RZ, 0x3c, !PT ;  /* 0x0000000203027212 */ /* 0x000fc400078e3cff */
[----:B------:R-:W-:-:S04]  /*06b0*/  ISETP.GT.AND P0, PT, R13, -0x1, PT ;  /* 0xffffffff0d00780c */ /* 0x000fc80003f04270 */
[----:B------:R-:W-:Y:S02]  /*06c0*/  SEL R4, R8, 0x80000000, !P0 ;  /* 0x8000000008047807 */ /* 0x000fe40004000000 */
[----:B------:R-:W-:Y:S02]  /*06d0*/  ISETP.GT.AND P0, PT, R17, -0x1, PT ;  /* 0xffffffff1100780c */ /* 0x000fe40003f04270 */
[----:B------:R-:W-:Y:S02]  /*06e0*/  ISETP.GT.AND P1, PT, R18, -0x1, PT ;  /* 0xffffffff1200780c */ /* 0x000fe40003f24270 */
[----:B------:R-:W-:Y:S02]  /*06f0*/  LOP3.LUT R3, R7, R6, RZ, 0x3c, !PT ;  /* 0x0000000607037212 */ /* 0x000fe400078e3cff */
[----:B------:R-:W-:Y:S02]  /*0700*/  LOP3.LUT R13, R4, R13, RZ, 0x3c, !PT ;  /* 0x0000000d040d7212 */ /* 0x000fe400078e3cff */
[----:B------:R-:W-:-:S02]  /*0710*/  LOP3.LUT R14, R5, R14, RZ, 0x3c, !PT ;  /* 0x0000000e050e7212 */ /* 0x000fc400078e3cff */
[C---:B------:R-:W-:Y:S02]  /*0720*/  SEL R6, R8.reuse, 0x80000000, !P2 ;  /* 0x8000000008067807 */ /* 0x040fe40005000000 */
[C---:B------:R-:W-:Y:S02]  /*0730*/  SEL R4, R8.reuse, 0x80000000, !P0 ;  /* 0x8000000008047807 */ /* 0x040fe40004000000 */
[----:B------:R-:W-:Y:S02]  /*0740*/  SEL R5, R8, 0x80000000, !P1 ;  /* 0x8000000008057807 */ /* 0x000fe40004800000 */
[----:B------:R-:W-:Y:S02]  /*0750*/  ISETP.GT.AND P3, PT, R16, -0x1, PT ;  /* 0xffffffff1000780c */ /* 0x000fe40003f64270 */
[----:B------:R-:W-:Y:S02]  /*0760*/  ISETP.GT.AND P2, PT, R19, -0x1, PT ;  /* 0xffffffff1300780c */ /* 0x000fe40003f44270 */
[----:B------:R-:W-:-:S02]  /*0770*/  ISETP.GT.AND P0, PT, R20, -0x1, PT ;  /* 0xffffffff1400780c */ /* 0x000fc40003f04270 */
[----:B------:R-:W-:Y:S02]  /*0780*/  ISETP.GT.AND P1, PT, R21, -0x1, PT ;  /* 0xffffffff1500780c */ /* 0x000fe40003f24270 */
[----:B------:R-:W-:Y:S02]  /*0790*/  LOP3.LUT R15, R6, R15, RZ, 0x3c, !PT ;  /* 0x0000000f060f7212 */ /* 0x000fe400078e3cff */
[----:B------:R-:W-:Y:S02]  /*07a0*/  LOP3.LUT R17, R4, R17, RZ, 0x3c, !PT ;  /* 0x0000001104117212 */ /* 0x000fe400078e3cff */
[----:B------:R-:W-:Y:S02]  /*07b0*/  LOP3.LUT R18, R5, R18, RZ, 0x3c, !PT ;  /* 0x0000001205127212 */ /* 0x000fe400078e3cff */
[C---:B------:R-:W-:Y:S02]  /*07c0*/  SEL R7, R8.reuse, 0x80000000, !P3 ;  /* 0x8000000008077807 */ /* 0x040fe40005800000 */
[----:B------:R-:W-:-:S02]  /*07d0*/  SEL R6, R8, 0x80000000, !P2 ;  /* 0x8000000008067807 */ /* 0x000fc40005000000 */
[C---:B------:R-:W-:Y:S02]  /*07e0*/  SEL R5, R8.reuse, 0x80000000, !P0 ;  /* 0x8000000008057807 */ /* 0x040fe40004000000 */
        /* <DEDUP_REMOVED lines=12> */
[----:B------:R-:W-:Y:S02]  /*08b0*/  ISETP.GT.AND P1, PT, R28, -0x1, PT ;  /* 0xffffffff1c00780c */ /* 0x000fe40003f24270 */
[----:B------:R-:W-:Y:S02]  /*08c0*/  ISETP.GT.AND P2, PT, R30, -0x1, PT ;  /* 0xffffffff1e00780c */ /* 0x000fe40003f44270 */
[----:B------:R-:W-:Y:S02]  /*08d0*/  LOP3.LUT R12, R9, R12, RZ, 0x3c, !PT ;  /* 0x0000000c090c7212 */ /* 0x000fe400078e3cff */
[----:B------:R-:W-:Y:S02]  /*08e0*/  LOP3.LUT R19, R6, R19, RZ, 0x3c, !PT ;  /* 0x0000001306137212 */ /* 0x000fe400078e3cff */
[----:B------:R-:W-:-:S02]  /*08f0*/  LOP3.LUT R22, R7, R22, RZ, 0x3c, !PT ;  /* 0x0000001607167212 */ /* 0x000fc400078e3cff */
[----:B------:R-:W-:Y:S02]  /*0900*/  LOP3.LUT R24, R5, R24, RZ, 0x3c, !PT ;  /* 0x0000001805187212 */ /* 0x000fe400078e3cff */
[C---:B------:R-:W-:Y:S02]  /*0910*/  SEL R6, R8.reuse, 0x80000000, !P3 ;  /* 0x8000000008067807 */ /* 0x040fe40005800000 */
[C---:B------:R-:W-:Y:S02]  /*0920*/  SEL R5, R8.reuse, 0x80000000, !P0 ;  /* 0x8000000008057807 */ /* 0x040fe40004000000 */
[C---:B------:R-:W-:Y:S02]  /*0930*/  SEL R7, R8.reuse, 0x80000000, !P1 ;  /* 0x8000000008077807 */ /* 0x040fe40004800000 */
[----:B------:R-:W-:Y:S02]  /*0940*/  SEL R9, R8, 0x80000000, !P2 ;  /* 0x8000000008097807 */ /* 0x000fe40005000000 */
[----:B------:R-:W-:-:S02]  /*0950*/  LOP3.LUT R23, R6, R23, RZ, 0x3c, !PT ;  /* 0x0000001706177212 */ /* 0x000fc400078e3cff */
[----:B------:R-:W-:Y:S02]  /*0960*/  LOP3.LUT R25, R4, R25, RZ, 0x3c, !PT ;  /* 0x0000001904197212 */ /* 0x000fe400078e3cff */
[----:B------:R-:W-:Y:S02]  /*0970*/  LOP3.LUT R26, R5, R26, RZ, 0x3c, !PT ;  /* 0x0000001a051a7212 */ /* 0x000fe400078e3cff */
[----:B------:R-:W-:Y:S02]  /*0980*/  LOP3.LUT R28, R7, R28, RZ, 0x3c, !PT ;  /* 0x0000001c071c7212 */ /* 0x000fe400078e3cff */
[----:B------:R-:W-:-:S07]  /*0990*/  LOP3.LUT R30, R9, R30, RZ, 0x3c, !PT ;  /* 0x0000001e091e7212 */ /* 0x000fce00078e3cff */
.L_x_218:
[----:B------:R-:W-:Y:S01]  /*09a0*/  UISETP.LT.AND UP0, UPT, UR5, 0x6, UPT ;  /* 0x000000060500788c */ /* 0x000fe2000bf01270 */
[C---:B0-----:R-:W-:Y:S01]  /*09b0*/  ISETP.NE.AND P0, PT, R2.reuse, 0x7fffffff, PT ;  /* 0x7fffffff0200780c */ /* 0x041fe20003f05270 */
[----:B------:R-:W-:Y:S01]  /*09c0*/  UIADD3 UR6, UPT, UPT, UR7, -0x6, URZ ;  /* 0xfffffffa07067890 */ /* 0x000fe2000fffe0ff */
[----:B------:R-:W-:Y:S01]  /*09d0*/  STS [R27], RZ ;  /* 0x000000ff1b007388 */ /* 0x000fe20000000800 */
[----:B------:R-:W-:Y:S01]  /*09e0*/  USEL UR4, UR5, 0x6, UP0 ;  /* 0x0000000605047887 */ /* 0x000fe20008000000 */
[----:B--2---:R-:W-:Y:S01]  /*09f0*/  SEL R4, R2, 0x80000000, P0 ;  /* 0x8000000002047807 */ /* 0x004fe20000000000 */
[----:B------:R-:W-:Y:S01]  /*0a00*/  UISETP.GE.AND UP0, UPT, UR7, UR10, UPT ;  /* 0x0000000a0700728c */ /* 0x000fe2000bf06270 */
[----:B------:R-:W-:Y:S01]  /*0a10*/  STS [R27+0x400], RZ ;  /* 0x000400ff1b007388 */ /* 0x000fe20000000800 */
[----:B------:R-:W-:Y:S01]  /*0a20*/  UBMSK UR4, URZ, UR4 ;  /* 0x00000004ff04729b */ /* 0x000fe20008000000 */
[----:B------:R-:W-:Y:S02]  /*0a30*/  SHF.R.U32.HI R4, RZ, UR6, R4 ;  /* 0x00000006ff047c19 */ /* 0x000fe40008011604 */
[----:B------:R-:W-:Y:S01]  /*0a40*/  STS [R27+0x800], RZ ;  /* 0x000800ff1b007388 */ /* 0x000fe20000000800 */
[----:B------:R-:W-:-:S02]  /*0a50*/  ISETP.NE.AND P0, PT, R3, 0x7fffffff, PT ;  /* 0x7fffffff0300780c */ /* 0x000fc40003f05270 */
[----:B------:R-:W-:Y:S01]  /*0a60*/  LOP3.LUT R4, R4, UR4, RZ, 0xc0, !PT ;  /* 0x0000000404047c12 */ /* 0x000fe2000f8ec0ff */
[----:B------:R-:W-:Y:S01]  /*0a70*/  STS [R27+0xc00], RZ ;  /* 0x000c00ff1b007388 */ /* 0x000fe20000000800 */
[----:B------:R-:W-:Y:S02]  /*0a80*/  ISETP.NE.AND P1, PT, R104, 0x1f, PT ;  /* 0x0000001f6800780c */ /* 0x000fe40003f25270 */
[C---:B------:R-:W-:Y:S01]  /*0a90*/  ISETP.NE.AND P2, PT, R105.reuse, 0x6, PT ;  /* 0x000000066900780c */ /* 0x040fe20003f45270 */
[----:B------:R-:W-:Y:S01]  /*0aa0*/  IMAD.SHL.U32 R5, R4, 0x400, RZ ;  /* 0x0000040004057824 */ /* 0x000fe200078e00ff */
[----:B------:R-:W-:Y:S01]  /*0ab0*/  SHF.R.U32.HI R4, RZ, 0x4, R4 ;  /* 0x00000004ff047819 */ /* 0x000fe20000011604 */
[----:B------:R-:W-:Y:S01]  /*0ac0*/  STS [R27+0x1000], RZ ;  /* 0x001000ff1b007388 */ /* 0x000fe20000000800 */
[----:B------:R-:W-:Y:S02]  /*0ad0*/  ISETP.NE.AND P3, PT, R105, 0x7, PT ;  /* 0x000000076900780c */ /* 0x000fe40003f65270 */
[----:B------:R-:W-:Y:S01]  /*0ae0*/  LOP3.LUT R34, R5, 0x7c00, RZ, 0xc0, !PT ;  /* 0x00007c0005227812 */ /* 0x000fe200078ec0ff */
[----:B------:R-:W-:Y:S01]  /*0af0*/  STS [R27+0x1400], RZ ;  /* 0x001400ff1b007388 */ /* 0x000fe20000000800 */
[----:B------:R-:W-:-:S03]  /*0b00*/  LOP3.LUT R4, R4, 0xffffffe, RZ, 0xc0, !PT ;  /* 0x0ffffffe04047812 */ /* 0x000fc600078ec0ff */
[----:B------:R-:W-:Y:S01]  /*0b10*/  STS [R27+0x1800], RZ ;  /* 0x001800ff1b007388 */ /* 0x000fe20000000800 */
[----:B------:R-:W-:Y:S02]  /*0b20*/  IADD3 R34, PT, PT, R4, R27, R34 ;  /* 0x0000001b04227210 */ /* 0x000fe40007ffe022 */
[----:B------:R-:W-:Y:S01]  /*0b30*/  SEL R4, R3, 0x80000000, P0 ;  /* 0x8000000003047807 */ /* 0x000fe20000000000 */
[----:B------:R-:W-:Y:S01]  /*0b40*/  STS [R27+0x1c00], RZ ;  /* 0x001c00ff1b007388 */ /* 0x000fe20000000800 */
[----:B------:R-:W-:Y:S02]  /*0b50*/  ISETP.NE.AND P0, PT, R12, 0x7fffffff, PT ;  /* 0x7fffffff0c00780c */ /* 0x000fe40003f05270 */
[----:B------:R-:W-:Y:S01]  /*0b60*/  SHF.R.U32.HI R4, RZ, UR6, R4 ;  /* 0x00000006ff047c19 */ /* 0x000fe20008011604 */
[----:B------:R-:W-:Y:S03]  /*0b70*/  STS [R27+0x2000], RZ ;  /* 0x002000ff1b007388 */ /* 0x000fe60000000800 */
[----:B------:R-:W-:Y:S01]  /*0b80*/  LOP3.LUT R4, R4, UR4, RZ, 0xc0, !PT ;  /* 0x0000000404047c12 */ /* 0x000fe2000f8ec0ff */
[----:B------:R-:W-:Y:S04]  /*0b90*/  STS [R27+0x2400], RZ ;  /* 0x002400ff1b007388 */ /* 0x000fe80000000800 */
[----:B------:R-:W-:Y:S01]  /*0ba0*/  STS [R27+0x2800], RZ ;  /* 0x002800ff1b007388 */ /* 0x000fe20000000800 */
[----:B------:R-:W-:Y:S01]  /*0bb0*/  IMAD.SHL.U32 R5, R4, 0x400, RZ ;  /* 0x0000040004057824 */ /* 0x000fe200078e00ff */
[----:B------:R-:W-:-:S02]  /*0bc0*/  SHF.R.U32.HI R4, RZ, 0x4, R4 ;  /* 0x00000004ff047819 */ /* 0x000fc40000011604 */
[----:B------:R-:W-:Y:S02]  /*0bd0*/  STS [R27+0x2c00], RZ ;  /* 0x002c00ff1b007388 */ /* 0x000fe40000000800 */
[----:B------:R-:W-:Y:S02]  /*0be0*/  LOP3.LUT R36, R5, 0x7c00, RZ, 0xc0, !PT ;  /* 0x00007c0005247812 */ /* 0x000fe400078ec0ff */
        /* <DEDUP_REMOVED lines=36> */
[----:B------:R-:W0:Y:S02]  /*0e30*/  LDS.U16 R32, [R34] ;  /* 0x0000000022207984 */ /* 0x000e240000000400 */
[----:B0-----:R-:W-:-:S05]  /*0e40*/  VIADD R5, R32, 0x1 ;  /* 0x0000000120057836 */ /* 0x001fca0000000000 */
[----:B------:R0:W-:Y:S04]  /*0e50*/  STS.U16 [R34], R5 ;  /* 0x0000000522007388 */ /* 0x0001e80000000400 */
[----:B------:R-:W1:Y:S01]  /*0e60*/  LDS.U16 R37, [R36] ;  /* 0x0000000024257984 */ /* 0x000e620000000400 */
[----:B0-----:R-:W-:Y:S01]  /*0e70*/  IMAD.SHL.U32 R5, R4, 0x400, RZ ;  /* 0x0000040004057824 */ /* 0x001fe200078e00ff */
[----:B------:R-:W-:-:S04]  /*0e80*/  SHF.R.U32.HI R4, RZ, 0x4, R4 ;  /* 0x00000004ff047819 */ /* 0x000fc80000011604 */
[----:B------:R-:W-:Y:S02]  /*0e90*/  LOP3.LUT R40, R5, 0x7c00, RZ, 0xc0, !PT ;  /* 0x00007c0005287812 */ /* 0x000fe400078ec0ff */
[----:B------:R-:W-:-:S04]  /*0ea0*/  LOP3.LUT R4, R4, 0xffffffe, RZ, 0xc0, !PT ;  /* 0x0ffffffe04047812 */ /* 0x000fc800078ec0ff */
[----:B------:R-:W-:Y:S02]  /*0eb0*/  IADD3 R40, PT, PT, R4, R27, R40 ;  /* 0x0000001b04287210 */ /* 0x000fe40007ffe028 */
[----:B------:R-:W-:Y:S02]  /*0ec0*/  SEL R4, R14, 0x80000000, P0 ;  /* 0x800000000e047807 */ /* 0x000fe40000000000 */
[----:B------:R-:W-:Y:S02]  /*0ed0*/  ISETP.NE.AND P0, PT, R15, 0x7fffffff, PT ;  /* 0x7fffffff0f00780c */ /* 0x000fe40003f05270 */
[----:B------:R-:W-:-:S04]  /*0ee0*/  SHF.R.U32.HI R4, RZ, UR6, R4 ;  /* 0x00000006ff047c19 */ /* 0x000fc80008011604 */
[----:B------:R-:W-:-:S05]  /*0ef0*/  LOP3.LUT R4, R4, UR4, RZ, 0xc0, !PT ;  /* 0x0000000404047c12 */ /* 0x000fca000f8ec0ff */
[----:B------:R-:W-:Y:S01]  /*0f00*/  IMAD.SHL.U32 R6, R4, 0x400, RZ ;  /* 0x0000040004067824 */ /* 0x000fe200078e00ff */
[----:B------:R-:W-:-:S04]  /*0f10*/  SHF.R.U32.HI R4, RZ, 0x4, R4 ;  /* 0x00000004ff047819 */ /* 0x000fc80000011604 */
[----:B------:R-:W-:Y:S02]  /*0f20*/  LOP3.LUT R6, R6, 0x7c00, RZ, 0xc0, !PT ;  /* 0x00007c0006067812 */ /* 0x000fe400078ec0ff */
[----:B------:R-:W-:Y:S01]  /*0f30*/  LOP3.LUT R4, R4, 0xffffffe, RZ, 0xc0, !PT ;  /* 0x0ffffffe04047812 */ /* 0x000fe200078ec0ff */
[----:B-1----:R-:W-:-:S03]  /*0f40*/  VIADD R7, R37, 0x1 ;  /* 0x0000000125077836 */ /* 0x002fc60000000000 */
[----:B------:R-:W-:Y:S02]  /*0f50*/  IADD3 R42, PT, PT, R4, R27, R6 ;  /* 0x0000001b042a7210 */ /* 0x000fe40007ffe006 */
[----:B------:R-:W-:Y:S01]  /*0f60*/  STS.U16 [R36], R7 ;  /* 0x0000000724007388 */ /* 0x000fe20000000400 */
[----:B------:R-:W-:Y:S02]  /*0f70*/  SEL R4, R15, 0x80000000, P0 ;  /* 0x800000000f047807 */ /* 0x000fe40000000000 */
[----:B------:R-:W-:Y:S01]  /*0f80*/  ISETP.NE.AND P0, PT, R16, 0x7fffffff, PT ;  /* 0x7fffffff1000780c */ /* 0x000fe20003f05270 */
[----:B------:R-:W0:Y:S01]  /*0f90*/  LDS.U16 R39, [R38] ;  /* 0x0000000026277984 */ /* 0x000e220000000400 */
[----:B------:R-:W-:-:S04]  /*0fa0*/  SHF.R.U32.HI R4, RZ, UR6, R4 ;  /* 0x00000006ff047c19 */ /* 0x000fc80008011604 */
[----:B------:R-:W-:Y:S01]  /*0fb0*/  LOP3.LUT R4, R4, UR4, RZ, 0xc0, !PT ;  /* 0x0000000404047c12 */ /* 0x000fe2000f8ec0ff */
        /* <DEDUP_REMOVED lines=152> */
[----:B------:R-:W-:-:S04]  /*1940*/  SEL R4, R30, 0x80000000, P0 ;  /* 0x800000001e047807 */ /* 0x000fc80000000000 */
[----:B------:R-:W-:Y:S01]  /*1950*/  SHF.R.U32.HI R4, RZ, UR6, R4 ;  /* 0x00000006ff047c19 */ /* 0x000fe20008011604 */
[----:B------:R-:W0:Y:S03]  /*1960*/  S2UR UR6, SR_CgaCtaId ;  /* 0x00000000000679c3 */ /* 0x000e260000008800 */
[----:B------:R-:W-:Y:S01]  /*1970*/  LOP3.LUT R4, R4, UR4, RZ, 0xc0, !PT ;  /* 0x0000000404047c12 */ /* 0x000fe2000f8ec0ff */
[----:B------:R-:W-:-:S04]  /*1980*/  UMOV UR4, 0x400 ;  /* 0x0000040000047882 */ /* 0x000fc80000000000 */
[----:B------:R-:W-:Y:S01]  /*1990*/  IMAD.SHL.U32 R6, R4, 0x400, RZ ;  /* 0x0000040004067824 */ /* 0x000fe200078e00ff */
[----:B------:R-:W-:-:S04]  /*19a0*/  SHF.R.U32.HI R4, RZ, 0x4, R4 ;  /* 0x00000004ff047819 */ /* 0x000fc80000011604 */
[----:B------:R-:W-:Y:S02]  /*19b0*/  LOP3.LUT R6, R6, 0x7c00, RZ, 0xc0, !PT ;  /* 0x00007c0006067812 */ /* 0x000fe400078ec0ff */
[----:B------:R-:W-:Y:S01]  /*19c0*/  LOP3.LUT R4, R4, 0xffffffe, RZ, 0xc0, !PT ;  /* 0x0ffffffe04047812 */ /* 0x000fe200078ec0ff */
[----:B-1----:R-:W-:-:S03]  /*19d0*/  VIADD R7, R65, 0x1 ;  /* 0x0000000141077836 */ /* 0x002fc60000000000 */
[----:B------:R-:W-:Y:S02]  /*19e0*/  IADD3 R70, PT, PT, R4, R27, R6 ;  /* 0x0000001b04467210 */ /* 0x000fe40007ffe006 */
[----:B------:R-:W-:Y:S01]  /*19f0*/  STS.U16 [R64], R7 ;  /* 0x0000000740007388 */ /* 0x000fe20000000400 */
[----:B0-----:R-:W-:-:S03]  /*1a00*/  ULEA UR4, UR6, UR4, 0x18 ;  /* 0x0000000406047291 */ /* 0x001fc6000f8ec0ff */
[----:B------:R-:W0:Y:S02]  /*1a10*/  LDS.U16 R67, [R66] ;  /* 0x0000000042437984 */ /* 0x000e240000000400 */
[----:B0-----:R-:W-:-:S05]  /*1a20*/  VIADD R5, R67, 0x1 ;  /* 0x0000000143057836 */ /* 0x001fca0000000000 */
[----:B------:R-:W-:Y:S04]  /*1a30*/  STS.U16 [R66], R5 ;  /* 0x0000000542007388 */ /* 0x000fe80000000400 */
[----:B------:R-:W0:Y:S02]  /*1a40*/  LDS.U16 R69, [R68] ;  /* 0x0000000044457984 */ /* 0x000e240000000400 */
[----:B0-----:R-:W-:-:S05]  /*1a50*/  VIADD R7, R69, 0x1 ;  /* 0x0000000145077836 */ /* 0x001fca0000000000 */
[----:B------:R-:W-:Y:S04]  /*1a60*/  STS.U16 [R68], R7 ;  /* 0x0000000744007388 */ /* 0x000fe80000000400 */
[----:B------:R-:W0:Y:S02]  /*1a70*/  LDS.U16 R71, [R70] ;  /* 0x0000000046477984 */ /* 0x000e240000000400 */
[----:B0-----:R-:W-:-:S05]  /*1a80*/  VIADD R5, R71, 0x1 ;  /* 0x0000000147057836 */ /* 0x001fca0000000000 */
[----:B------:R-:W-:Y:S01]  /*1a90*/  STS.U16 [R70], R5 ;  /* 0x0000000546007388 */ /* 0x000fe20000000400 */
[----:B------:R-:W-:Y:S06]  /*1aa0*/  BAR.SYNC.DEFER_BLOCKING 0x0 ;  /* 0x0000000000007b1d */ /* 0x000fec0000010000 */
[----:B------:R-:W-:Y:S04]  /*1ab0*/  LDS R72, [R29] ;  /* 0x000000001d487984 */ /* 0x000fe80000000800 */
        /* <DEDUP_REMOVED lines=11> */
[----:B0-----:R-:W-:-:S03]  /*1b70*/  IMAD.IADD R73, R72, 0x1, R73 ;  /* 0x0000000148497824 */ /* 0x001fc600078e0249 */
[----:B------:R-:W0:Y:S01]  /*1b80*/  LDS R84, [R29+0x30] ;  /* 0x000030001d547984 */ /* 0x000e220000000800 */
[----:B-1----:R-:W-:-:S03]  /*1b90*/  IMAD.IADD R74, R74, 0x1, R73 ;  /* 0x000000014a4a7824 */ /* 0x002fc600078e0249 */
[----:B------:R-:W1:Y:S01]  /*1ba0*/  LDS R85, [R29+0x34] ;  /* 0x000034001d557984 */ /* 0x000e620000000800 */
[----:B--2---:R-:W-:-:S03]  /*1bb0*/  IMAD.IADD R75, R75, 0x1, R74 ;  /* 0x000000014b4b7824 */ /* 0x004fc600078e024a */
[----:B------:R-:W2:Y:S01]  /*1bc0*/  LDS R86, [R29+0x38] ;  /* 0x000038001d567984 */ /* 0x000ea20000000800 */
[----:B---3--:R-:W-:-:S03]  /*1bd0*/  IMAD.IADD R76, R76, 0x1, R75 ;  /* 0x000000014c4c7824 */ /* 0x008fc600078e024b */
[----:B------:R-:W3:Y:S01]  /*1be0*/  LDS R87, [R29+0x3c] ;  /* 0x00003c001d577984 */ /* 0x000ee20000000800 */
[----:B----4-:R-:W-:-:S03]  /*1bf0*/  IMAD.IADD R77, R77, 0x1, R76 ;  /* 0x000000014d4d7824 */ /* 0x010fc600078e024c */
[----:B------:R-:W4:Y:S01]  /*1c00*/  LDS R88, [R29+0x40] ;  /* 0x000040001d587984 */ /* 0x000f220000000800 */
[----:B-----5:R-:W-:-:S03]  /*1c10*/  IMAD.IADD R78, R78, 0x1, R77 ;  /* 0x000000014e4e7824 */ /* 0x020fc600078e024d */
[----:B------:R-:W5:Y:S01]  /*1c20*/  LDS R89, [R29+0x44] ;  /* 0x000044001d597984 */ /* 0x000f620000000800 */
[----:B------:R-:W-:-:S03]  /*1c30*/  IMAD.IADD R79, R79, 0x1, R78 ;  /* 0x000000014f4f7824 */ /* 0x000fc600078e024e */
        /* <DEDUP_REMOVED lines=29> */
[----:B------:R-:W-:-:S04]  /*1e10*/  IMAD.IADD R94, R94, 0x1, R93 ;  /* 0x000000015e5e7824 */ /* 0x000fc800078e025d */
[----:B0-----:R-:W-:-:S04]  /*1e20*/  IMAD.IADD R95, R95, 0x1, R94 ;  /* 0x000000015f5f7824 */ /* 0x001fc800078e025e */
[----:B-1----:R-:W-:-:S04]  /*1e30*/  IMAD.IADD R96, R96, 0x1, R95 ;  /* 0x0000000160607824 */ /* 0x002fc800078e025f */
[----:B--2---:R-:W-:-:S04]  /*1e40*/  IMAD.IADD R97, R97, 0x1, R96 ;  /* 0x0000000161617824 */ /* 0x004fc800078e0260 */
[----:B---3--:R-:W-:-:S04]  /*1e50*/  IMAD.IADD R98, R98, 0x1, R97 ;  /* 0x0000000162627824 */ /* 0x008fc800078e0261 */
[----:B----4-:R-:W-:-:S04]  /*1e60*/  IMAD.IADD R99, R99, 0x1, R98 ;  /* 0x0000000163637824 */ /* 0x010fc800078e0262 */
[----:B-----5:R-:W-:-:S04]  /*1e70*/  IMAD.IADD R100, R100, 0x1, R99 ;  /* 0x0000000164647824 */ /* 0x020fc800078e0263 */
[----:B------:R-:W-:-:S04]  /*1e80*/  IMAD.IADD R101, R101, 0x1, R100 ;  /* 0x0000000165657824 */ /* 0x000fc800078e0264 */
[----:B------:R-:W-:-:S04]  /*1e90*/  IMAD.IADD R102, R102, 0x1, R101 ;  /* 0x0000000166667824 */ /* 0x000fc800078e0265 */
[----:B------:R-:W-:-:S04]  /*1ea0*/  IMAD.IADD R103, R103, 0x1, R102 ;  /* 0x0000000167677824 */ /* 0x000fc800078e0266 */
[----:B------:R-:W-:-:S05]  /*1eb0*/  IMAD.IADD R106, R4, 0x1, R103 ;  /* 0x00000001046a7824 */ /* 0x000fca00078e0267 */
        /* <DEDUP_REMOVED lines=8> */
[----:B------:R-:W0:Y:S02]  /*1f40*/  SHFL.UP P0, R107, R108, 0x10, RZ ;  /* 0x060000006c6b7989 */ /* 0x000e2400000000ff */
[----:B0-----:R-:W-:Y:S01]  /*1f50*/  @P0 IMAD.IADD R107, R108, 0x1, R107 ;  /* 0x000000016c6b0824 */ /* 0x001fe200078e026b */
[----:B------:R-:W-:-:S03]  /*1f60*/  ISETP.NE.AND P0, PT, R105, 0x1, PT ;  /* 0x000000016900780c */ /* 0x000fc60003f05270 */
[----:B------:R-:W-:Y:S01]  /*1f70*/  IMAD.IADD R106, R107, 0x1, -R106 ;  /* 0x000000016b6a7824 */ /* 0x000fe200078e0a6a */
[----:B------:R-:W-:Y:S01]  /*1f80*/  @!P1 STS [R31+0x8400], R107 ;  /* 0x0084006b1f009388 */ /* 0x000fe20000000800 */
[----:B------:R-:W-:Y:S01]  /*1f90*/  BAR.SYNC.DEFER_BLOCKING 0x0 ;  /* 0x0000000000007b1d */ /* 0x000fe20000010000 */
[----:B------:R-:W-:-:S05]  /*1fa0*/  ISETP.NE.AND P1, PT, R105, 0x4, PT ;  /* 0x000000046900780c */ /* 0x000fca0003f25270 */
[----:B------:R-:W0:Y:S04]  /*1fb0*/  LDS.128 R4, [UR4+0x8400] ;  /* 0x00840004ff047984 */ /* 0x000e280008000c00 */
[----:B------:R-:W1:Y:S01]  /*1fc0*/  LDS.128 R8, [UR4+0x8410] ;  /* 0x00841004ff087984 */ /* 0x000e620008000c00 */
[C---:B0-----:R-:W-:Y:S01]  /*1fd0*/  SEL R35, R4.reuse, R35, !P0 ;  /* 0x0000002304237207 */ /* 0x041fe20004000000 */
[----:B------:R-:W-:Y:S01]  /*1fe0*/  IMAD.IADD R5, R4, 0x1, R5 ;  /* 0x0000000104057824 */ /* 0x000fe200078e0205 */
[----:B------:R-:W-:-:S03]  /*1ff0*/  ISETP.NE.AND P0, PT, R105, 0x2, PT ;  /* 0x000000026900780c */ /* 0x000fc60003f05270 */
[----:B------:R-:W-:Y:S01]  /*2000*/  IMAD.IADD R6, R6, 0x1, R5 ;  /* 0x0000000106067824 */ /* 0x000fe200078e0205 */
[----:B------:R-:W-:Y:S02]  /*2010*/  SEL R35, R5, R35, !P0 ;  /* 0x0000002305237207 */ /* 0x000fe40004000000 */
[----:B------:R-:W-:Y:S01]  /*2020*/  ISETP.NE.AND P0, PT, R105, 0x3, PT ;  /* 0x000000036900780c */ /* 0x000fe20003f05270 */
[----:B------:R-:W-:-:S03]  /*2030*/  IMAD.IADD R7, R7, 0x1, R6 ;  /* 0x0000000107077824 */ /* 0x000fc600078e0206 */
[----:B------:R-:W-:Y:S01]  /*2040*/  SEL R35, R6, R35, !P0 ;  /* 0x0000002306237207 */ /* 0x000fe20004000000 */
[----:B-1----:R-:W-:Y:S01]  /*2050*/  IMAD.IADD R8, R7, 0x1, R8 ;  /* 0x0000000107087824 */ /* 0x002fe200078e0208 */
[----:B------:R-:W-:Y:S02]  /*2060*/  ISETP.NE.AND P0, PT, R105, 0x5, PT ;  /* 0x000000056900780c */ /* 0x000fe40003f05270 */
[----:B------:R-:W-:Y:S01]  /*2070*/  SEL R35, R7, R35, !P1 ;  /* 0x0000002307237207 */ /* 0x000fe20004800000 */
[----:B------:R-:W-:Y:S01]  /*2080*/  IMAD.IADD R9, R9, 0x1, R8 ;  /* 0x0000000109097824 */ /* 0x000fe200078e0208 */
[----:B------:R-:W-:Y:S02]  /*2090*/  ISETP.NE.AND P1, PT, R104, RZ, PT ;  /* 0x000000ff6800720c */ /* 0x000fe40003f25270 */
[----:B------:R-:W-:Y:S01]  /*20a0*/  SEL R35, R8, R35, !P0 ;  /* 0x0000002308237207 */ /* 0x000fe20004000000 */
[----:B------:R-:W-:Y:S01]  /*20b0*/  IMAD.IADD R10, R10, 0x1, R9 ;  /* 0x000000010a0a7824 */ /* 0x000fe200078e0209 */
[----:B------:R-:W-:-:S02]  /*20c0*/  ISETP.GT.U32.AND P0, PT, R0, 0x1f, PT ;  /* 0x0000001f0000780c */ /* 0x000fc40003f04070 */
[----:B------:R-:W-:Y:S01]  /*20d0*/  SEL R35, R9, R35, !P2 ;  /* 0x0000002309237207 */ /* 0x000fe20005000000 */
[----:B------:R-:W-:Y:S01]  /*20e0*/  IMAD.IADD R11, R11, 0x1, R10 ;  /* 0x000000010b0b7824 */ /* 0x000fe200078e020a */
[----:B------:R-:W-:Y:S02]  /*20f0*/  ISETP.GT.U32.OR P2, PT, R0, 0x1f, P1 ;  /* 0x0000001f0000780c */ /* 0x000fe40000f44470 */
[----:B------:R-:W-:Y:S02]  /*2100*/  SEL R4, R106, RZ, P1 ;  /* 0x000000ff6a047207 */ /* 0x000fe40000800000 */
[----:B------:R-:W-:-:S05]  /*2110*/  SEL R35, R10, R35, !P3 ;  /* 0x000000230a237207 */ /* 0x000fca0005800000 */
[----:B------:R-:W-:Y:S01]  /*2120*/  @P0 IMAD.IADD R106, R35, 0x1, R4 ;  /* 0x00000001236a0824 */ /* 0x000fe200078e0204 */
[----:B------:R-:W-:-:S03]  /*2130*/  ISETP.NE.AND P0, PT, R0, RZ, PT ;  /* 0x000000ff0000720c */ /* 0x000fc60003f05270 */
[----:B------:R-:W-:-:S05]  /*2140*/  @!P2 IMAD.U32 R106, R11, 0x10000, RZ ;  /* 0x000100000b6aa824 */ /* 0x000fca00078e00ff */
[----:B------:R-:W-:Y:S01]  /*2150*/  @!P2 STS [UR4+0x8428], R106 ;  /* 0x0084286aff00a988 */ /* 0x000fe20008000804 */
[----:B------:R-:W-:Y:S06]  /*2160*/  BAR.SYNC.DEFER_BLOCKING 0x0 ;  /* 0x0000000000007b1d */ /* 0x000fec0000010000 */
[----:B------:R-:W0:Y:S02]  /*2170*/  LDS R4, [UR4+0x8428] ;  /* 0x00842804ff047984 */ /* 0x000e240008000800 */
[----:B0-----:R-:W-:-:S05]  /*2180*/  SEL R5, R4, RZ, P0 ;  /* 0x000000ff04057207 */ /* 0x001fca0000000000 */
[----:B------:R-:W-:-:S04]  /*2190*/  IMAD.IADD R4, R5, 0x1, R106 ;  /* 0x0000000105047824 */ /* 0x000fc800078e026a */
[--C-:B------:R-:W-:Y:S01]  /*21a0*/  IMAD.IADD R72, R72, 0x1, R4.reuse ;  /* 0x0000000148487824 */ /* 0x100fe200078e0204 */
[----:B------:R-:W-:Y:S01]  /*21b0*/  STS [R29], R4 ;  /* 0x000000041d007388 */ /* 0x000fe20000000800 */
[--C-:B------:R-:W-:Y:S02]  /*21c0*/  IMAD.IADD R6, R73, 0x1, R4.reuse ;  /* 0x0000000149067824 */ /* 0x100fe400078e0204 */
[--C-:B------:R-:W-:Y:S01]  /*21d0*/  IMAD.IADD R74, R74, 0x1, R4.reuse ;  /* 0x000000014a4a7824 */ /* 0x100fe200078e0204 */
[----:B------:R-:W-:Y:S01]  /*21e0*/  STS [R29+0x4], R72 ;  /* 0x000004481d007388 */ /* 0x000fe20000000800 */
[--C-:B------:R-:W-:Y:S02]  /*21f0*/  IMAD.IADD R8, R75, 0x1, R4.reuse ;  /* 0x000000014b087824 */ /* 0x100fe400078e0204 */
[--C-:B------:R-:W-:Y:S01]  /*2200*/  IMAD.IADD R76, R76, 0x1, R4.reuse ;  /* 0x000000014c4c7824 */ /* 0x100fe200078e0204 */
[----:B------:R-:W-:Y:S01]  /*2210*/  STS [R29+0x8], R6 ;  /* 0x000008061d007388 */ /* 0x000fe20000000800 */
[----:B------:R-:W-:-:S02]  /*2220*/  IMAD.IADD R10, R77, 0x1, R4 ;  /* 0x000000014d0a7824 */ /* 0x000fc400078e0204 */
[--C-:B------:R-:W-:Y:S01]  /*2230*/  IMAD.IADD R78, R78, 0x1, R4.reuse ;  /* 0x000000014e4e7824 */ /* 0x100fe200078e0204 */
[----:B------:R-:W-:Y:S01]  /*2240*/  STS [R29+0xc], R74 ;  /* 0x00000c4a1d007388 */ /* 0x000fe20000000800 */
        /* <DEDUP_REMOVED lines=36> */
[----:B------:R-:W-:-:S03]  /*2490*/  IMAD.IADD R103, R103, 0x1, R4 ;  /* 0x0000000167677824 */ /* 0x000fc600078e0204 */
[----:B------:R-:W-:Y:S04]  /*24a0*/  STS [R29+0x40], R114 ;  /* 0x000040721d007388 */ /* 0x000fe80000000800 */
        /* <DEDUP_REMOVED lines=15> */
[----:B------:R-:W-:Y:S01]  /*25a0*/  STS [R29+0x80], R103 ;  /* 0x000080671d007388 */ /* 0x000fe20000000800 */
[----:B------:R-:W-:Y:S06]  /*25b0*/  BAR.SYNC.DEFER_BLOCKING 0x0 ;  /* 0x0000000000007b1d */ /* 0x000fec0000010000 */
[----:B------:R-:W0:Y:S04]  /*25c0*/  LDS.U16 R5, [R34] ;  /* 0x0000000022057984 */ /* 0x000e280000000400 */
[----:B------:R-:W1:Y:S04]  /*25d0*/  LDS.U16 R36, [R36] ;  /* 0x0000000024247984 */ /* 0x000e680000000400 */
[----:B------:R-:W2:Y:S04]  /*25e0*/  LDS.U16 R38, [R38] ;  /* 0x0000000026267984 */ /* 0x000ea80000000400 */
[----:B------:R-:W3:Y:S04]  /*25f0*/  LDS.U16 R40, [R40] ;  /* 0x0000000028287984 */ /* 0x000ee80000000400 */
[----:B------:R-:W4:Y:S04]  /*2600*/  LDS.U16 R42, [R42] ;  /* 0x000000002a2a7984 */ /* 0x000f280000000400 */
[----:B------:R-:W5:Y:S04]  /*2610*/  LDS.U16 R44, [R44] ;  /* 0x000000002c2c7984 */ /* 0x000f680000000400 */
[----:B------:R-:W5:Y:S04]  /*2620*/  LDS.U16 R46, [R46] ;  /* 0x000000002e2e7984 */ /* 0x000f680000000400 */
[----:B------:R-:W5:Y:S04]  /*2630*/  LDS.U16 R48, [R48] ;  /* 0x0000000030307984 */ /* 0x000f680000000400 */
[----:B------:R-:W5:Y:S04]  /*2640*/  LDS.U16 R50, [R50] ;  /* 0x0000000032327984 */ /* 0x000f680000000400 */
[----:B------:R-:W5:Y:S04]  /*2650*/  LDS.U16 R52, [R52] ;  /* 0x0000000034347984 */ /* 0x000f680000000400 */
[----:B------:R-:W5:Y:S01]  /*2660*/  LDS.U16 R54, [R54] ;  /* 0x0000000036367984 */ /* 0x000f620000000400 */
[----:B0-----:R-:W-:-:S03]  /*2670*/  IMAD.IADD R5, R32, 0x1, R5 ;  /* 0x0000000120057824 */ /* 0x001fc600078e0205 */
[----:B------:R-:W0:Y:S01]  /*2680*/  LDS.U16 R56, [R56] ;  /* 0x0000000038387984 */ /* 0x000e220000000400 */
[----:B-1----:R-:W-:-:S03]  /*2690*/  IMAD.IADD R36, R37, 0x1, R36 ;  /* 0x0000000125247824 */ /* 0x002fc600078e0224 */
[----:B------:R-:W1:Y:S01]  /*26a0*/  LDS.U16 R58, [R58] ;  /* 0x000000003a3a7984 */ /* 0x000e620000000400 */
[----:B--2---:R-:W-:-:S03]  /*26b0*/  IMAD.IADD R38, R39, 0x1, R38 ;  /* 0x0000000127267824 */ /* 0x004fc600078e0226 */
[----:B------:R-:W2:Y:S01]  /*26c0*/  LDS.U16 R60, [R60] ;  /* 0x000000003c3c7984 */ /* 0x000ea20000000400 */
[----:B---3--:R-:W-:-:S03]  /*26d0*/  IMAD.IADD R40, R41, 0x1, R40 ;  /* 0x0000000129287824 */ /* 0x008fc600078e0228 */
[----:B------:R-:W3:Y:S01]  /*26e0*/  LDS.U16 R62, [R62] ;  /* 0x000000003e3e7984 */ /* 0x000ee20000000400 */
[----:B----4-:R-:W-:-:S03]  /*26f0*/  IMAD.IADD R42, R43, 0x1, R42 ;  /* 0x000000012b2a7824 */ /* 0x010fc600078e022a */
[----:B------:R-:W4:Y:S01]  /*2700*/  LDS.U16 R64, [R64] ;  /* 0x0000000040407984 */ /* 0x000f220000000400 */
[----:B-----5:R-:W-:-:S03]  /*2710*/  IMAD.IADD R44, R45, 0x1, R44 ;  /* 0x000000012d2c7824 */ /* 0x020fc600078e022c */
[----:B------:R-:W5:Y:S01]  /*2720*/  LDS.U16 R66, [R66] ;  /* 0x0000000042427984 */ /* 0x000f620000000400 */
[----:B------:R-:W-:-:S03]  /*2730*/  IMAD.IADD R46, R47, 0x1, R46 ;  /* 0x000000012f2e7824 */ /* 0x000fc600078e022e */
[----:B------:R-:W5:Y:S01]  /*2740*/  LDS.U16 R68, [R68] ;  /* 0x0000000044447984 */ /* 0x000f620000000400 */
[----:B------:R-:W-:-:S03]  /*2750*/  IMAD.IADD R48, R49, 0x1, R48 ;  /* 0x0000000131307824 */ /* 0x000fc600078e0230 */
[----:B------:R-:W5:Y:S01]  /*2760*/  LDS.U16 R70, [R70] ;  /* 0x0000000046467984 */ /* 0x000f620000000400 */
[----:B------:R-:W-:Y:S02]  /*2770*/  IMAD.IADD R50, R51, 0x1, R50 ;  /* 0x0000000133327824 */ /* 0x000fe400078e0232 */
[----:B------:R-:W-:Y:S02]  /*2780*/  IMAD.IADD R52, R53, 0x1, R52 ;  /* 0x0000000135347824 */ /* 0x000fe400078e0234 */
[----:B------:R-:W-:Y:S02]  /*2790*/  IMAD.IADD R54, R55, 0x1, R54 ;  /* 0x0000000137367824 */ /* 0x000fe400078e0236 */
[----:B0-----:R-:W-:Y:S02]  /*27a0*/  IMAD.IADD R56, R57, 0x1, R56 ;  /* 0x0000000139387824 */ /* 0x001fe400078e0238 */
[----:B-1----:R-:W-:Y:S02]  /*27b0*/  IMAD.IADD R58, R59, 0x1, R58 ;  /* 0x000000013b3a7824 */ /* 0x002fe400078e023a */
[----:B--2---:R-:W-:-:S02]  /*27c0*/  IMAD.IADD R60, R61, 0x1, R60 ;  /* 0x000000013d3c7824 */ /* 0x004fc400078e023c */
[----:B---3--:R-:W-:Y:S02]  /*27d0*/  IMAD.IADD R62, R63, 0x1, R62 ;  /* 0x000000013f3e7824 */ /* 0x008fe400078e023e */
[----:B----4-:R-:W-:Y:S02]  /*27e0*/  IMAD.IADD R64, R65, 0x1, R64 ;  /* 0x0000000141407824 */ /* 0x010fe400078e0240 */
[----:B-----5:R-:W-:Y:S02]  /*27f0*/  IMAD.IADD R66, R67, 0x1, R66 ;  /* 0x0000000143427824 */ /* 0x020fe400078e0242 */
[----:B------:R-:W-:Y:S02]  /*2800*/  IMAD.IADD R68, R69, 0x1, R68 ;  /* 0x0000000145447824 */ /* 0x000fe400078e0244 */
[----:B------:R-:W-:Y:S01]  /*2810*/  IMAD.IADD R70, R71, 0x1, R70 ;  /* 0x0000000147467824 */ /* 0x000fe200078e0246 */
[----:B------:R-:W-:Y:S06]  /*2820*/  BAR.SYNC.DEFER_BLOCKING 0x0 ;  /* 0x0000000000007b1d */ /* 0x000fec0000010000 */
[----:B------:R-:W-:Y:S05]  /*2830*/  BRA.U UP0, `(.L_x_217) ;  /* 0x0000000100f87547 */ /* 0x000fea000b800000 */
[----:B------:R-:W-:Y:S01]  /*2840*/  LEA R5, R5, UR4, 0x2 ;  /* 0x0000000405057c11 */ /* 0x000fe2000f8e10ff */
[----:B------:R-:W-:Y:S01]  /*2850*/  UIADD3 UR7, UPT, UPT, UR7, 0x6, URZ ;  /* 0x0000000607077890 */ /* 0x000fe2000fffe0ff */
[----:B------:R-:W-:Y:S01]  /*2860*/  LEA R4, R36, UR4, 0x2 ;  /* 0x0000000424047c11 */ /* 0x000fe2000f8e10ff */
[----:B------:R-:W-:Y:S01]  /*2870*/  UIADD3 UR5, UPT, UPT, UR5, -0x6, URZ ;  /* 0xfffffffa05057890 */ /* 0x000fe2000fffe0ff */
[----:B------:R-:W-:Y:S01]  /*2880*/  LEA R7, R38, UR4, 0x2 ;  /* 0x0000000426077c11 */ /* 0x000fe2000f8e10ff */
[----:B------:R0:W-:Y:S01]  /*2890*/  STS [R5], R2 ;  /* 0x0000000205007388 */ /* 0x0001e20000000800 */
[----:B------:R-:W-:Y:S02]  /*28a0*/  LEA R6, R40, UR4, 0x2 ;  /* 0x0000000428067c11 */ /* 0x000fe4000f8e10ff */
[----:B------:R-:W-:Y:S01]  /*28b0*/  LEA R9, R42, UR4, 0x2 ;  /* 0x000000042a097c11 */ /* 0x000fe2000f8e10ff */
[----:B------:R1:W-:Y:S01]  /*28c0*/  STS [R4], R3 ;  /* 0x0000000304007388 */ /* 0x0003e20000000800 */
[----:B------:R-:W-:-:S02]  /*28d0*/  LEA R8, R44, UR4, 0x2 ;  /* 0x000000042c087c11 */ /* 0x000fc4000f8e10ff */
[----:B------:R-:W-:Y:S01]  /*28e0*/  LEA R11, R46, UR4, 0x2 ;  /* 0x000000042e0b7c11 */ /* 0x000fe2000f8e10ff */
[----:B------:R2:W-:Y:S01]  /*28f0*/  STS [R7], R12 ;  /* 0x0000000c07007388 */ /* 0x0005e20000000800 */
[----:B------:R-:W-:Y:S02]  /*2900*/  LEA R10, R48, UR4, 0x2 ;  /* 0x00000004300a7c11 */ /* 0x000fe4000f8e10ff */
[----:B0-----:R-:W-:Y:S01]  /*2910*/  LEA R5, R50, UR4, 0x2 ;  /* 0x0000000432057c11 */ /* 0x001fe2000f8e10ff */
[----:B------:R0:W-:Y:S01]  /*2920*/  STS [R6], R13 ;  /* 0x0000000d06007388 */ /* 0x0001e20000000800 */
[----:B------:R-:W-:Y:S02]  /*2930*/  LEA R2, R52, UR4, 0x2 ;  /* 0x0000000434027c11 */ /* 0x000fe4000f8e10ff */
[----:B-1----:R-:W-:Y:S01]  /*2940*/  LEA R3, R54, UR4, 0x2 ;  /* 0x0000000436037c11 */ /* 0x002fe2000f8e10ff */
[----:B------:R1:W-:Y:S01]  /*2950*/  STS [R9], R14 ;  /* 0x0000000e09007388 */ /* 0x0003e20000000800 */
[----:B------:R-:W-:-:S02]  /*2960*/  LEA R4, R56, UR4, 0x2 ;  /* 0x0000000438047c11 */ /* 0x000fc4000f8e10ff */
[----:B--2---:R-:W-:Y:S01]  /*2970*/  LEA R7, R58, UR4, 0x2 ;  /* 0x000000043a077c11 */ /* 0x004fe2000f8e10ff */
[----:B------:R2:W-:Y:S01]  /*2980*/  STS [R8], R15 ;  /* 0x0000000f08007388 */ /* 0x0005e20000000800 */
[----:B0-----:R-:W-:-:S03]  /*2990*/  LEA R6, R60, UR4, 0x2 ;  /* 0x000000043c067c11 */ /* 0x001fc6000f8e10ff */
[----:B------:R0:W-:Y:S01]  /*29a0*/  STS [R11], R16 ;  /* 0x000000100b007388 */ /* 0x0001e20000000800 */
[----:B-1----:R-:W-:-:S03]  /*29b0*/  LEA R9, R62, UR4, 0x2 ;  /* 0x000000043e097c11 */ /* 0x002fc6000f8e10ff */
[----:B------:R-:W-:Y:S01]  /*29c0*/  STS [R10], R17 ;  /* 0x000000110a007388 */ /* 0x000fe20000000800 */
[----:B--2---:R-:W-:-:S03]  /*29d0*/  LEA R8, R64, UR4, 0x2 ;  /* 0x0000000440087c11 */ /* 0x004fc6000f8e10ff */
[----:B------:R1:W-:Y:S01]  /*29e0*/  STS [R5], R18 ;  /* 0x0000001205007388 */ /* 0x0003e20000000800 */
[----:B0-----:R-:W-:-:S03]  /*29f0*/  LEA R11, R68, UR4, 0x2 ;  /* 0x00000004440b7c11 */ /* 0x001fc6000f8e10ff */
[----:B------:R0:W-:Y:S04]  /*2a00*/  STS [R2], R19 ;  /* 0x0000001302007388 */ /* 0x0001e80000000800 */
[----:B------:R2:W-:Y:S01]  /*2a10*/  STS [R3], R20 ;  /* 0x0000001403007388 */ /* 0x0005e20000000800 */
[----:B-1----:R-:W-:-:S03]  /*2a20*/  LEA R5, R66, UR4, 0x2 ;  /* 0x0000000442057c11 */ /* 0x002fc6000f8e10ff */
[----:B------:R2:W-:Y:S01]  /*2a30*/  STS [R4], R21 ;  /* 0x0000001504007388 */ /* 0x0005e20000000800 */
[----:B0-----:R-:W-:-:S03]  /*2a40*/  LEA R19, R70, UR4, 0x2 ;  /* 0x0000000446137c11 */ /* 0x001fc6000f8e10ff */
[----:B------:R2:W-:Y:S04]  /*2a50*/  STS [R7], R22 ;  /* 0x0000001607007388 */ /* 0x0005e80000000800 */
[----:B------:R2:W-:Y:S04]  /*2a60*/  STS [R6], R23 ;  /* 0x0000001706007388 */ /* 0x0005e80000000800 */
[----:B------:R2:W-:Y:S04]  /*2a70*/  STS [R9], R24 ;  /* 0x0000001809007388 */ /* 0x0005e80000000800 */
[----:B------:R2:W-:Y:S04]  /*2a80*/  STS [R8], R25 ;  /* 0x0000001908007388 */ /* 0x0005e80000000800 */
[----:B------:R2:W-:Y:S04]  /*2a90*/  STS [R5], R26 ;  /* 0x0000001a05007388 */ /* 0x0005e80000000800 */
[----:B------:R2:W-:Y:S04]  /*2aa0*/  STS [R11], R28 ;  /* 0x0000001c0b007388 */ /* 0x0005e80000000800 */
[----:B------:R2:W-:Y:S01]  /*2ab0*/  STS [R19], R30 ;  /* 0x0000001e13007388 */ /* 0x0005e20000000800 */
[----:B------:R-:W-:Y:S06]  /*2ac0*/  BAR.SYNC.DEFER_BLOCKING 0x0 ;  /* 0x0000000000007b1d */ /* 0x000fec0000010000 */
[----:B------:R2:W0:Y:S04]  /*2ad0*/  LDS R2, [R33] ;  /* 0x0000000021027984 */ /* 0x0004280000000800 */
[----:B------:R2:W1:Y:S04]  /*2ae0*/  LDS R3, [R33+0x4] ;  /* 0x0000040021037984 */ /* 0x0004680000000800 */
[----:B------:R2:W3:Y:S04]  /*2af0*/  LDS R12, [R33+0x8] ;  /* 0x00000800210c7984 */ /* 0x0004e80000000800 */
[----:B------:R2:W4:Y:S04]  /*2b00*/  LDS R13, [R33+0xc] ;  /* 0x00000c00210d7984 */ /* 0x0005280000000800 */
[----:B------:R2:W0:Y:S04]  /*2b10*/  LDS R14, [R33+0x10] ;  /* 0x00001000210e7984 */ /* 0x0004280000000800 */
        /* <DEDUP_REMOVED lines=13> */
[----:B------:R2:W0:Y:S01]  /*2bf0*/  LDS R30, [R33+0x48] ;  /* 0x00004800211e7984 */ /* 0x0004220000000800 */
[----:B------:R-:W-:Y:S06]  /*2c00*/  BAR.SYNC.DEFER_BLOCKING 0x0 ;  /* 0x0000000000007b1d */ /* 0x000fec0000010000 */
[----:B-1-34-:R-:W-:Y:S05]  /*2c10*/  BRA `(.L_x_218) ;  /* 0xffffffdc00607947 */ /* 0x01afea000383ffff */
.L_x_217:
[----:B------:R-:W-:Y:S01]  /*2c20*/  LEA R5, R5, UR4, 0x2 ;  /* 0x0000000405057c11 */ /* 0x000fe2000f8e10ff */
[----:B------:R-:W-:Y:S01]  /*2c30*/  IMAD R33, R0, -0x48, R33 ;  /* 0xffffffb800217824 */ /* 0x000fe200078e0221 */
[----:B------:R-:W-:Y:S01]  /*2c40*/  LEA R36, R36, UR4, 0x2 ;  /* 0x0000000424247c11 */ /* 0x000fe2000f8e10ff */
[----:B------:R-:W-:Y:S01]  /*2c50*/  VIADD R8, R0, 0x100 ;  /* 0x0000010000087836 */ /* 0x000fe20000000000 */
[----:B------:R-:W-:Y:S01]  /*2c60*/  LEA R7, R38, UR4, 0x2 ;  /* 0x0000000426077c11 */ /* 0x000fe2000f8e10ff */
[----:B------:R0:W-:Y:S01]  /*2c70*/  STS [R5], R2 ;  /* 0x0000000205007388 */ /* 0x0001e20000000800 */
[----:B------:R-:W-:Y:S01]  /*2c80*/  LEA R40, R40, UR4, 0x2 ;  /* 0x0000000428287c11 */ /* 0x000fe2000f8e10ff */
[----:B------:R-:W-:Y:S01]  /*2c90*/  VIADD R10, R0, 0x200 ;  /* 0x00000200000a7836 */ /* 0x000fe20000000000 */
        /* <DEDUP_REMOVED lines=11> */
[----:B------:R-:W-:Y:S01]  /*2d50*/  LEA R56, R56, UR4, 0x2 ;  /* 0x0000000438387c11 */ /* 0x000fe2000f8e10ff */
[----:B--2---:R-:W-:Y:S01]  /*2d60*/  VIADD R12, R0, 0x300 ;  /* 0x00000300000c7836 */ /* 0x004fe20000000000 */
[----:B------:R-:W-:Y:S01]  /*2d70*/  LEA R7, R58, UR4, 0x2 ;  /* 0x000000043a077c11 */ /* 0x000fe2000f8e10ff */
[----:B------:R2:W-:Y:S01]  /*2d80*/  STS [R44], R15 ;  /* 0x0000000f2c007388 */ /* 0x0005e20000000800 */
[----:B------:R-:W-:-:S02]  /*2d90*/  LEA R60, R60, UR4, 0x2 ;  /* 0x000000043c3c7c11 */ /* 0x000fc4000f8e10ff */
[----:B------:R-:W-:Y:S01]  /*2da0*/  LEA R64, R64, UR4, 0x2 ;  /* 0x0000000440407c11 */ /* 0x000fe2000f8e10ff */
[----:B------:R3:W-:Y:S01]  /*2db0*/  STS [R11], R16 ;  /* 0x000000100b007388 */ /* 0x0007e20000000800 */
[----:B0-----:R-:W-:Y:S02]  /*2dc0*/  LEA R13, R68, UR4, 0x2 ;  /* 0x00000004440d7c11 */ /* 0x001fe4000f8e10ff */
[----:B-1----:R-:W-:Y:S01]  /*2dd0*/  LEA R9, R62, UR4, 0x2 ;  /* 0x000000043e097c11 */ /* 0x002fe2000f8e10ff */
[----:B------:R-:W-:Y:S01]  /*2de0*/  STS [R48], R17 ;  /* 0x0000001130007388 */ /* 0x000fe20000000800 */
[----:B--2---:R-:W-:-:S03]  /*2df0*/  LEA R15, R70, UR4, 0x2 ;  /* 0x00000004460f7c11 */ /* 0x004fc6000f8e10ff */
[----:B------:R-:W-:Y:S01]  /*2e00*/  STS [R5], R18 ;  /* 0x0000001205007388 */ /* 0x000fe20000000800 */
[----:B---3--:R-:W-:Y:S01]  /*2e10*/  LEA R11, R66, UR4, 0x2 ;  /* 0x00000004420b7c11 */ /* 0x008fe2000f8e10ff */
[----:B------:R-:W0:Y:S02]  /*2e20*/  LDCU.64 UR4, c[0x0][0x3a0] ;  /* 0x00007400ff0477ac */ /* 0x000e240008000a00 */
[----:B------:R-:W-:Y:S04]  /*2e30*/  STS [R52], R19 ;  /* 0x0000001334007388 */ /* 0x000fe80000000800 */
[----:B------:R1:W-:Y:S04]  /*2e40*/  STS [R3], R20 ;  /* 0x0000001403007388 */ /* 0x0003e80000000800 */
[----:B------:R-:W-:Y:S04]  /*2e50*/  STS [R56], R21 ;  /* 0x0000001538007388 */ /* 0x000fe80000000800 */
[----:B------:R-:W-:Y:S01]  /*2e60*/  STS [R7], R22 ;  /* 0x0000001607007388 */ /* 0x000fe20000000800 */
[----:B-1----:R-:W1:Y:S03]  /*2e70*/  LDC.64 R2, c[0x0][0x388] ;  /* 0x0000e200ff027b82 */ /* 0x002e660000000a00 */
[----:B------:R-:W-:Y:S01]  /*2e80*/  STS [R60], R23 ;  /* 0x000000173c007388 */ /* 0x000fe20000000800 */
[----:B0-----:R-:W-:-:S02]  /*2e90*/  ISETP.GE.U32.AND P4, PT, R0, UR4, PT ;  /* 0x0000000400007c0c */ /* 0x001fc4000bf86070 */
[----:B------:R-:W-:Y:S01]  /*2ea0*/  ISETP.GE.U32.AND P1, PT, R8, UR4, PT ;  /* 0x0000000408007c0c */ /* 0x000fe2000bf26070 */
[----:B------:R-:W-:Y:S01]  /*2eb0*/  STS [R9], R24 ;  /* 0x0000001809007388 */ /* 0x000fe20000000800 */
[----:B------:R-:W-:Y:S02]  /*2ec0*/  ISETP.GE.U32.AND.EX P4, PT, RZ, UR5, PT, P4 ;  /* 0x00000005ff007c0c */ /* 0x000fe4000bf86140 */
[----:B------:R-:W-:Y:S01]  /*2ed0*/  ISETP.GE.U32.AND.EX P1, PT, RZ, UR5, PT, P1 ;  /* 0x00000005ff007c0c */ /* 0x000fe2000bf26110 */
[----:B------:R-:W-:Y:S01]  /*2ee0*/  STS [R64], R25 ;  /* 0x0000001940007388 */ /* 0x000fe20000000800 */
[----:B------:R-:W-:-:S03]  /*2ef0*/  ISETP.GE.U32.AND P2, PT, R10, UR4, PT ;  /* 0x000000040a007c0c */ /* 0x000fc6000bf46070 */
[----:B------:R0:W-:Y:S01]  /*2f00*/  STS [R11], R26 ;  /* 0x0000001a0b007388 */ /* 0x0001e20000000800 */
[----:B------:R-:W-:-:S03]  /*2f10*/  ISETP.GE.U32.AND.EX P2, PT, RZ, UR5, PT, P2 ;  /* 0x00000005ff007c0c */ /* 0x000fc6000bf46120 */
[----:B------:R-:W-:Y:S04]  /*2f20*/  STS [R13], R28 ;  /* 0x0000001c0d007388 */ /* 0x000fe80000000800 */
[----:B------:R2:W-:Y:S01]  /*2f30*/  STS [R15], R30 ;  /* 0x0000001e0f007388 */ /* 0x0005e20000000800 */
[----:B------:R-:W-:Y:S02]  /*2f40*/  @!P1 IMAD.MOV.U32 R10, RZ, RZ, -0x1 ;  /* 0xffffffffff0a9424 */ /* 0x000fe400078e00ff */
[----:B0-----:R-:W-:Y:S01]  /*2f50*/  @!P4 IMAD.MOV.U32 R11, RZ, RZ, -0x1 ;  /* 0xffffffffff0bc424 */ /* 0x001fe200078e00ff */
[----:B------:R-:W-:Y:S01]  /*2f60*/  BAR.SYNC.DEFER_BLOCKING 0x0 ;  /* 0x0000000000007b1d */ /* 0x000fe20000010000 */
[----:B-1----:R-:W-:-:S04]  /*2f70*/  IMAD.WIDE.U32 R2, R0, 0x4, R2 ;  /* 0x0000000400027825 */ /* 0x002fc800078e0002 */
[----:B--2---:R-:W-:Y:S01]  /*2f80*/  @!P2 IMAD.MOV.U32 R15, RZ, RZ, -0x1 ;  /* 0xffffffffff0fa424 */ /* 0x004fe200078e00ff */
[----:B------:R-:W0:Y:S04]  /*2f90*/  LDS R4, [R33] ;  /* 0x0000000021047984 */ /* 0x000e280000000800 */
[----:B------:R-:W1:Y:S04]  /*2fa0*/  LDS R5, [R33+0x400] ;  /* 0x0004000021057984 */ /* 0x000e680000000800 */
[----:B------:R-:W2:Y:S04]  /*2fb0*/  LDS R6, [R33+0x800] ;  /* 0x0008000021067984 */ /* 0x000ea80000000800 */
[----:B------:R-:W3:Y:S04]  /*2fc0*/  LDS R7, [R33+0xc00] ;  /* 0x000c000021077984 */ /* 0x000ee80000000800 */
[----:B------:R-:W-:Y:S04]  /*2fd0*/  LDS R9, [R33+0x1400] ;  /* 0x0014000021097984 */ /* 0x000fe80000000800 */
[----:B------:R-:W4:Y:S01]  /*2fe0*/  LDS R8, [R33+0x1000] ;  /* 0x0010000021087984 */ /* 0x000f220000000800 */
[----:B0-----:R-:W-:-:S04]  /*2ff0*/  @!P4 ISETP.GT.AND P0, PT, R4, -0x1, PT ;  /* 0xffffffff0400c80c */ /* 0x001fc80003f04270 */
[----:B------:R-:W-:Y:S02]  /*3000*/  @!P4 SEL R11, R11, 0x80000000, P0 ;  /* 0x800000000b0bc807 */ /* 0x000fe40000000000 */
[----:B------:R-:W-:Y:S01]  /*3010*/  ISETP.GE.U32.AND P0, PT, R12, UR4, PT ;  /* 0x000000040c007c0c */ /* 0x000fe2000bf06070 */
[C---:B------:R-:W-:Y:S01]  /*3020*/  VIADD R12, R0.reuse, 0x500 ;  /* 0x00000500000c7836 */ /* 0x040fe20000000000 */
[----:B------:R-:W-:Y:S02]  /*3030*/  @!P4 LOP3.LUT R11, R11, R4, RZ, 0x3c, !PT ;  /* 0x000000040b0bc212 */ /* 0x000fe400078e3cff */
[----:B------:R-:W-:Y:S02]  /*3040*/  LOP3.LUT R4, R0, 0x400, RZ, 0xfc, !PT ;  /* 0x0000040000047812 */ /* 0x000fe400078efcff */
[----:B------:R-:W-:Y:S01]  /*3050*/  ISETP.GE.U32.AND.EX P0, PT, RZ, UR5, PT, P0 ;  /* 0x00000005ff007c0c */ /* 0x000fe2000bf06100 */
[----:B------:R0:W-:Y:S01]  /*3060*/  @!P4 STG.E desc[UR8][R2.64], R11 ;  /* 0x0000000b0200c986 */ /* 0x0001e2000c101908 */
[----:B-1----:R-:W-:-:S02]  /*3070*/  @!P1 ISETP.GT.AND P3, PT, R5, -0x1, PT ;  /* 0xffffffff0500980c */ /* 0x002fc40003f64270 */
[----:B------:R-:W-:Y:S02]  /*3080*/  ISETP.GE.U32.AND P6, PT, R4, UR4, PT ;  /* 0x0000000404007c0c */ /* 0x000fe4000bfc6070 */
[----:B------:R-:W1:Y:S01]  /*3090*/  LDS R4, [R33+0x1800] ;  /* 0x0018000021047984 */ /* 0x000e620000000800 */
[----:B------:R-:W-:Y:S02]  /*30a0*/  @!P1 SEL R10, R10, 0x80000000, P3 ;  /* 0x800000000a0a9807 */ /* 0x000fe40001800000 */
[----:B--2---:R-:W-:Y:S02]  /*30b0*/  @!P2 ISETP.GT.AND P5, PT, R6, -0x1, PT ;  /* 0xffffffff0600a80c */ /* 0x004fe40003fa4270 */
[----:B------:R-:W-:Y:S01]  /*30c0*/  @!P1 LOP3.LUT R13, R10, R5, RZ, 0x3c, !PT ;  /* 0x000000050a0d9212 */ /* 0x000fe200078e3cff */
[----:B------:R-:W-:Y:S01]  /*30d0*/  VIADD R10, R0, 0x600 ;  /* 0x00000600000a7836 */ /* 0x000fe20000000000 */
[----:B------:R-:W-:Y:S01]  /*30e0*/  ISETP.GE.U32.AND P3, PT, R12, UR4, PT ;  /* 0x000000040c007c0c */ /* 0x000fe2000bf66070 */
[----:B------:R-:W-:Y:S01]  /*30f0*/  @!P0 IMAD.MOV.U32 R12, RZ, RZ, -0x1 ;  /* 0xffffffffff0c8424 */ /* 0x000fe200078e00ff */
[----:B------:R-:W-:Y:S01]  /*3100*/  ISETP.GE.U32.AND.EX P4, PT, RZ, UR5, PT, P6 ;  /* 0x00000005ff007c0c */ /* 0x000fe2000bf86160 */
[----:B------:R-:W2:Y:S01]  /*3110*/  LDS R5, [R33+0x1c00] ;  /* 0x001c000021057984 */ /* 0x000ea20000000800 */
[----:B------:R-:W-:-:S02]  /*3120*/  @!P2 SEL R15, R15, 0x80000000, P5 ;  /* 0x800000000f0fa807 */ /* 0x000fc40002800000 */
[----:B---3--:R-:W-:Y:S01]  /*3130*/  @!P0 ISETP.GT.AND P6, PT, R7, -0x1, PT ;  /* 0xffffffff0700880c */ /* 0x008fe20003fc4270 */
[----:B------:R3:W-:Y:S01]  /*3140*/  @!P1 STG.E desc[UR8][R2.64+0x400], R13 ;  /* 0x0004000d02009986 */ /* 0x0007e2000c101908 */
[----:B------:R-:W-:Y:S02]  /*3150*/  ISETP.GE.U32.AND.EX P3, PT, RZ, UR5, PT, P3 ;  /* 0x00000005ff007c0c */ /* 0x000fe4000bf66130 */
[----:B------:R-:W-:Y:S02]  /*3160*/  @!P2 LOP3.LUT R15, R15, R6, RZ, 0x3c, !PT ;  /* 0x000000060f0fa212 */ /* 0x000fe400078e3cff */
[----:B------:R-:W-:Y:S01]  /*3170*/  ISETP.GE.U32.AND P5, PT, R10, UR4, PT ;  /* 0x000000040a007c0c */ /* 0x000fe2000bfa6070 */
[----:B------:R-:W5:Y:S01]  /*3180*/  LDS R6, [R33+0x2000] ;  /* 0x0020000021067984 */ /* 0x000f620000000800 */
[----:B------:R-:W-:Y:S01]  /*3190*/  @!P0 SEL R10, R12, 0x80000000, P6 ;  /* 0x800000000c0a8807 */ /* 0x000fe20003000000 */
[----:B------:R-:W-:Y:S01]  /*31a0*/  @!P4 IMAD.MOV.U32 R14, RZ, RZ, -0x1 ;  /* 0xffffffffff0ec424 */ /* 0x000fe200078e00ff */
[----:B------:R-:W-:Y:S01]  /*31b0*/  ISETP.GE.U32.AND.EX P1, PT, RZ, UR5, PT, P5 ;  /* 0x00000005ff007c0c */ /* 0x000fe2000bf26150 */
[----:B------:R3:W-:Y:S01]  /*31c0*/  @!P2 STG.E desc[UR8][R2.64+0x800], R15 ;  /* 0x0008000f0200a986 */ /* 0x0007e2000c101908 */
[----:B0-----:R-:W-:Y:S01]  /*31d0*/  @!P0 LOP3.LUT R11, R10, R7, RZ, 0x3c, !PT ;  /* 0x000000070a0b8212 */ /* 0x001fe200078e3cff */
[----:B------:R-:W-:Y:S01]  /*31e0*/  VIADD R10, R0, 0x700 ;  /* 0x00000700000a7836 */ /* 0x000fe20000000000 */
[----:B----4-:R-:W-:Y:S01]  /*31f0*/  @!P4 ISETP.GT.AND P5, PT, R8, -0x1, PT ;  /* 0xffffffff0800c80c */ /* 0x010fe20003fa4270 */
[----:B------:R-:W0:Y:S01]  /*3200*/  LDS R7, [R33+0x2400] ;  /* 0x0024000021077984 */ /* 0x000e220000000800 */
[----:B------:R-:W-:Y:S01]  /*3210*/  @!P3 IMAD.MOV.U32 R16, RZ, RZ, -0x1 ;  /* 0xffffffffff10b424 */ /* 0x000fe200078e00ff */
[----:B------:R-:W-:-:S02]  /*3220*/  @!P3 ISETP.GT.AND P6, PT, R9, -0x1, PT ;  /* 0xffffffff0900b80c */ /* 0x000fc40003fc4270 */
[----:B------:R-:W-:Y:S01]  /*3230*/  ISETP.GE.U32.AND P2, PT, R10, UR4, PT ;  /* 0x000000040a007c0c */ /* 0x000fe2000bf46070 */
[----:B------:R4:W-:Y:S01]  /*3240*/  @!P0 STG.E desc[UR8][R2.64+0xc00], R11 ;  /* 0x000c000b02008986 */ /* 0x0009e2000c101908 */
[----:B------:R-:W-:Y:S02]  /*3250*/  @!P3 SEL R10, R16, 0x80000000, P6 ;  /* 0x80000000100ab807 */ /* 0x000fe40003000000 */
[----:B------:R-:W-:Y:S02]  /*3260*/  LOP3.LUT R12, R0, 0x800, RZ, 0xfc, !PT ;  /* 0x00000800000c7812 */ /* 0x000fe400078efcff */
[----:B---3--:R-:W-:Y:S02]  /*3270*/  @!P4 SEL R13, R14, 0x80000000, P5 ;  /* 0x800000000e0dc807 */ /* 0x008fe40002800000 */
[----:B------:R-:W-:Y:S01]  /*3280*/  @!P3 LOP3.LUT R15, R10, R9, RZ, 0x3c, !PT ;  /* 0x000000090a0fb212 */ /* 0x000fe200078e3cff */
[C---:B------:R-:W-:Y:S01]  /*3290*/  VIADD R9, R0.reuse, 0x900 ;  /* 0x0000090000097836 */ /* 0x040fe20000000000 */
[----:B------:R-:W-:Y:S01]  /*32a0*/  ISETP.GE.U32.AND.EX P2, PT, RZ, UR5, PT, P2 ;  /* 0x00000005ff007c0c */ /* 0x000fe2000bf46120 */
[----:B------:R-:W-:Y:S01]  /*32b0*/  VIADD R10, R0, 0xa00 ;  /* 0x00000a00000a7836 */ /* 0x000fe20000000000 */
[----:B------:R-:W-:Y:S01]  /*32c0*/  ISETP.GE.U32.AND P6, PT, R12, UR4, PT ;  /* 0x000000040c007c0c */ /* 0x000fe2000bfc6070 */
[----:B------:R-:W-:Y:S01]  /*32d0*/  @!P1 IMAD.MOV.U32 R12, RZ, RZ, -0x1 ;  /* 0xffffffffff0c9424 */ /* 0x000fe200078e00ff */
[----:B------:R-:W-:Y:S01]  /*32e0*/  @!P4 LOP3.LUT R13, R13, R8, RZ, 0x3c, !PT ;  /* 0x000000080d0dc212 */ /* 0x000fe200078e3cff */
[----:B------:R-:W-:Y:S01]  /*32f0*/  @!P3 STG.E desc[UR8][R2.64+0x1400], R15 ;  /* 0x0014000f0200b986 */ /* 0x000fe2000c101908 */
[----:B-1----:R-:W-:-:S02]  /*3300*/  @!P1 ISETP.GT.AND P5, PT, R4, -0x1, PT ;  /* 0xffffffff0400980c */ /* 0x002fc40003fa4270 */
[----:B------:R-:W-:Y:S01]  /*3310*/  ISETP.GE.U32.AND.EX P0, PT, RZ, UR5, PT, P6 ;  /* 0x00000005ff007c0c */ /* 0x000fe2000bf06160 */
[----:B------:R-:W1:Y:S01]  /*3320*/  LDS R8, [R33+0x2800] ;  /* 0x0028000021087984 */ /* 0x000e620000000800 */
[----:B------:R-:W-:Y:S02]  /*3330*/  ISETP.GE.U32.AND P6, PT, R9, UR4, PT ;  /* 0x0000000409007c0c */ /* 0x000fe4000bfc6070 */
[----:B------:R-:W-:Y:S01]  /*3340*/  @!P1 SEL R9, R12, 0x80000000, P5 ;  /* 0x800000000c099807 */ /* 0x000fe20002800000 */
[----:B------:R-:W-:Y:S01]  /*3350*/  VIADD R12, R0, 0xb00 ;  /* 0x00000b00000c7836 */ /* 0x000fe20000000000 */
[----:B------:R-:W-:Y:S01]  /*3360*/  ISETP.GE.U32.AND.EX P6, PT, RZ, UR5, PT, P6 ;  /* 0x00000005ff007c0c */ /* 0x000fe2000bfc6160 */
[----:B------:R3:W-:Y:S01]  /*3370*/  @!P4 STG.E desc[UR8][R2.64+0x1000], R13 ;  /* 0x0010000d0200c986 */ /* 0x0007e2000c101908 */
[----:B------:R-:W-:Y:S01]  /*3380*/  ISETP.GE.U32.AND P5, PT, R10, UR4, PT ;  /* 0x000000040a007c0c */ /* 0x000fe2000bfa6070 */
[----:B------:R-:W-:Y:S01]  /*3390*/  @!P2 IMAD.MOV.U32 R10, RZ, RZ, -0x1 ;  /* 0xffffffffff0aa424 */ /* 0x000fe200078e00ff */
[----:B----4-:R-:W-:-:S02]  /*33a0*/  @!P1 LOP3.LUT R11, R9, R4, RZ, 0x3c, !PT ;  /* 0x00000004090b9212 */ /* 0x010fc400078e3cff */
[----:B--2---:R-:W-:Y:S01]  /*33b0*/  @!P2 ISETP.GT.AND P3, PT, R5, -0x1, PT ;  /* 0xffffffff0500a80c */ /* 0x004fe20003f64270 */
[----:B------:R-:W2:Y:S01]  /*33c0*/  LDS R4, [R33+0x2c00] ;  /* 0x002c000021047984 */ /* 0x000ea20000000800 */
[----:B------:R-:W-:Y:S01]  /*33d0*/  @!P0 IMAD.MOV.U32 R14, RZ, RZ, -0x1 ;  /* 0xffffffffff0e8424 */ /* 0x000fe200078e00ff */
[----:B------:R-:W-:Y:S02]  /*33e0*/  ISETP.GE.U32.AND P4, PT, R12, UR4, PT ;  /* 0x000000040c007c0c */ /* 0x000fe4000bf86070 */
[----:B------:R4:W-:Y:S01]  /*33f0*/  @!P1 STG.E desc[UR8][R2.64+0x1800], R11 ;  /* 0x0018000b02009986 */ /* 0x0009e2000c101908 */
[----:B------:R-:W-:Y:S01]  /*3400*/  @!P2 SEL R10, R10, 0x80000000, P3 ;  /* 0x800000000a0aa807 */ /* 0x000fe20001800000 */
[----:B------:R-:W-:Y:S01]  /*3410*/  @!P6 IMAD.MOV.U32 R12, RZ, RZ, -0x1 ;  /* 0xffffffffff0ce424 */ /* 0x000fe200078e00ff */
[----:B-----5:R-:W-:Y:S01]  /*3420*/  @!P0 ISETP.GT.AND P1, PT, R6, -0x1, PT ;  /* 0xffffffff0600880c */ /* 0x020fe20003f24270 */
[----:B------:R-:W5:Y:S01]  /*3430*/  LDS R9, [R33+0x3000] ;  /* 0x0030000021097984 */ /* 0x000f620000000800 */
[----:B---3--:R-:W-:-:S02]  /*3440*/  @!P2 LOP3.LUT R13, R10, R5, RZ, 0x3c, !PT ;  /* 0x000000050a0da212 */ /* 0x008fc400078e3cff */
[----:B------:R-:W-:Y:S01]  /*3450*/  @!P0 SEL R5, R14, 0x80000000, P1 ;  /* 0x800000000e058807 */ /* 0x000fe20000800000 */
[C---:B------:R-:W-:Y:S01]  /*3460*/  VIADD R14, R0.reuse, 0xf00 ;  /* 0x00000f00000e7836 */ /* 0x040fe20000000000 */
[----:B0-----:R-:W-:Y:S01]  /*3470*/  @!P6 ISETP.GT.AND P3, PT, R7, -0x1, PT ;  /* 0xffffffff0700e80c */ /* 0x001fe20003f64270 */
[----:B------:R0:W-:Y:S01]  /*3480*/  @!P2 STG.E desc[UR8][R2.64+0x1c00], R13 ;  /* 0x001c000d0200a986 */ /* 0x0001e2000c101908 */
[----:B------:R-:W-:Y:S02]  /*3490*/  ISETP.GE.U32.AND.EX P5, PT, RZ, UR5, PT, P5 ;  /* 0x00000005ff007c0c */ /* 0x000fe4000bfa6150 */
[----:B----4-:R-:W-:Y:S01]  /*34a0*/  @!P0 LOP3.LUT R11, R5, R6, RZ, 0x3c, !PT ;  /* 0x00000006050b8212 */ /* 0x010fe200078e3cff */
[----:B------:R-:W-:Y:S01]  /*34b0*/  VIADD R5, R0, 0xd00 ;  /* 0x00000d0000057836 */ /* 0x000fe20000000000 */
[----:B------:R-:W-:Y:S01]  /*34c0*/  @!P6 SEL R6, R12, 0x80000000, P3 ;  /* 0x800000000c06e807 */ /* 0x000fe20001800000 */
[C---:B------:R-:W-:Y:S01]  /*34d0*/  VIADD R12, R0.reuse, 0xe00 ;  /* 0x00000e00000c7836 */ /* 0x040fe20000000000 */
[----:B------:R-:W-:Y:S01]  /*34e0*/  LOP3.LUT R10, R0, 0xc00, RZ, 0xfc, !PT ;  /* 0x00000c00000a7812 */ /* 0x000fe200078efcff */
[----:B------:R-:W-:Y:S01]  /*34f0*/  @!P0 STG.E desc[UR8][R2.64+0x2000], R11 ;  /* 0x0020000b02008986 */ /* 0x000fe2000c101908 */
[----:B------:R-:W-:-:S02]  /*3500*/  @!P6 LOP3.LUT R15, R6, R7, RZ, 0x3c, !PT ;  /* 0x00000007060fe212 */ /* 0x000fc400078e3cff */
[----:B------:R-:W-:Y:S01]  /*3510*/  ISETP.GE.U32.AND P3, PT, R5, UR4, PT ;  /* 0x0000000405007c0c */ /* 0x000fe2000bf66070 */
[----:B------:R-:W3:Y:S01]  /*3520*/  LDS R6, [R33+0x3800] ;  /* 0x0038000021067984 */ /* 0x000ee20000000800 */
[----:B------:R-:W-:Y:S01]  /*3530*/  ISETP.GE.U32.AND P1, PT, R10, UR4, PT ;  /* 0x000000040a007c0c */ /* 0x000fe2000bf26070 */
[----:B------:R-:W-:Y:S01]  /*3540*/  @!P5 IMAD.MOV.U32 R16, RZ, RZ, -0x1 ;  /* 0xffffffffff10d424 */ /* 0x000fe200078e00ff */
[----:B------:R-:W-:Y:S01]  /*3550*/  ISETP.GE.U32.AND.EX P2, PT, RZ, UR5, PT, P4 ;  /* 0x00000005ff007c0c */ /* 0x000fe2000bf46140 */
[----:B------:R-:W4:Y:S01]  /*3560*/  LDS R5, [R33+0x3400] ;  /* 0x0034000021057984 */ /* 0x000f220000000800 */
[----:B-1----:R-:W-:Y:S02]  /*3570*/  @!P5 ISETP.GT.AND P0, PT, R8, -0x1, PT ;  /* 0xffffffff0800d80c */ /* 0x002fe40003f04270 */
[----:B------:R-:W-:Y:S01]  /*3580*/  ISETP.GE.U32.AND.EX P1, PT, RZ, UR5, PT, P1 ;  /* 0x00000005ff007c0c */ /* 0x000fe2000bf26110 */
[----:B------:R-:W1:Y:S01]  /*3590*/  LDS R10, [R33+0x4000] ;  /* 0x00400000210a7984 */ /* 0x000e620000000800 */
[----:B0-----:R-:W-:-:S02]  /*35a0*/  @!P5 SEL R13, R16, 0x80000000, P0 ;  /* 0x80000000100dd807 */ /* 0x001fc40000000000 */
[----:B------:R-:W-:Y:S01]  /*35b0*/  ISETP.GE.U32.AND P0, PT, R12, UR4, PT ;  /* 0x000000040c007c0c */ /* 0x000fe2000bf06070 */
[----:B------:R-:W0:Y:S01]  /*35c0*/  LDS R7, [R33+0x3c00] ;  /* 0x003c000021077984 */ /* 0x000e220000000800 */
[----:B------:R-:W-:Y:S01]  /*35d0*/  @!P5 LOP3.LUT R13, R13, R8, RZ, 0x3c, !PT ;  /* 0x000000080d0dd212 */ /* 0x000fe200078e3cff */
[C---:B------:R-:W-:Y:S01]  /*35e0*/  VIADD R12, R0.reuse, 0x1100 ;  /* 0x00001100000c7836 */ /* 0x040fe20000000000 */
[----:B------:R-:W-:Y:S01]  /*35f0*/  LOP3.LUT R8, R0, 0x1000, RZ, 0xfc, !PT ;  /* 0x0000100000087812 */ /* 0x000fe200078efcff */
[----:B------:R-:W0:Y:S01]  /*3600*/  LDS R11, [R33+0x4400] ;  /* 0x00440000210b7984 */ /* 0x000e220000000800 */
[----:B------:R-:W-:Y:S01]  /*3610*/  @!P2 IMAD.MOV.U32 R17, RZ, RZ, -0x1 ;  /* 0xffffffffff11a424 */ /* 0x000fe200078e00ff */
[----:B------:R-:W-:Y:S02]  /*3620*/  ISETP.GE.U32.AND.EX P0, PT, RZ, UR5, PT, P0 ;  /* 0x00000005ff007c0c */ /* 0x000fe4000bf06100 */
[----:B------:R-:W-:Y:S01]  /*3630*/  @!P6 STG.E desc[UR8][R2.64+0x2400], R15 ;  /* 0x0024000f0200e986 */ /* 0x000fe2000c101908 */
[----:B--2---:R-:W-:-:S02]  /*3640*/  @!P2 ISETP.GT.AND P6, PT, R4, -0x1, PT ;  /* 0xffffffff0400a80c */ /* 0x004fc40003fc4270 */
[----:B------:R-:W-:Y:S01]  /*3650*/  ISETP.GE.U32.AND.EX P3, PT, RZ, UR5, PT, P3 ;  /* 0x00000005ff007c0c */ /* 0x000fe2000bf66130 */
[----:B------:R2:W-:Y:S01]  /*3660*/  @!P5 STG.E desc[UR8][R2.64+0x2800], R13 ;  /* 0x0028000d0200d986 */ /* 0x0005e2000c101908 */
[----:B------:R-:W-:Y:S01]  /*3670*/  ISETP.GE.U32.AND P5, PT, R8, UR4, PT ;  /* 0x0000000408007c0c */ /* 0x000fe2000bfa6070 */
[----:B------:R-:W-:Y:S01]  /*3680*/  @!P1 IMAD.MOV.U32 R8, RZ, RZ, -0x1 ;  /* 0xffffffffff089424 */ /* 0x000fe200078e00ff */
[----:B------:R-:W-:Y:S02]  /*3690*/  @!P2 SEL R17, R17, 0x80000000, P6 ;  /* 0x800000001111a807 */ /* 0x000fe40003000000 */
[----:B-----5:R-:W-:Y:S02]  /*36a0*/  @!P1 ISETP.GT.AND P6, PT, R9, -0x1, PT ;  /* 0xffffffff0900980c */ /* 0x020fe40003fc4270 */
[----:B------:R-:W-:Y:S02]  /*36b0*/  ISETP.GE.U32.AND P4, PT, R14, UR4, PT ;  /* 0x000000040e007c0c */ /* 0x000fe4000bf86070 */
[----:B------:R-:W-:-:S02]  /*36c0*/  @!P1 SEL R8, R8, 0x80000000, P6 ;  /* 0x8000000008089807 */ /* 0x000fc40003000000 */
[----:B------:R-:W-:Y:S01]  /*36d0*/  ISETP.GE.U32.AND.EX P5, PT, RZ, UR5, PT, P5 ;  /* 0x00000005ff007c0c */ /* 0x000fe2000bfa6150 */
[----:B--2---:R-:W-:Y:S01]  /*36e0*/  @!P0 IMAD.MOV.U32 R13, RZ, RZ, -0x1 ;  /* 0xffffffffff0d8424 */ /* 0x004fe200078e00ff */
[----:B------:R-:W-:Y:S02]  /*36f0*/  ISETP.GE.U32.AND.EX P4, PT, RZ, UR5, PT, P4 ;  /* 0x00000005ff007c0c */ /* 0x000fe4000bf86140 */
[----:B------:R-:W-:Y:S01]  /*3700*/  @!P1 LOP3.LUT R9, R8, R9, RZ, 0x3c, !PT ;  /* 0x0000000908099212 */ /* 0x000fe200078e3cff */
[----:B------:R-:W-:Y:S01]  /*3710*/  VIADD R8, R0, 0x1200 ;  /* 0x0000120000087836 */ /* 0x000fe20000000000 */
[----:B------:R-:W-:Y:S01]  /*3720*/  ISETP.GE.U32.AND P6, PT, R12, UR4, PT ;  /* 0x000000040c007c0c */ /* 0x000fe2000bfc6070 */
[----:B------:R-:W-:Y:S01]  /*3730*/  @!P3 IMAD.MOV.U32 R0, RZ, RZ, -0x1 ;  /* 0xffffffffff00b424 */ /* 0x000fe200078e00ff */
[----:B------:R-:W-:Y:S01]  /*3740*/  @!P2 LOP3.LUT R17, R17, R4, RZ, 0x3c, !PT ;  /* 0x000000041111a212 */ /* 0x000fe200078e3cff */
[----:B------:R2:W-:Y:S01]  /*3750*/  @!P1 STG.E desc[UR8][R2.64+0x3000], R9 ;  /* 0x0030000902009986 */ /* 0x0005e2000c101908 */
[----:B------:R-:W-:-:S02]  /*3760*/  ISETP.GE.U32.AND.EX P6, PT, RZ, UR5, PT, P6 ;  /* 0x00000005ff007c0c */ /* 0x000fc4000bfc6160 */
[----:B---3--:R-:W-:Y:S01]  /*3770*/  @!P0 ISETP.GT.AND P1, PT, R6, -0x1, PT ;  /* 0xffffffff0600880c */ /* 0x008fe20003f24270 */
[----:B------:R3:W-:Y:S01]  /*3780*/  @!P2 STG.E desc[UR8][R2.64+0x2c00], R17 ;  /* 0x002c00110200a986 */ /* 0x0007e2000c101908 */
[----:B----4-:R-:W-:Y:S01]  /*3790*/  @!P3 ISETP.GT.AND P2, PT, R5, -0x1, PT ;  /* 0xffffffff0500b80c */ /* 0x010fe20003f44270 */
[----:B------:R-:W-:Y:S01]  /*37a0*/  @!P5 IMAD.MOV.U32 R12, RZ, RZ, -0x1 ;  /* 0xffffffffff0cd424 */ /* 0x000fe200078e00ff */
[----:B------:R-:W-:Y:S01]  /*37b0*/  @!P0 SEL R13, R13, 0x80000000, P1 ;  /* 0x800000000d0d8807 */ /* 0x000fe20000800000 */
[----:B------:R-:W-:Y:S01]  /*37c0*/  @!P4 IMAD.MOV.U32 R4, RZ, RZ, -0x1 ;  /* 0xffffffffff04c424 */ /* 0x000fe200078e00ff */
[----:B-1----:R-:W-:Y:S02]  /*37d0*/  @!P5 ISETP.GT.AND P1, PT, R10, -0x1, PT ;  /* 0xffffffff0a00d80c */ /* 0x002fe40003f24270 */
[----:B------:R-:W-:Y:S02]  /*37e0*/  @!P3 SEL R0, R0, 0x80000000, P2 ;  /* 0x800000000000b807 */ /* 0x000fe40001000000 */
[----:B0-----:R-:W-:Y:S01]  /*37f0*/  @!P4 ISETP.GT.AND P2, PT, R7, -0x1, PT ;  /* 0xffffffff0700c80c */ /* 0x001fe20003f44270 */
[----:B------:R-:W-:Y:S01]  /*3800*/  @!P6 IMAD.MOV.U32 R14, RZ, RZ, -0x1 ;  /* 0xffffffffff0ee424 */ /* 0x000fe200078e00ff */
[----:B--2---:R-:W-:-:S02]  /*3810*/  @!P5 SEL R9, R12, 0x80000000, P1 ;  /* 0x800000000c09d807 */ /* 0x004fc40000800000 */
[----:B------:R-:W-:Y:S02]  /*3820*/  ISETP.GE.U32.AND P1, PT, R8, UR4, PT ;  /* 0x0000000408007c0c */ /* 0x000fe4000bf26070 */
[----:B------:R-:W-:Y:S02]  /*3830*/  @!P4 SEL R4, R4, 0x80000000, P2 ;  /* 0x800000000404c807 */ /* 0x000fe40001000000 */
[----:B------:R-:W-:Y:S02]  /*3840*/  @!P6 ISETP.GT.AND P2, PT, R11, -0x1, PT ;  /* 0xffffffff0b00e80c */ /* 0x000fe40003f44270 */
[----:B------:R-:W-:Y:S02]  /*3850*/  ISETP.GE.U32.AND.EX P1, PT, RZ, UR5, PT, P1 ;  /* 0x00000005ff007c0c */ /* 0x000fe4000bf26110 */
[----:B------:R-:W-:Y:S02]  /*3860*/  @!P3 LOP3.LUT R5, R0, R5, RZ, 0x3c, !PT ;  /* 0x000000050005b212 */ /* 0x000fe400078e3cff */
[----:B------:R-:W-:-:S02]  /*3870*/  @!P6 SEL R0, R14, 0x80000000, P2 ;  /* 0x800000000e00e807 */ /* 0x000fc40001000000 */
[----:B------:R-:W-:Y:S01]  /*3880*/  @!P0 LOP3.LUT R13, R13, R6, RZ, 0x3c, !PT ;  /* 0x000000060d0d8212 */ /* 0x000fe200078e3cff */
[----:B------:R3:W-:Y:S01]  /*3890*/  @!P3 STG.E desc[UR8][R2.64+0x3400], R5 ;  /* 0x003400050200b986 */ /* 0x0007e2000c101908 */
[----:B------:R-:W-:Y:S02]  /*38a0*/  @!P4 LOP3.LUT R7, R4, R7, RZ, 0x3c, !PT ;  /* 0x000000070407c212 */ /* 0x000fe400078e3cff */
[----:B------:R-:W-:Y:S01]  /*38b0*/  @!P5 LOP3.LUT R9, R9, R10, RZ, 0x3c, !PT ;  /* 0x0000000a0909d212 */ /* 0x000fe200078e3cff */
[----:B------:R3:W-:Y:S01]  /*38c0*/  @!P0 STG.E desc[UR8][R2.64+0x3800], R13 ;  /* 0x0038000d02008986 */ /* 0x0007e2000c101908 */
[----:B------:R-:W-:-:S03]  /*38d0*/  @!P6 LOP3.LUT R11, R0, R11, RZ, 0x3c, !PT ;  /* 0x0000000b000be212 */ /* 0x000fc600078e3cff */
[----:B------:R3:W-:Y:S04]  /*38e0*/  @!P4 STG.E desc[UR8][R2.64+0x3c00], R7 ;  /* 0x003c00070200c986 */ /* 0x0007e8000c101908 */
[----:B------:R3:W-:Y:S04]  /*38f0*/  @!P5 STG.E desc[UR8][R2.64+0x4000], R9 ;  /* 0x004000090200d986 */ /* 0x0007e8000c101908 */
[----:B------:R3:W-:Y:S01]  /*3900*/  @!P6 STG.E desc[UR8][R2.64+0x4400], R11 ;  /* 0x0044000b0200e986 */ /* 0x0007e2000c101908 */
[----:B------:R-:W-:Y:S05]  /*3910*/  @P1 EXIT ;  /* 0x000000000000194d */ /* 0x000fea0003800000 */
[----:B------:R-:W0:Y:S01]  /*3920*/  LDS R33, [R33+0x4800] ;  /* 0x0048000021217984 */ /* 0x000e220000000800 */
[----:B------:R-:W-:Y:S01]  /*3930*/  IMAD.MOV.U32 R0, RZ, RZ, -0x1 ;  /* 0xffffffffff007424 */ /* 0x000fe200078e00ff */
[----:B0-----:R-:W-:-:S04]  /*3940*/  ISETP.GT.AND P0, PT, R33, -0x1, PT ;  /* 0xffffffff2100780c */ /* 0x001fc80003f04270 */
[----:B------:R-:W-:-:S04]  /*3950*/  SEL R0, R0, 0x80000000, P0 ;  /* 0x8000000000007807 */ /* 0x000fc80000000000 */
[----:B---3--:R-:W-:-:S05]  /*3960*/  LOP3.LUT R5, R0, R33, RZ, 0x3c, !PT ;  /* 0x0000002100057212 */ /* 0x008fca00078e3cff */
[----:B------:R-:W-:Y:S01]  /*3970*/  STG.E desc[UR8][R2.64+0x4800], R5 ;  /* 0x0048000502007986 */ /* 0x000fe2000c101908 */
[----:B------:R-:W-:Y:S05]  /*3980*/  EXIT ;  /* 0x000000000000794d */ /* 0x000fea0003800000 */
.L_x_219:
        /* <DEDUP_REMOVED lines=15> */
.L_x_274:


//--------------------- .text._ZN3cub18CUB_300001_SM_10006detail11EmptyKernelIvEEvv --------------------------
	.section	.text._ZN3cub18CUB_300001_SM_10006detail11EmptyKernelIvEEvv,"ax",@progbits
	.align	128
        .global         _ZN3cub18CUB_300001_SM_10006detail11EmptyKernelIvEEvv
        .type           _ZN3cub18CUB_300001_SM_10006detail11EmptyKernelIvEEvv,@function
        .size           _ZN3cub18CUB_300001_SM_10006detail11EmptyKernelIvEEvv,(.L_x_275 - _ZN3cub18CUB_300001_SM_10006detail11EmptyKernelIvEEvv)
        .other          _ZN3cub18CUB_300001_SM_10006detail11EmptyKernelIvEEvv,@"STO_CUDA_ENTRY STV_DEFAULT"
_ZN3cub18CUB_300001_SM_10006detail11EmptyKernelIvEEvv:
.text._ZN3cub18CUB_300001_SM_10006detail11EmptyKernelIvEEvv:
[----:B------:R-:W-:Y:S01]  /*0000*/  LDC R1, c[0x0][0x37c] ;  /* 0x0000df00ff017b82 */ /* 0x000fe20000000800 */
[----:B------:R-:W-:Y:S05]  /*0010*/  EXIT ;  /* 0x000000000000794d */ /* 0x000fea0003800000 */
.L_x_220:
        /* <DEDUP_REMOVED lines=14> */
.L_x_275:


//--------------------- .text._Z12make_distribPfjPjjS0_S0_ffj --------------------------
	.section	.text._Z12make_distribPfjPjjS0_S0_ffj,"ax",@progbits
	.align	128
        .global         _Z12make_distribPfjPjjS0_S0_ffj
        .type           _Z12make_distribPfjPjjS0_S0_ffj,@function
        .size           _Z12make_distribPfjPjjS0_S0_ffj,(.L_x_269 - _Z12make_distribPfjPjjS0_S0_ffj)
        .other          _Z12make_distribPfjPjjS0_S0_ffj,@"STO_CUDA_ENTRY STV_DEFAULT"
_Z12make_distribPfjPjjS0_S0_ffj:
.text._Z12make_distribPfjPjjS0_S0_ffj:
[----:B------:R-:W-:Y:S01]  /*0000*/  LDC R1, c[0x0][0x37c] ;  /* 0x0000df00ff017b82 */ /* 0x000fe20000000800 */
[----:B------:R-:W0:Y:S07]  /*0010*/  S2R R4, SR_TID.X ;  /* 0x0000000000047919 */ /* 0x000e2e0000002100 */
[----:B------:R-:W0:Y:S01]  /*0020*/  S2UR UR4, SR_CTAID.X ;  /* 0x00000000000479c3 */ /* 0x000e220000002500 */
[----:B------:R-:W1:Y:S07]  /*0030*/  LDCU UR5, c[0x0][0x3b8] ;  /* 0x00007700ff0577ac */ /* 0x000e6e0008000800 */
[----:B------:R-:W0:Y:S02]  /*0040*/  LDC R3, c[0x0][0x360] ;  /* 0x0000d800ff037b82 */ /* 0x000e240000000800 */
[----:B0-----:R-:W-:-:S05]  /*0050*/  IMAD R4, R3, UR4, R4 ;  /* 0x0000000403047c24 */ /* 0x001fca000f8e0204 */
[----:B-1----:R-:W-:-:S13]  /*0060*/  ISETP.GE.U32.AND P0, PT, R4, UR5, PT ;  /* 0x0000000504007c0c */ /* 0x002fda000bf06070 */
[----:B------:R-:W-:Y:S05]  /*0070*/  @P0 EXIT ;  /* 0x000000000000094d */ /* 0x000fea0003800000 */
[----:B------:R-:W0:Y:S01]  /*0080*/  LDCU UR4, c[0x0][0x388] ;  /* 0x00007100ff0477ac */ /* 0x000e220008000800 */
[----:B------:R-:W-:-:S04]  /*0090*/  I2FP.F32.U32 R3, UR5 ;  /* 0x0000000500037c45 */ /* 0x000fc80008201000 */
[----:B------:R-:W1:Y:S01]  /*00a0*/  MUFU.RCP R2, R3 ;  /* 0x0000000300027308 */ /* 0x000e620000001000 */
[----:B0-----:R-:W-:-:S07]  /*00b0*/  I2FP.F32.U32 R0, UR4 ;  /* 0x0000000400007c45 */ /* 0x001fce0008201000 */
[----:B------:R-:W0:Y:S01]  /*00c0*/  FCHK P0, R0, R3 ;  /* 0x0000000300007302 */ /* 0x000e220000000000 */
[----:B-1----:R-:W-:-:S04]  /*00d0*/  FFMA R5, -R3, R2, 1 ;  /* 0x3f80000003057423 */ /* 0x002fc80000000102 */
[----:B------:R-:W-:-:S04]  /*00e0*/  FFMA R5, R2, R5, R2 ;  /* 0x0000000502057223 */ /* 0x000fc80000000002 */
[----:B------:R-:W-:-:S04]  /*00f0*/  FFMA R2, R0, R5, RZ ;  /* 0x0000000500027223 */ /* 0x000fc800000000ff */
[----:B------:R-:W-:-:S04]  /*0100*/  FFMA R6, -R3, R2, R0 ;  /* 0x0000000203067223 */ /* 0x000fc80000000100 */
[----:B------:R-:W-:Y:S01]  /*0110*/  FFMA R15, R5, R6, R2 ;  /* 0x00000006050f7223 */ /* 0x000fe20000000002 */
[----:B0-----:R-:W-:Y:S06]  /*0120*/  @!P0 BRA `(.L_x_221) ;  /* 0x00000000000c8947 */ /* 0x001fec0003800000 */
[----:B------:R-:W-:-:S07]  /*0130*/  MOV R2, 0x150 ;  /* 0x0000015000027802 */ /* 0x000fce0000000f00 */
[----:B------:R-:W-:Y:S05]  /*0140*/  CALL.REL.NOINC `($__internal_0_$__cuda_sm3x_div_rn_noftz_f32_slowpath) ;  /* 0x0000000c005c7944 */ /* 0x000fea0003c00000 */
[----:B------:R-:W-:-:S07]  /*0150*/  IMAD.MOV.U32 R15, RZ, RZ, R13 ;  /* 0x000000ffff0f7224 */ /* 0x000fce00078e000d */
.L_x_221:
[----:B------:R-:W0:Y:S02]  /*0160*/  F2I.U32.FLOOR.NTZ R15, R15 ;  /* 0x0000000f000f7305 */ /* 0x000e240000207000 */
[----:B0-----:R-:W-:-:S04]  /*0170*/  IMAD R14, R4, R15, RZ ;  /* 0x0000000f040e7224 */ /* 0x001fc800078e02ff */
[----:B------:R-:W-:Y:S01]  /*0180*/  VIADD R16, R14, 0x1 ;  /* 0x000000010e107836 */ /* 0x000fe20000000000 */
[----:B------:R-:W-:-:S04]  /*0190*/  IADD3 R7, PT, PT, R15, R14, RZ ;  /* 0x0000000e0f077210 */ /* 0x000fc80007ffe0ff */
[----:B------:R-:W-:-:S13]  /*01a0*/  ISETP.GE.U32.AND P0, PT, R16, R7, PT ;  /* 0x000000071000720c */ /* 0x000fda0003f06070 */
[----:B------:R-:W-:Y:S05]  /*01b0*/  @P0 EXIT ;  /* 0x000000000000094d */ /* 0x000fea0003800000 */
[----:B------:R-:W0:Y:S01]  /*01c0*/  LDC.64 R4, c[0x0][0x380] ;  /* 0x0000e000ff047b82 */ /* 0x000e220000000a00 */
[----:B------:R-:W1:Y:S01]  /*01d0*/  LDCU.64 UR4, c[0x0][0x358] ;  /* 0x00006b00ff0477ac */ /* 0x000e620008000a00 */
[----:B------:R-:W2:Y:S06]  /*01e0*/  LDCU UR6, c[0x0][0x398] ;  /* 0x00007300ff0677ac */ /* 0x000eac0008000800 */
[----:B------:R-:W3:Y:S01]  /*01f0*/  LDC.64 R8, c[0x0][0x3b0] ;  /* 0x0000ec00ff087b82 */ /* 0x000ee20000000a00 */
[----:B0-----:R-:W-:-:S06]  /*0200*/  IMAD.WIDE.U32 R4, R14, 0x4, R4 ;  /* 0x000000040e047825 */ /* 0x001fcc00078e0004 */
[----:B-1----:R2:W4:Y:S01]  /*0210*/  LDG.E R5, desc[UR4][R4.64] ;  /* 0x0000000404057981 */ /* 0x002522000c1e1900 */
[----:B------:R-:W-:Y:S01]  /*0220*/  BSSY.RECONVERGENT B0, `(.L_x_222) ;  /* 0x000000f000007945 */ /* 0x000fe20003800200 */
[----:B---3--:R-:W-:-:S04]  /*0230*/  FADD R3, R9, -R8 ;  /* 0x8000000809037221 */ /* 0x008fc80000000000 */
[----:B------:R-:W0:Y:S01]  /*0240*/  MUFU.RCP R2, R3 ;  /* 0x0000000300027308 */ /* 0x000e220000001000 */
[----:B--2---:R-:W-:Y:S01]  /*0250*/  I2FP.F32.U32 R4, UR6 ;  /* 0x0000000600047c45 */ /* 0x004fe20008201000 */
[----:B0-----:R-:W-:-:S04]  /*0260*/  FFMA R9, -R3, R2, 1 ;  /* 0x3f80000003097423 */ /* 0x001fc80000000102 */
[----:B------:R-:W-:Y:S01]  /*0270*/  FFMA R9, R2, R9, R2 ;  /* 0x0000000902097223 */ /* 0x000fe20000000002 */
[----:B----4-:R-:W-:-:S04]  /*0280*/  FADD R0, R5, -R8 ;  /* 0x8000000805007221 */ /* 0x010fc80000000000 */
[----:B------:R-:W0:Y:S01]  /*0290*/  FCHK P0, R0, R3 ;  /* 0x0000000300007302 */ /* 0x000e220000000000 */
[----:B------:R-:W-:-:S04]  /*02a0*/  FFMA R2, R0, R9, RZ ;  /* 0x0000000900027223 */ /* 0x000fc800000000ff */
[----:B------:R-:W-:-:S04]  /*02b0*/  FFMA R6, -R3, R2, R0 ;  /* 0x0000000203067223 */ /* 0x000fc80000000100 */
[----:B------:R-:W-:Y:S01]  /*02c0*/  FFMA R9, R9, R6, R2 ;  /* 0x0000000609097223 */ /* 0x000fe20000000002 */
[----:B0-----:R-:W-:Y:S06]  /*02d0*/  @!P0 BRA `(.L_x_223) ;  /* 0x00000000000c8947 */ /* 0x001fec0003800000 */
[----:B------:R-:W-:-:S07]  /*02e0*/  MOV R2, 0x300 ;  /* 0x0000030000027802 */ /* 0x000fce0000000f00 */
[----:B------:R-:W-:Y:S05]  /*02f0*/  CALL.REL.NOINC `($__internal_0_$__cuda_sm3x_div_rn_noftz_f32_slowpath) ;  /* 0x0000000800f07944 */ /* 0x000fea0003c00000 */
[----:B------:R-:W-:-:S07]  /*0300*/  IMAD.MOV.U32 R9, RZ, RZ, R13 ;  /* 0x000000ffff097224 */ /* 0x000fce00078e000d */
.L_x_223:
[----:B------:R-:W-:Y:S05]  /*0310*/  BSYNC.RECONVERGENT B0 ;  /* 0x0000000000007941 */ /* 0x000fea0003800200 */
.L_x_222:
[----:B------:R-:W-:Y:S01]  /*0320*/  LOP3.LUT R0, R15, 0x3, RZ, 0xc0, !PT ;  /* 0x000000030f007812 */ /* 0x000fe200078ec0ff */
[----:B------:R-:W-:Y:S01]  /*0330*/  FMUL R9, R9, R4 ;  /* 0x0000000409097220 */ /* 0x000fe20000400000 */
[----:B------:R-:W0:Y:S01]  /*0340*/  LDCU UR7, c[0x0][0x398] ;  /* 0x00007300ff0777ac */ /* 0x000e220008000800 */
[----:B------:R-:W-:Y:S01]  /*0350*/  BSSY.RECONVERGENT B0, `(.L_x_224) ;  /* 0x0000034000007945 */ /* 0x000fe20003800200 */
[----:B------:R-:W-:Y:S01]  /*0360*/  ISETP.NE.AND P0, PT, R0, 0x1, PT ;  /* 0x000000010000780c */ /* 0x000fe20003f05270 */
[----:B------:R1:W2:Y:S01]  /*0370*/  F2I.FLOOR.NTZ R5, R9 ;  /* 0x0000000900057305 */ /* 0x0002a20000207100 */
[----:B------:R-:W3:Y:S11]  /*0380*/  LDCU UR6, c[0x0][0x3b0] ;  /* 0x00007600ff0677ac */ /* 0x000ef60008000800 */
[----:B-1----:R-:W-:Y:S05]  /*0390*/  @!P0 BRA `(.L_x_225) ;  /* 0x0000000000bc8947 */ /* 0x002fea0003800000 */
[----:B------:R-:W1:Y:S01]  /*03a0*/  LDC.64 R18, c[0x0][0x380] ;  /* 0x0000e000ff127b82 */ /* 0x000e620000000a00 */
[----:B------:R-:W-:Y:S01]  /*03b0*/  VIADD R17, R15, 0x3 ;  /* 0x000000030f117836 */ /* 0x000fe20000000000 */
[----:B------:R-:W-:Y:S04]  /*03c0*/  BSSY.RECONVERGENT B1, `(.L_x_226) ;  /* 0x000002b000017945 */ /* 0x000fe80003800200 */
[----:B------:R-:W-:Y:S02]  /*03d0*/  LOP3.LUT R17, R17, 0x3, RZ, 0xc0, !PT ;  /* 0x0000000311117812 */ /* 0x000fe400078ec0ff */
[----:B------:R-:W4:Y:S02]  /*03e0*/  LDC.64 R8, c[0x0][0x390] ;  /* 0x0000e400ff087b82 */ /* 0x000f240000000a00 */
[----:B------:R-:W-:Y:S01]  /*03f0*/  IADD3 R17, PT, PT, -R17, RZ, RZ ;  /* 0x000000ff11117210 */ /* 0x000fe20007ffe1ff */
[----:B-1----:R-:W-:-:S07]  /*0400*/  IMAD.WIDE.U32 R18, R16, 0x4, R18 ;  /* 0x0000000410127825 */ /* 0x002fce00078e0012 */
.L_x_231:
[----:B------:R-:W3:Y:S01]  /*0410*/  LDG.E R2, desc[UR4][R18.64] ;  /* 0x0000000412027981 */ /* 0x000ee2000c1e1900 */
[----:B------:R-:W1:Y:S01]  /*0420*/  MUFU.RCP R0, R3 ;  /* 0x0000000300007308 */ /* 0x000e620000001000 */
[----:B------:R-:W-:Y:S01]  /*0430*/  VIADD R17, R17, 0x1 ;  /* 0x0000000111117836 */ /* 0x000fe20000000000 */
[----:B------:R-:W-:Y:S01]  /*0440*/  BSSY.RECONVERGENT B2, `(.L_x_227) ;  /* 0x000000f000027945 */ /* 0x000fe20003800200 */
[----:B--2---:R-:W-:-:S03]  /*0450*/  IMAD.MOV.U32 R16, RZ, RZ, R5 ;  /* 0x000000ffff107224 */ /* 0x004fc600078e0005 */
[----:B------:R-:W-:Y:S01]  /*0460*/  ISETP.NE.AND P2, PT, R17, RZ, PT ;  /* 0x000000ff1100720c */ /* 0x000fe20003f45270 */
[----:B01----:R-:W-:-:S04]  /*0470*/  FFMA R11, -R3, R0, 1 ;  /* 0x3f800000030b7423 */ /* 0x003fc80000000100 */
[----:B------:R-:W-:Y:S01]  /*0480*/  FFMA R0, R0, R11, R0 ;  /* 0x0000000b00007223 */ /* 0x000fe20000000000 */
[----:B---3--:R-:W-:-:S04]  /*0490*/  FADD R6, R2, -UR6 ;  /* 0x8000000602067e21 */ /* 0x008fc80008000000 */
[----:B------:R-:W1:Y:S01]  /*04a0*/  FCHK P0, R6, R3 ;  /* 0x0000000306007302 */ /* 0x000e620000000000 */
[----:B------:R-:W-:-:S04]  /*04b0*/  FFMA R11, R0, R6, RZ ;  /* 0x00000006000b7223 */ /* 0x000fc800000000ff */
[----:B------:R-:W-:-:S04]  /*04c0*/  FFMA R2, -R3, R11, R6 ;  /* 0x0000000b03027223 */ /* 0x000fc80000000106 */
[----:B------:R-:W-:Y:S01]  /*04d0*/  FFMA R11, R0, R2, R11 ;  /* 0x00000002000b7223 */ /* 0x000fe2000000000b */
[----:B-1----:R-:W-:Y:S06]  /*04e0*/  @!P0 BRA `(.L_x_228) ;  /* 0x0000000000108947 */ /* 0x002fec0003800000 */
[----:B------:R-:W-:Y:S02]  /*04f0*/  MOV R0, R6 ;  /* 0x0000000600007202 */ /* 0x000fe40000000f00 */
[----:B------:R-:W-:-:S07]  /*0500*/  MOV R2, 0x520 ;  /* 0x0000052000027802 */ /* 0x000fce0000000f00 */
[----:B0---4-:R-:W-:Y:S05]  /*0510*/  CALL.REL.NOINC `($__internal_0_$__cuda_sm3x_div_rn_noftz_f32_slowpath) ;  /* 0x0000000800687944 */ /* 0x011fea0003c00000 */
[----:B------:R-:W-:-:S07]  /*0520*/  IMAD.MOV.U32 R11, RZ, RZ, R13 ;  /* 0x000000ffff0b7224 */ /* 0x000fce00078e000d */
.L_x_228:
[----:B0-----:R-:W-:Y:S05]  /*0530*/  BSYNC.RECONVERGENT B2 ;  /* 0x0000000000027941 */ /* 0x001fea0003800200 */
.L_x_227:
[----:B------:R-:W-:Y:S01]  /*0540*/  FMUL R11, R11, R4 ;  /* 0x000000040b0b7220 */ /* 0x000fe20000400000 */
[----:B------:R-:W-:Y:S01]  /*0550*/  I2FP.F32.S32 R5, R16 ;  /* 0x0000001000057245 */ /* 0x000fe20000201400 */
[----:B------:R-:W-:Y:S02]  /*0560*/  BSSY.RECONVERGENT B2, `(.L_x_229) ;  /* 0x000000c000027945 */ /* 0x000fe40003800200 */
[----:B------:R-:W0:Y:S02]  /*0570*/  FRND.FLOOR R0, R11 ;  /* 0x0000000b00007307 */ /* 0x000e240000205000 */
[----:B0-----:R-:W-:-:S13]  /*0580*/  FSETP.GT.AND P0, PT, R0, R5, PT ;  /* 0x000000050000720b */ /* 0x001fda0003f04000 */
[----:B------:R-:W0:Y:S02]  /*0590*/  @P0 F2I.FLOOR.NTZ R16, R11 ;  /* 0x0000000b00100305 */ /* 0x000e240000207100 */
[----:B0-----:R-:W-:Y:S01]  /*05a0*/  ISETP.GT.U32.AND P0, PT, R16, UR7, PT ;  /* 0x0000000710007c0c */ /* 0x001fe2000bf04070 */
[----:B------:R-:W-:-:S03]  /*05b0*/  IMAD.MOV.U32 R5, RZ, RZ, R16 ;  /* 0x000000ffff057224 */ /* 0x000fc600078e0010 */
[----:B------:R-:W-:-:S13]  /*05c0*/  ISETP.LT.OR P0, PT, R16, RZ, P0 ;  /* 0x000000ff1000720c */ /* 0x000fda0000701670 */
[----:B------:R-:W-:Y:S05]  /*05d0*/  @P0 BRA `(.L_x_230) ;  /* 0x0000000000100947 */ /* 0x000fea0003800000 */
[----:B----4-:R-:W-:-:S05]  /*05e0*/  IMAD.WIDE.U32 R10, R5, 0x4, R8 ;  /* 0x00000004050a7825 */ /* 0x010fca00078e0008 */
[----:B------:R-:W2:Y:S02]  /*05f0*/  LDG.E R0, desc[UR4][R10.64] ;  /* 0x000000040a007981 */ /* 0x000ea4000c1e1900 */
[----:B--2---:R-:W-:-:S05]  /*0600*/  IADD3 R13, PT, PT, R0, 0x1, RZ ;  /* 0x00000001000d7810 */ /* 0x004fca0007ffe0ff */
[----:B------:R0:W-:Y:S02]  /*0610*/  STG.E desc[UR4][R10.64], R13 ;  /* 0x0000000d0a007986 */ /* 0x0001e4000c101904 */
.L_x_230:
[----:B------:R-:W-:Y:S05]  /*0620*/  BSYNC.RECONVERGENT B2 ;  /* 0x0000000000027941 */ /* 0x000fea0003800200 */
.L_x_229:
[----:B------:R-:W-:Y:S01]  /*0630*/  IADD3 R18, P0, PT, R18, 0x4, RZ ;  /* 0x0000000412127810 */ /* 0x000fe20007f1e0ff */
[----:B------:R-:W-:-:S04]  /*0640*/  VIADD R14, R14, 0x1 ;  /* 0x000000010e0e7836 */ /* 0x000fc80000000000 */
[----:B------:R-:W-:Y:S01]  /*0650*/  IMAD.X R19, RZ, RZ, R19, P0 ;  /* 0x000000ffff137224 */ /* 0x000fe200000e0613 */
[----:B------:R-:W-:Y:S07]  /*0660*/  @P2 BRA `(.L_x_231) ;  /* 0xfffffffc00682947 */ /* 0x000fee000383ffff */
[----:B------:R-:W-:Y:S05]  /*0670*/  BSYNC.RECONVERGENT B1 ;  /* 0x0000000000017941 */ /* 0x000fea0003800200 */
.L_x_226:
[----:B------:R-:W-:-:S07]  /*0680*/  IADD3 R16, PT, PT, R14, 0x1, RZ ;  /* 0x000000010e107810 */ /* 0x000fce0007ffe0ff */
.L_x_225:
[----:B0--3--:R-:W-:Y:S05]  /*0690*/  BSYNC.RECONVERGENT B0 ;  /* 0x0000000000007941 */ /* 0x009fea0003800200 */
.L_x_224:
[----:B------:R-:W-:-:S05]  /*06a0*/  VIADD R15, R15, 0xfffffffe ;  /* 0xfffffffe0f0f7836 */ /* 0x000fca0000000000 */
[----:B------:R-:W-:-:S13]  /*06b0*/  ISETP.GE.U32.AND P0, PT, R15, 0x3, PT ;  /* 0x000000030f00780c */ /* 0x000fda0003f06070 */
[----:B------:R-:W-:Y:S05]  /*06c0*/  @!P0 EXIT ;  /* 0x000000000000894d */ /* 0x000fea0003800000 */
[----:B------:R-:W0:Y:S01]  /*06d0*/  LDC.64 R10, c[0x0][0x380] ;  /* 0x0000e000ff0a7b82 */ /* 0x000e220000000a00 */
[C---:B------:R-:W-:Y:S01]  /*06e0*/  IMAD.IADD R7, R16.reuse, 0x1, -R7 ;  /* 0x0000000110077824 */ /* 0x040fe200078e0a07 */
[----:B------:R-:W1:Y:S01]  /*06f0*/  LDCU UR7, c[0x0][0x398] ;  /* 0x00007300ff0777ac */ /* 0x000e620008000800 */
[----:B------:R-:W3:Y:S05]  /*0700*/  LDCU UR6, c[0x0][0x3b0] ;  /* 0x00007600ff0677ac */ /* 0x000eea0008000800 */
[----:B----4-:R-:W4:Y:S01]  /*0710*/  LDC.64 R8, c[0x0][0x390] ;  /* 0x0000e400ff087b82 */ /* 0x010f220000000a00 */
[----:B0-----:R-:W-:-:S03]  /*0720*/  IMAD.WIDE.U32 R10, R16, 0x4, R10 ;  /* 0x00000004100a7825 */ /* 0x001fc600078e000a */
[----:B------:R-:W-:-:S04]  /*0730*/  IADD3 R14, P0, PT, R10, 0x8, RZ ;  /* 0x000000080a0e7810 */ /* 0x000fc80007f1e0ff */
[----:B-1-3--:R-:W-:-:S09]  /*0740*/  IADD3.X R15, PT, PT, RZ, R11, RZ, P0, !PT ;  /* 0x0000000bff0f7210 */ /* 0x00afd200007fe4ff */
.L_x_242:
[----:B------:R-:W3:Y:S01]  /*0750*/  LDG.E R2, desc[UR4][R14.64+-0x8] ;  /* 0xfffff8040e027981 */ /* 0x000ee2000c1e1900 */
[----:B0-----:R-:W0:Y:S01]  /*0760*/  MUFU.RCP R0, R3 ;  /* 0x0000000300007308 */ /* 0x001e220000001000 */
[----:B------:R-:W-:Y:S01]  /*0770*/  VIADD R7, R7, 0x4 ;  /* 0x0000000407077836 */ /* 0x000fe20000000000 */
[----:B------:R-:W-:Y:S01]  /*0780*/  BSSY.RECONVERGENT B0, `(.L_x_232) ;  /* 0x000000f000007945 */ /* 0x000fe20003800200 */
[----:B--2---:R-:W-:-:S03]  /*0790*/  IMAD.MOV.U32 R16, RZ, RZ, R5 ;  /* 0x000000ffff107224 */ /* 0x004fc600078e0005 */
[----:B------:R-:W-:Y:S01]  /*07a0*/  ISETP.NE.AND P2, PT, R7, RZ, PT ;  /* 0x000000ff0700720c */ /* 0x000fe20003f45270 */
[----:B0-----:R-:W-:-:S04]  /*07b0*/  FFMA R11, -R3, R0, 1 ;  /* 0x3f800000030b7423 */ /* 0x001fc80000000100 */
[----:B------:R-:W-:Y:S01]  /*07c0*/  FFMA R0, R0, R11, R0 ;  /* 0x0000000b00007223 */ /* 0x000fe20000000000 */
[----:B---3--:R-:W-:-:S04]  /*07d0*/  FADD R6, R2, -UR6 ;  /* 0x8000000602067e21 */ /* 0x008fc80008000000 */
[----:B------:R-:W0:Y:S01]  /*07e0*/  FCHK P0, R6, R3 ;  /* 0x0000000306007302 */ /* 0x000e220000000000 */
[----:B------:R-:W-:-:S04]  /*07f0*/  FFMA R11, R0, R6, RZ ;  /* 0x00000006000b7223 */ /* 0x000fc800000000ff */
[----:B------:R-:W-:-:S04]  /*0800*/  FFMA R2, -R3, R11, R6 ;  /* 0x0000000b03027223 */ /* 0x000fc80000000106 */
[----:B------:R-:W-:Y:S01]  /*0810*/  FFMA R11, R0, R2, R11 ;  /* 0x00000002000b7223 */ /* 0x000fe2000000000b */
[----:B0-----:R-:W-:Y:S06]  /*0820*/  @!P0 BRA `(.L_x_233) ;  /* 0x0000000000108947 */ /* 0x001fec0003800000 */
[----:B------:R-:W-:Y:S02]  /*0830*/  MOV R0, R6 ;  /* 0x0000000600007202 */ /* 0x000fe40000000f00 */
[----:B------:R-:W-:-:S07]  /*0840*/  MOV R2, 0x860 ;  /* 0x0000086000027802 */ /* 0x000fce0000000f00 */
[----:B----4-:R-:W-:Y:S05]  /*0850*/  CALL.REL.NOINC `($__internal_0_$__cuda_sm3x_div_rn_noftz_f32_slowpath) ;  /* 0x0000000400987944 */ /* 0x010fea0003c00000 */
[----:B------:R-:W-:-:S07]  /*0860*/  IMAD.MOV.U32 R11, RZ, RZ, R13 ;  /* 0x000000ffff0b7224 */ /* 0x000fce00078e000d */
.L_x_233:
[----:B------:R-:W-:Y:S05]  /*0870*/  BSYNC.RECONVERGENT B0 ;  /* 0x0000000000007941 */ /* 0x000fea0003800200 */
.L_x_232:
[----:B------:R-:W-:Y:S01]  /*0880*/  FMUL R0, R11, R4 ;  /* 0x000000040b007220 */ /* 0x000fe20000400000 */
[----:B------:R-:W-:-:S03]  /*0890*/  I2FP.F32.S32 R5, R16 ;  /* 0x0000001000057245 */ /* 0x000fc60000201400 */
[----:B------:R-:W0:Y:S02]  /*08a0*/  FRND.FLOOR R2, R0 ;  /* 0x0000000000027307 */ /* 0x000e240000205000 */
[----:B0-----:R-:W-:-:S13]  /*08b0*/  FSETP.GT.AND P0, PT, R2, R5, PT ;  /* 0x000000050200720b */ /* 0x001fda0003f04000 */
[----:B------:R-:W0:Y:S02]  /*08c0*/  @P0 F2I.FLOOR.NTZ R16, R0 ;  /* 0x0000000000100305 */ /* 0x000e240000207100 */
[----:B0-----:R-:W-:-:S04]  /*08d0*/  ISETP.GT.U32.AND P0, PT, R16, UR7, PT ;  /* 0x0000000710007c0c */ /* 0x001fc8000bf04070 */
[----:B------:R-:W-:-:S13]  /*08e0*/  ISETP.LT.OR P0, PT, R16, RZ, P0 ;  /* 0x000000ff1000720c */ /* 0x000fda0000701670 */
[----:B------:R-:W0:Y:S02]  /*08f0*/  @!P0 LDC.64 R10, c[0x0][0x390] ;  /* 0x0000e400ff0a8b82 */ /* 0x000e240000000a00 */
[----:B0-----:R-:W-:-:S05]  /*0900*/  @!P0 IMAD.WIDE.U32 R10, R16, 0x4, R10 ;  /* 0x00000004100a8825 */ /* 0x001fca00078e000a */
[----:B------:R-:W2:Y:S01]  /*0910*/  @!P0 LDG.E R2, desc[UR4][R10.64] ;  /* 0x000000040a028981 */ /* 0x000ea2000c1e1900 */
[----:B------:R-:W0:Y:S01]  /*0920*/  MUFU.RCP R12, R3 ;  /* 0x00000003000c7308 */ /* 0x000e220000001000 */
[----:B--2---:R-:W-:-:S05]  /*0930*/  @!P0 VIADD R5, R2, 0x1 ;  /* 0x0000000102058836 */ /* 0x004fca0000000000 */
[----:B------:R1:W-:Y:S04]  /*0940*/  @!P0 STG.E desc[UR4][R10.64], R5 ;  /* 0x000000050a008986 */ /* 0x0003e8000c101904 */
[----:B------:R-:W2:Y:S01]  /*0950*/  LDG.E R2, desc[UR4][R14.64+-0x4] ;  /* 0xfffffc040e027981 */ /* 0x000ea2000c1e1900 */
[----:B0-----:R-:W-:Y:S01]  /*0960*/  FFMA R13, -R3, R12, 1 ;  /* 0x3f800000030d7423 */ /* 0x001fe2000000010c */
[----:B------:R-:W-:Y:S03]  /*0970*/  BSSY.RECONVERGENT B0, `(.L_x_234) ;  /* 0x000000b000007945 */ /* 0x000fe60003800200 */
[----:B------:R-:W-:Y:S01]  /*0980*/  FFMA R0, R12, R13, R12 ;  /* 0x0000000d0c007223 */ /* 0x000fe2000000000c */
[----:B--2---:R-:W-:-:S04]  /*0990*/  FADD R6, R2, -UR6 ;  /* 0x8000000602067e21 */ /* 0x004fc80008000000 */
[----:B------:R-:W0:Y:S01]  /*09a0*/  FCHK P0, R6, R3 ;  /* 0x0000000306007302 */ /* 0x000e220000000000 */
[----:B------:R-:W-:-:S04]  /*09b0*/  FFMA R2, R0, R6, RZ ;  /* 0x0000000600027223 */ /* 0x000fc800000000ff */
[----:B------:R-:W-:-:S04]  /*09c0*/  FFMA R13, -R3, R2, R6 ;  /* 0x00000002030d7223 */ /* 0x000fc80000000106 */
[----:B------:R-:W-:Y:S01]  /*09d0*/  FFMA R13, R0, R13, R2 ;  /* 0x0000000d000d7223 */ /* 0x000fe20000000002 */
[----:B01----:R-:W-:Y:S06]  /*09e0*/  @!P0 BRA `(.L_x_235) ;  /* 0x00000000000c8947 */ /* 0x003fec0003800000 */
[----:B------:R-:W-:Y:S02]  /*09f0*/  MOV R0, R6 ;  /* 0x0000000600007202 */ /* 0x000fe40000000f00 */
[----:B------:R-:W-:-:S07]  /*0a00*/  MOV R2, 0xa20 ;  /* 0x00000a2000027802 */ /* 0x000fce0000000f00 */
[----:B----4-:R-:W-:Y:S05]  /*0a10*/  CALL.REL.NOINC `($__internal_0_$__cuda_sm3x_div_rn_noftz_f32_slowpath) ;  /* 0x0000000400287944 */ /* 0x010fea0003c00000 */
.L_x_235:
[----:B------:R-:W-:Y:S05]  /*0a20*/  BSYNC.RECONVERGENT B0 ;  /* 0x0000000000007941 */ /* 0x000fea0003800200 */
.L_x_234:
        /* <DEDUP_REMOVED lines=15> */
[----:B------:R-:W-:Y:S01]  /*0b20*/  BSSY.RECONVERGENT B0, `(.L_x_236) ;  /* 0x000000b000007945 */ /* 0x000fe20003800200 */
[----:B--2---:R-:W-:Y:S02]  /*0b30*/  FADD R6, R0, -UR6 ;  /* 0x8000000600067e21 */ /* 0x004fe40008000000 */
[----:B------:R-:W-:Y:S02]  /*0b40*/  FFMA R0, R2, R13, R2 ;  /* 0x0000000d02007223 */ /* 0x000fe40000000002 */
[----:B------:R-:W0:Y:S02]  /*0b50*/  FCHK P0, R6, R3 ;  /* 0x0000000306007302 */ /* 0x000e240000000000 */
[----:B------:R-:W-:-:S04]  /*0b60*/  FFMA R2, R0, R6, RZ ;  /* 0x0000000600027223 */ /* 0x000fc800000000ff */
[----:B------:R-:W-:-:S04]  /*0b70*/  FFMA R13, -R3, R2, R6 ;  /* 0x00000002030d7223 */ /* 0x000fc80000000106 */
[----:B------:R-:W-:Y:S01]  /*0b80*/  FFMA R13, R0, R13, R2 ;  /* 0x0000000d000d7223 */ /* 0x000fe20000000002 */
[----:B01----:R-:W-:Y:S06]  /*0b90*/  @!P0 BRA `(.L_x_237) ;  /* 0x00000000000c8947 */ /* 0x003fec0003800000 */
[----:B------:R-:W-:Y:S01]  /*0ba0*/  IMAD.MOV.U32 R0, RZ, RZ, R6 ;  /* 0x000000ffff007224 */ /* 0x000fe200078e0006 */
[----:B------:R-:W-:-:S07]  /*0bb0*/  MOV R2, 0xbd0 ;  /* 0x00000bd000027802 */ /* 0x000fce0000000f00 */
[----:B----4-:R-:W-:Y:S05]  /*0bc0*/  CALL.REL.NOINC `($__internal_0_$__cuda_sm3x_div_rn_noftz_f32_slowpath) ;  /* 0x0000000000bc7944 */ /* 0x010fea0003c00000 */
.L_x_237:
[----:B------:R-:W-:Y:S05]  /*0bd0*/  BSYNC.RECONVERGENT B0 ;  /* 0x0000000000007941 */ /* 0x000fea0003800200 */
.L_x_236:
        /* <DEDUP_REMOVED lines=11> */
[----:B--2---:R-:W-:-:S05]  /*0c90*/  @!P0 IADD3 R5, PT, PT, R0, 0x1, RZ ;  /* 0x0000000100058810 */ /* 0x004fca0007ffe0ff */
        /* <DEDUP_REMOVED lines=14> */
.L_x_239:
[----:B------:R-:W-:Y:S05]  /*0d80*/  BSYNC.RECONVERGENT B0 ;  /* 0x0000000000007941 */ /* 0x000fea0003800200 */
.L_x_238:
        /* <DEDUP_REMOVED lines=14> */
.L_x_241:
[----:B------:R-:W-:Y:S05]  /*0e70*/  BSYNC.RECONVERGENT B0 ;  /* 0x0000000000007941 */ /* 0x000fea0003800200 */
.L_x_240:
[----:B------:R-:W-:-:S05]  /*0e80*/  IADD3 R14, P0, PT, R14, 0x10, RZ ;  /* 0x000000100e0e7810 */ /* 0x000fca0007f1e0ff */
[----:B------:R-:W-:Y:S01]  /*0e90*/  IMAD.X R15, RZ, RZ, R15, P0 ;  /* 0x000000ffff0f7224 */ /* 0x000fe200000e060f */
[----:B------:R-:W-:Y:S07]  /*0ea0*/  @P2 BRA `(.L_x_242) ;  /* 0xfffffff800282947 */ /* 0x000fee000383ffff */
[----:B------:R-:W-:Y:S05]  /*0eb0*/  EXIT ;  /* 0x000000000000794d */ /* 0x000fea0003800000 */
        .weak           $__internal_0_$__cuda_sm3x_div_rn_noftz_f32_slowpath
        .type           $__internal_0_$__cuda_sm3x_div_rn_noftz_f32_slowpath,@function
        .size           $__internal_0_$__cuda_sm3x_div_rn_noftz_f32_slowpath,(.L_x_269 - $__internal_0_$__cuda_sm3x_div_rn_noftz_f32_slowpath)
$__internal_0_$__cuda_sm3x_div_rn_noftz_f32_slowpath:
[----:B------:R-:W-:Y:S01]  /*0ec0*/  SHF.R.U32.HI R5, RZ, 0x17, R3 ;  /* 0x00000017ff057819 */ /* 0x000fe20000011603 */
[----:B------:R-:W-:Y:S01]  /*0ed0*/  BSSY.RECONVERGENT B3, `(.L_x_243) ;  /* 0x0000065000037945 */ /* 0x000fe20003800200 */
[----:B------:R-:W-:Y:S02]  /*0ee0*/  SHF.R.U32.HI R10, RZ, 0x17, R0 ;  /* 0x00000017ff0a7819 */ /* 0x000fe40000011600 */
[----:B------:R-:W-:Y:S02]  /*0ef0*/  LOP3.LUT R5, R5, 0xff, RZ, 0xc0, !PT ;  /* 0x000000ff05057812 */ /* 0x000fe400078ec0ff */
[----:B------:R-:W-:-:S03]  /*0f00*/  LOP3.LUT R10, R10, 0xff, RZ, 0xc0, !PT ;  /* 0x000000ff0a0a7812 */ /* 0x000fc600078ec0ff */
[----:B------:R-:W-:Y:S01]  /*0f10*/  VIADD R11, R5, 0xffffffff ;  /* 0xffffffff050b7836 */ /* 0x000fe20000000000 */
[----:B------:R-:W-:-:S04]  /*0f20*/  IADD3 R6, PT, PT, R10, -0x1, RZ ;  /* 0xffffffff0a067810 */ /* 0x000fc80007ffe0ff */
[----:B------:R-:W-:Y:S01]  /*0f30*/  ISETP.GT.U32.AND P0, PT, R11, 0xfd, PT ;  /* 0x000000fd0b00780c */ /* 0x000fe20003f04070 */
[----:B------:R-:W-:-:S03]  /*0f40*/  IMAD.MOV.U32 R11, RZ, RZ, R3 ;  /* 0x000000ffff0b7224 */ /* 0x000fc600078e0003 */
[----:B------:R-:W-:-:S13]  /*0f50*/  ISETP.GT.U32.OR P0, PT, R6, 0xfd, P0 ;  /* 0x000000fd0600780c */ /* 0x000fda0000704470 */
[----:B------:R-:W-:Y:S01]  /*0f60*/  @!P0 IMAD.MOV.U32 R6, RZ, RZ, RZ ;  /* 0x000000ffff068224 */ /* 0x000fe200078e00ff */
[----:B------:R-:W-:Y:S06]  /*0f70*/  @!P0 BRA `(.L_x_244) ;  /* 0x0000000000648947 */ /* 0x000fec0003800000 */
[----:B------:R-:W-:Y:S02]  /*0f80*/  FSETP.GTU.FTZ.AND P0, PT, |R0|, +INF , PT ;  /* 0x7f8000000000780b */ /* 0x000fe40003f1c200 */
[----:B------:R-:W-:-:S04]  /*0f90*/  FSETP.GTU.FTZ.AND P1, PT, |R3|, +INF , PT ;  /* 0x7f8000000300780b */ /* 0x000fc80003f3c200 */
[----:B------:R-:W-:-:S13]  /*0fa0*/  PLOP3.LUT P0, PT, P0, P1, PT, 0xf8, 0x8f ;  /* 0x00000000008f781c */ /* 0x000fda0000703f70 */
[----:B------:R-:W-:Y:S05]  /*0fb0*/  @P0 BRA `(.L_x_245) ;  /* 0x0000000400540947 */ /* 0x000fea0003800000 */
[----:B------:R-:W-:-:S13]  /*0fc0*/  LOP3.LUT P0, RZ, R11, 0x7fffffff, R0, 0xc8, !PT ;  /* 0x7fffffff0bff7812 */ /* 0x000fda000780c800 */
[----:B------:R-:W-:Y:S05]  /*0fd0*/  @!P0 BRA `(.L_x_246) ;  /* 0x0000000400448947 */ /* 0x000fea0003800000 */
[C---:B------:R-:W-:Y:S02]  /*0fe0*/  FSETP.NEU.FTZ.AND P3, PT, |R0|.reuse, +INF , PT ;  /* 0x7f8000000000780b */ /* 0x040fe40003f7d200 */
[----:B------:R-:W-:Y:S02]  /*0ff0*/  FSETP.NEU.FTZ.AND P1, PT, |R3|, +INF , PT ;  /* 0x7f8000000300780b */ /* 0x000fe40003f3d200 */
[----:B------:R-:W-:-:S11]  /*1000*/  FSETP.NEU.FTZ.AND P0, PT, |R0|, +INF , PT ;  /* 0x7f8000000000780b */ /* 0x000fd60003f1d200 */
[----:B------:R-:W-:Y:S05]  /*1010*/  @!P1 BRA !P3, `(.L_x_246) ;  /* 0x0000000400349947 */ /* 0x000fea0005800000 */
[----:B------:R-:W-:-:S04]  /*1020*/  LOP3.LUT P3, RZ, R0, 0x7fffffff, RZ, 0xc0, !PT ;  /* 0x7fffffff00ff7812 */ /* 0x000fc8000786c0ff */
[----:B------:R-:W-:-:S13]  /*1030*/  PLOP3.LUT P1, PT, P1, P3, PT, 0x2f, 0xf2 ;  /* 0x0000000000f2781c */ /* 0x000fda0000f26577 */
[----:B------:R-:W-:Y:S05]  /*1040*/  @P1 BRA `(.L_x_247) ;  /* 0x0000000400201947 */ /* 0x000fea0003800000 */
[----:B------:R-:W-:-:S04]  /*1050*/  LOP3.LUT P1, RZ, R11, 0x7fffffff, RZ, 0xc0, !PT ;  /* 0x7fffffff0bff7812 */ /* 0x000fc8000782c0ff */
[----:B------:R-:W-:-:S13]  /*1060*/  PLOP3.LUT P0, PT, P0, P1, PT, 0x2f, 0xf2 ;  /* 0x0000000000f2781c */ /* 0x000fda0000702577 */
[----:B------:R-:W-:Y:S05]  /*1070*/  @P0 BRA `(.L_x_248) ;  /* 0x0000000400080947 */ /* 0x000fea0003800000 */
[----:B------:R-:W-:-:S04]  /*1080*/  IADD3 R6, PT, PT, R10, -0x1, RZ ;  /* 0xffffffff0a067810 */ /* 0x000fc80007ffe0ff */
[----:B------:R-:W-:Y:S01]  /*1090*/  ISETP.GE.AND P0, PT, R6, RZ, PT ;  /* 0x000000ff0600720c */ /* 0x000fe20003f06270 */
[----:B------:R-:W-:-:S05]  /*10a0*/  VIADD R6, R5, 0xffffffff ;  /* 0xffffffff05067836 */ /* 0x000fca0000000000 */
[----:B------:R-:W-:-:S07]  /*10b0*/  ISETP.GE.AND P1, PT, R6, RZ, PT ;  /* 0x000000ff0600720c */ /* 0x000fce0003f26270 */
[----:B------:R-:W-:Y:S01]  /*10c0*/  @P0 IMAD.MOV.U32 R6, RZ, RZ, RZ ;  /* 0x000000ffff060224 */ /* 0x000fe200078e00ff */
[----:B------:R-:W-:Y:S01]  /*10d0*/  @!P0 MOV R6, 0xffffffc0 ;  /* 0xffffffc000068802 */ /* 0x000fe20000000f00 */
[----:B------:R-:W-:-:S04]  /*10e0*/  @!P0 FFMA R0, R0, 1.84467440737095516160e+19, RZ ;  /* 0x5f80000000008823 */ /* 0x000fc800000000ff */
[----:B------:R-:W-:Y:S01]  /*10f0*/  @!P1 FFMA R11, R3, 1.84467440737095516160e+19, RZ ;  /* 0x5f800000030b9823 */ /* 0x000fe200000000ff */
[----:B------:R-:W-:-:S07]  /*1100*/  @!P1 VIADD R6, R6, 0x40 ;  /* 0x0000004006069836 */ /* 0x000fce0000000000 */
.L_x_244:
[----:B------:R-:W-:Y:S01]  /*1110*/  LEA R12, R5, 0xc0800000, 0x17 ;  /* 0xc0800000050c7811 */ /* 0x000fe200078eb8ff */
[----:B------:R-:W-:Y:S01]  /*1120*/  BSSY.RECONVERGENT B4, `(.L_x_249) ;  /* 0x0000036000047945 */ /* 0x000fe20003800200 */
[----:B------:R-:W-:-:S03]  /*1130*/  IADD3 R10, PT, PT, R10, -0x7f, RZ ;  /* 0xffffff810a0a7810 */ /* 0x000fc60007ffe0ff */
[----:B------:R-:W-:Y:S02]  /*1140*/  IMAD.IADD R21, R11, 0x1, -R12 ;  /* 0x000000010b157824 */ /* 0x000fe400078e0a0c */
[C---:B------:R-:W-:Y:S02]  /*1150*/  IMAD R0, R10.reuse, -0x800000, R0 ;  /* 0xff8000000a007824 */ /* 0x040fe400078e0200 */
[----:B------:R0:W1:Y:S01]  /*1160*/  MUFU.RCP R12, R21 ;  /* 0x00000015000c7308 */ /* 0x0000620000001000 */
[----:B------:R-:W-:Y:S01]  /*1170*/  FADD.FTZ R11, -R21, -RZ ;  /* 0x800000ff150b7221 */ /* 0x000fe20000010100 */
[----:B0-----:R-:W-:-:S05]  /*1180*/  IADD3 R21, PT, PT, R10, 0x7f, -R5 ;  /* 0x0000007f0a157810 */ /* 0x001fca0007ffe805 */
[----:B------:R-:W-:Y:S02]  /*1190*/  IMAD.IADD R21, R21, 0x1, R6 ;  /* 0x0000000115157824 */ /* 0x000fe400078e0206 */
[----:B-1----:R-:W-:-:S04]  /*11a0*/  FFMA R13, R12, R11, 1 ;  /* 0x3f8000000c0d7423 */ /* 0x002fc8000000000b */
[----:B------:R-:W-:-:S04]  /*11b0*/  FFMA R13, R12, R13, R12 ;  /* 0x0000000d0c0d7223 */ /* 0x000fc8000000000c */
[----:B------:R-:W-:-:S04]  /*11c0*/  FFMA R12, R0, R13, RZ ;  /* 0x0000000d000c7223 */ /* 0x000fc800000000ff */
[----:B------:R-:W-:-:S04]  /*11d0*/  FFMA R20, R11, R12, R0 ;  /* 0x0000000c0b147223 */ /* 0x000fc80000000000 */
[----:B------:R-:W-:-:S04]  /*11e0*/  FFMA R20, R13, R20, R12 ;  /* 0x000000140d147223 */ /* 0x000fc8000000000c */
[----:B------:R-:W-:-:S04]  /*11f0*/  FFMA R11, R11, R20, R0 ;  /* 0x000000140b0b7223 */ /* 0x000fc80000000000 */
[----:B------:R-:W-:-:S05]  /*1200*/  FFMA R0, R13, R11, R20 ;  /* 0x0000000b0d007223 */ /* 0x000fca0000000014 */
[----:B------:R-:W-:-:S04]  /*1210*/  SHF.R.U32.HI R5, RZ, 0x17, R0 ;  /* 0x00000017ff057819 */ /* 0x000fc80000011600 */
[----:B------:R-:W-:-:S04]  /*1220*/  LOP3.LUT R6, R5, 0xff, RZ, 0xc0, !PT ;  /* 0x000000ff05067812 */ /* 0x000fc800078ec0ff */
[----:B------:R-:W-:-:S05]  /*1230*/  IADD3 R5, PT, PT, R6, R21, RZ ;  /* 0x0000001506057210 */ /* 0x000fca0007ffe0ff */
[----:B------:R-:W-:-:S05]  /*1240*/  VIADD R6, R5, 0xffffffff ;  /* 0xffffffff05067836 */ /* 0x000fca0000000000 */
[----:B------:R-:W-:-:S13]  /*1250*/  ISETP.GE.U32.AND P0, PT, R6, 0xfe, PT ;  /* 0x000000fe0600780c */ /* 0x000fda0003f06070 */
[----:B------:R-:W-:Y:S05]  /*1260*/  @!P0 BRA `(.L_x_250) ;  /* 0x0000000000808947 */ /* 0x000fea0003800000 */
[----:B------:R-:W-:-:S13]  /*1270*/  ISETP.GT.AND P0, PT, R5, 0xfe, PT ;  /* 0x000000fe0500780c */ /* 0x000fda0003f04270 */
[----:B------:R-:W-:Y:S05]  /*1280*/  @P0 BRA `(.L_x_251) ;  /* 0x00000000006c0947 */ /* 0x000fea0003800000 */
[----:B------:R-:W-:-:S13]  /*1290*/  ISETP.GE.AND P0, PT, R5, 0x1, PT ;  /* 0x000000010500780c */ /* 0x000fda0003f06270 */
[----:B------:R-:W-:Y:S05]  /*12a0*/  @P0 BRA `(.L_x_252) ;  /* 0x0000000000740947 */ /* 0x000fea0003800000 */
[----:B------:R-:W-:Y:S02]  /*12b0*/  ISETP.GE.AND P0, PT, R5, -0x18, PT ;  /* 0xffffffe80500780c */ /* 0x000fe40003f06270 */
[----:B------:R-:W-:-:S11]  /*12c0*/  LOP3.LUT R0, R0, 0x80000000, RZ, 0xc0, !PT ;  /* 0x8000000000007812 */ /* 0x000fd600078ec0ff */
[----:B------:R-:W-:Y:S05]  /*12d0*/  @!P0 BRA `(.L_x_252) ;  /* 0x0000000000688947 */ /* 0x000fea0003800000 */
[CCC-:B------:R-:W-:Y:S01]  /*12e0*/  FFMA.RZ R6, R13.reuse, R11.reuse, R20.reuse ;  /* 0x0000000b0d067223 */ /* 0x1c0fe2000000c014 */
[CCC-:B------:R-:W-:Y:S01]  /*12f0*/  FFMA.RP R10, R13.reuse, R11.reuse, R20.reuse ;  /* 0x0000000b0d0a7223 */ /* 0x1c0fe20000008014 */
[----:B------:R-:W-:Y:S01]  /*1300*/  FFMA.RM R11, R13, R11, R20 ;  /* 0x0000000b0d0b7223 */ /* 0x000fe20000004014 */
[C---:B------:R-:W-:Y:S02]  /*1310*/  IADD3 R12, PT, PT, R5.reuse, 0x20, RZ ;  /* 0x00000020050c7810 */ /* 0x040fe40007ffe0ff */
[----:B------:R-:W-:Y:S02]  /*1320*/  LOP3.LUT R6, R6, 0x7fffff, RZ, 0xc0, !PT ;  /* 0x007fffff06067812 */ /* 0x000fe400078ec0ff */
[C---:B------:R-:W-:Y:S02]  /*1330*/  ISETP.NE.AND P3, PT, R5.reuse, RZ, PT ;  /* 0x000000ff0500720c */ /* 0x040fe40003f65270 */
[----:B------:R-:W-:Y:S02]  /*1340*/  LOP3.LUT R13, R6, 0x800000, RZ, 0xfc, !PT ;  /* 0x00800000060d7812 */ /* 0x000fe400078efcff */
[----:B------:R-:W-:Y:S01]  /*1350*/  ISETP.NE.AND P1, PT, R5, RZ, PT ;  /* 0x000000ff0500720c */ /* 0x000fe20003f25270 */
[----:B------:R-:W-:Y:S01]  /*1360*/  IMAD.MOV R5, RZ, RZ, -R5 ;  /* 0x000000ffff057224 */ /* 0x000fe200078e0a05 */
[----:B------:R-:W-:-:S02]  /*1370*/  SHF.L.U32 R12, R13, R12, RZ ;  /* 0x0000000c0d0c7219 */ /* 0x000fc400000006ff */
[----:B------:R-:W-:Y:S02]  /*1380*/  FSETP.NEU.FTZ.AND P0, PT, R10, R11, PT ;  /* 0x0000000b0a00720b */ /* 0x000fe40003f1d000 */
[----:B------:R-:W-:Y:S02]  /*1390*/  SEL R6, R5, RZ, P3 ;  /* 0x000000ff05067207 */ /* 0x000fe40001800000 */
[----:B------:R-:W-:Y:S02]  /*13a0*/  ISETP.NE.AND P1, PT, R12, RZ, P1 ;  /* 0x000000ff0c00720c */ /* 0x000fe40000f25270 */
[----:B------:R-:W-:Y:S02]  /*13b0*/  SHF.R.U32.HI R6, RZ, R6, R13 ;  /* 0x00000006ff067219 */ /* 0x000fe4000001160d */
[----:B------:R-:W-:Y:S02]  /*13c0*/  PLOP3.LUT P0, PT, P0, P1, PT, 0xf8, 0x8f ;  /* 0x00000000008f781c */ /* 0x000fe40000703f70 */
[----:B------:R-:W-:-:S02]  /*13d0*/  SHF.R.U32.HI R10, RZ, 0x1, R6 ;  /* 0x00000001ff0a7819 */ /* 0x000fc40000011606 */
[----:B------:R-:W-:-:S04]  /*13e0*/  SEL R5, RZ, 0x1, !P0 ;  /* 0x00000001ff057807 */ /* 0x000fc80004000000 */
[----:B------:R-:W-:-:S04]  /*13f0*/  LOP3.LUT R5, R5, 0x1, R10, 0xf8, !PT ;  /* 0x0000000105057812 */ /* 0x000fc800078ef80a */
[----:B------:R-:W-:-:S04]  /*1400*/  LOP3.LUT R5, R5, R6, RZ, 0xc0, !PT ;  /* 0x0000000605057212 */ /* 0x000fc800078ec0ff */
[----:B------:R-:W-:-:S04]  /*1410*/  IADD3 R5, PT, PT, R10, R5, RZ ;  /* 0x000000050a057210 */ /* 0x000fc80007ffe0ff */
[----:B------:R-:W-:Y:S01]  /*1420*/  LOP3.LUT R0, R5, R0, RZ, 0xfc, !PT ;  /* 0x0000000005007212 */ /* 0x000fe200078efcff */
[----:B------:R-:W-:Y:S06]  /*1430*/  BRA `(.L_x_252) ;  /* 0x0000000000107947 */ /* 0x000fec0003800000 */
.L_x_251:
[----:B------:R-:W-:-:S04]  /*1440*/  LOP3.LUT R0, R0, 0x80000000, RZ, 0xc0, !PT ;  /* 0x8000000000007812 */ /* 0x000fc800078ec0ff */
[----:B------:R-:W-:Y:S01]  /*1450*/  LOP3.LUT R0, R0, 0x7f800000, RZ, 0xfc, !PT ;  /* 0x7f80000000007812 */ /* 0x000fe200078efcff */
[----:B------:R-:W-:Y:S06]  /*1460*/  BRA `(.L_x_252) ;  /* 0x0000000000047947 */ /* 0x000fec0003800000 */
.L_x_250:
[----:B------:R-:W-:-:S07]  /*1470*/  IMAD R0, R21, 0x800000, R0 ;  /* 0x0080000015007824 */ /* 0x000fce00078e0200 */
.L_x_252:
[----:B------:R-:W-:Y:S05]  /*1480*/  BSYNC.RECONVERGENT B4 ;  /* 0x0000000000047941 */ /* 0x000fea0003800200 */
.L_x_249:
[----:B------:R-:W-:Y:S05]  /*1490*/  BRA `(.L_x_253) ;  /* 0x0000000000207947 */ /* 0x000fea0003800000 */
.L_x_248:
[----:B------:R-:W-:-:S04]  /*14a0*/  LOP3.LUT R0, R11, 0x80000000, R0, 0x48, !PT ;  /* 0x800000000b007812 */ /* 0x000fc800078e4800 */
[----:B------:R-:W-:Y:S01]  /*14b0*/  LOP3.LUT R0, R0, 0x7f800000, RZ, 0xfc, !PT ;  /* 0x7f80000000007812 */ /* 0x000fe200078efcff */
[----:B------:R-:W-:Y:S06]  /*14c0*/  BRA `(.L_x_253) ;  /* 0x0000000000147947 */ /* 0x000fec0003800000 */
.L_x_247:
[----:B------:R-:W-:Y:S01]  /*14d0*/  LOP3.LUT R0, R11, 0x80000000, R0, 0x48, !PT ;  /* 0x800000000b007812 */ /* 0x000fe200078e4800 */
[----:B------:R-:W-:Y:S06]  /*14e0*/  BRA `(.L_x_253) ;  /* 0x00000000000c7947 */ /* 0x000fec0003800000 */
.L_x_246:
[----:B------:R-:W0:Y:S01]  /*14f0*/  MUFU.RSQ R0, -QNAN ;  /* 0xffc0000000007908 */ /* 0x000e220000001400 */
[----:B------:R-:W-:Y:S05]  /*1500*/  BRA `(.L_x_253) ;  /* 0x0000000000047947 */ /* 0x000fea0003800000 */
.L_x_245:
[----:B------:R-:W-:-:S07]  /*1510*/  FADD.FTZ R0, R0, R3 ;  /* 0x0000000300007221 */ /* 0x000fce0000010000 */
.L_x_253:
[----:B------:R-:W-:Y:S05]  /*1520*/  BSYNC.RECONVERGENT B3 ;  /* 0x0000000000037941 */ /* 0x000fea0003800200 */
.L_x_243:
[----:B------:R-:W-:Y:S02]  /*1530*/  HFMA2 R11, -RZ, RZ, 0, 0 ;  /* 0x00000000ff0b7431 */ /* 0x000fe400000001ff */
[----:B------:R-:W-:Y:S01]  /*1540*/  IMAD.MOV.U32 R10, RZ, RZ, R2 ;  /* 0x000000ffff0a7224 */ /* 0x000fe200078e0002 */
[----:B0-----:R-:W-:-:S03]  /*1550*/  MOV R13, R0 ;  /* 0x00000000000d7202 */ /* 0x001fc60000000f00 */
[----:B------:R-:W-:Y:S05]  /*1560*/  RET.REL.NODEC R10 `(_Z12make_distribPfjPjjS0_S0_ffj) ;  /* 0xffffffe80aa47950 */ /* 0x000fea0003c3ffff */
.L_x_254:
        /* <DEDUP_REMOVED lines=9> */
.L_x_269:


//--------------------- .text._Z5trajsffPfjS_S_   --------------------------
	.section	.text._Z5trajsffPfjS_S_,"ax",@progbits
	.align	128
        .global         _Z5trajsffPfjS_S_
        .type           _Z5trajsffPfjS_S_,@function
        .size           _Z5trajsffPfjS_S_,(.L_x_270 - _Z5trajsffPfjS_S_)
        .other          _Z5trajsffPfjS_S_,@"STO_CUDA_ENTRY STV_DEFAULT"
_Z5trajsffPfjS_S_:
.text._Z5trajsffPfjS_S_:
        /* <DEDUP_REMOVED lines=8> */
[----:B------:R-:W0:Y:S01]  /*0080*/  LDC.64 R4, c[0x0][0x398] ;  /* 0x0000e600ff047b82 */ /* 0x000e220000000a00 */
[----:B------:R-:W1:Y:S07]  /*0090*/  LDCU.64 UR4, c[0x0][0x358] ;  /* 0x00006b00ff0477ac */ /* 0x000e6e0008000a00 */
[----:B------:R-:W2:Y:S01]  /*00a0*/  LDC.64 R6, c[0x0][0x3a0] ;  /* 0x0000e800ff067b82 */ /* 0x000ea20000000a00 */
[----:B0-----:R-:W-:-:S05]  /*00b0*/  IMAD.WIDE R4, R2, 0x4, R4 ;  /* 0x0000000402047825 */ /* 0x001fca00078e0204 */
[----:B-1----:R0:W3:Y:S01]  /*00c0*/  LDG.E R0, desc[UR4][R4.64] ;  /* 0x0000000404007981 */ /* 0x0020e2000c1e1900 */
[----:B------:R-:W-:Y:S02]  /*00d0*/  IMAD.MOV.U32 R11, RZ, RZ, 0x3e055027 ;  /* 0x3e055027ff0b7424 */ /* 0x000fe400078e00ff */
[----:B--2---:R-:W-:-:S06]  /*00e0*/  IMAD.WIDE R6, R2, 0x4, R6 ;  /* 0x0000000402067825 */ /* 0x004fcc00078e0206 */
[----:B------:R1:W5:Y:S01]  /*00f0*/  LDG.E R6, desc[UR4][R6.64] ;  /* 0x0000000406067981 */ /* 0x000362000c1e1900 */
[----:B0-----:R-:W0:Y:S01]  /*0100*/  LDC.64 R4, c[0x0][0x380] ;  /* 0x0000e000ff047b82 */ /* 0x001e220000000a00 */
[----:B------:R-:W-:Y:S01]  /*0110*/  BSSY.RECONVERGENT B0, `(.L_x_255) ;  /* 0x0000026000007945 */ /* 0x000fe20003800200 */
[----:B0-----:R-:W0:Y:S01]  /*0120*/  MUFU.RCP R12, R5 ;  /* 0x00000005000c7308 */ /* 0x001e220000001000 */
[----:B---3--:R-:W-:-:S13]  /*0130*/  FSETP.GEU.AND P0, PT, R0, 1.175494350822287508e-38, PT ;  /* 0x008000000000780b */ /* 0x008fda0003f0e000 */
[----:B------:R-:W-:-:S04]  /*0140*/  @!P0 FMUL R0, R0, 8388608 ;  /* 0x4b00000000008820 */ /* 0x000fc80000400000 */
[----:B------:R-:W-:-:S05]  /*0150*/  VIADD R3, R0, 0xc0d55555 ;  /* 0xc0d5555500037836 */ /* 0x000fca0000000000 */
[----:B------:R-:W-:-:S04]  /*0160*/  LOP3.LUT R9, R3, 0xff800000, RZ, 0xc0, !PT ;  /* 0xff80000003097812 */ /* 0x000fc800078ec0ff */
[----:B------:R-:W-:Y:S01]  /*0170*/  I2FP.F32.S32 R8, R9 ;  /* 0x0000000900087245 */ /* 0x000fe20000201400 */
[----:B------:R-:W-:-:S04]  /*0180*/  IMAD.IADD R3, R0, 0x1, -R9 ;  /* 0x0000000100037824 */ /* 0x000fc800078e0a09 */
[----:B------:R-:W-:-:S04]  /*0190*/  FADD R10, R3, -1 ;  /* 0xbf800000030a7421 */ /* 0x000fc80000000000 */
[----:B------:R-:W-:-:S04]  /*01a0*/  FFMA R3, R10, -R11, 0.14084610342979431152 ;  /* 0x3e1039f60a037423 */ /* 0x000fc8000000080b */
[----:B------:R-:W-:-:S04]  /*01b0*/  FFMA R3, R10, R3, -0.12148627638816833496 ;  /* 0xbdf8cdcc0a037423 */ /* 0x000fc80000000003 */
[----:B------:R-:W-:-:S04]  /*01c0*/  FFMA R3, R10, R3, 0.13980610668659210205 ;  /* 0x3e0f29550a037423 */ /* 0x000fc80000000003 */
[----:B------:R-:W-:-:S04]  /*01d0*/  FFMA R3, R10, R3, -0.16684235632419586182 ;  /* 0xbe2ad8b90a037423 */ /* 0x000fc80000000003 */
[----:B------:R-:W-:-:S04]  /*01e0*/  FFMA R3, R10, R3, 0.20012299716472625732 ;  /* 0x3e4ced0b0a037423 */ /* 0x000fc80000000003 */
[----:B------:R-:W-:-:S04]  /*01f0*/  FFMA R3, R10, R3, -0.24999669194221496582 ;  /* 0xbe7fff220a037423 */ /* 0x000fc80000000003 */
[----:B------:R-:W-:-:S04]  /*0200*/  FFMA R3, R10, R3, 0.33333182334899902344 ;  /* 0x3eaaaa780a037423 */ /* 0x000fc80000000003 */
[----:B-1----:R-:W-:Y:S01]  /*0210*/  FFMA R7, R10, R3, -0.5 ;  /* 0xbf0000000a077423 */ /* 0x002fe20000000003 */
[----:B------:R-:W-:Y:S02]  /*0220*/  FSEL R3, RZ, -23, P0 ;  /* 0xc1b80000ff037808 */ /* 0x000fe40000000000 */
[----:B------:R-:W-:Y:S01]  /*0230*/  ISETP.GT.U32.AND P0, PT, R0, 0x7f7fffff, PT ;  /* 0x7f7fffff0000780c */ /* 0x000fe20003f04070 */
[----:B------:R-:W-:Y:S02]  /*0240*/  FMUL R7, R10, R7 ;  /* 0x000000070a077220 */ /* 0x000fe40000400000 */
[----:B------:R-:W-:Y:S02]  /*0250*/  FFMA R3, R8, 1.1920928955078125e-07, R3 ;  /* 0x3400000008037823 */ /* 0x000fe40000000003 */
[----:B------:R-:W-:Y:S01]  /*0260*/  FFMA R10, R10, R7, R10 ;  /* 0x000000070a0a7223 */ /* 0x000fe2000000000a */
[----:B------:R-:W-:-:S03]  /*0270*/  IMAD.MOV.U32 R7, RZ, RZ, 0x7f800000 ;  /* 0x7f800000ff077424 */ /* 0x000fc600078e00ff */
[----:B------:R-:W-:-:S04]  /*0280*/  FFMA R3, R3, 0.69314718246459960938, R10 ;  /* 0x3f31721803037823 */ /* 0x000fc8000000000a */
[C---:B------:R-:W-:Y:S01]  /*0290*/  @P0 FFMA R3, R0.reuse, R7, +INF ;  /* 0x7f80000000030423 */ /* 0x040fe20000000007 */
[----:B------:R-:W-:Y:S01]  /*02a0*/  FSETP.NEU.AND P0, PT, R0, RZ, PT ;  /* 0x000000ff0000720b */ /* 0x000fe20003f0d000 */
[----:B0-----:R-:W-:-:S03]  /*02b0*/  FFMA R7, R12, -R5, 1 ;  /* 0x3f8000000c077423 */ /* 0x001fc60000000805 */
[----:B------:R-:W-:Y:S01]  /*02c0*/  FSEL R3, R3, -INF , P0 ;  /* 0xff80000003037808 */ /* 0x000fe20000000000 */
[----:B------:R-:W-:-:S04]  /*02d0*/  FFMA R7, R12, R7, R12 ;  /* 0x000000070c077223 */ /* 0x000fc8000000000c */
[----:B------:R-:W-:-:S04]  /*02e0*/  FMUL R0, R3, R4 ;  /* 0x0000000403007220 */ /* 0x000fc80000400000 */
[----:B------:R-:W0:Y:S01]  /*02f0*/  FCHK P0, R0, R5 ;  /* 0x0000000500007302 */ /* 0x000e220000000000 */
[----:B------:R-:W-:-:S04]  /*0300*/  FFMA R4, R0, R7, RZ ;  /* 0x0000000700047223 */ /* 0x000fc800000000ff */
[----:B------:R-:W-:-:S04]  /*0310*/  FFMA R3, R4, -R5, R0 ;  /* 0x8000000504037223 */ /* 0x000fc80000000000 */
[----:B------:R-:W-:Y:S01]  /*0320*/  FFMA R3, R7, R3, R4 ;  /* 0x0000000307037223 */ /* 0x000fe20000000004 */
[----:B0-----:R-:W-:Y:S06]  /*0330*/  @!P0 BRA `(.L_x_256) ;  /* 0x00000000000c8947 */ /* 0x001fec0003800000 */
[----:B------:R-:W-:-:S07]  /*0340*/  MOV R4, 0x360 ;  /* 0x0000036000047802 */ /* 0x000fce0000000f00 */
[----:B-----5:R-:W-:Y:S05]  /*0350*/  CALL.REL.NOINC `($__internal_1_$__cuda_sm3x_div_rn_noftz_f32_slowpath) ;  /* 0x00000000001c7944 */ /* 0x020fea0003c00000 */
[----:B------:R-:W-:-:S07]  /*0360*/  MOV R3, R0 ;  /* 0x0000000000037202 */ /* 0x000fce0000000f00 */
.L_x_256:
[----:B------:R-:W-:Y:S05]  /*0370*/  BSYNC.RECONVERGENT B0 ;  /* 0x0000000000007941 */ /* 0x000fea0003800200 */
.L_x_255:
[----:B------:R-:W0:Y:S01]  /*0380*/  LDC.64 R4, c[0x0][0x388] ;  /* 0x0000e200ff047b82 */ /* 0x000e220000000a00 */
[----:B-----5:R-:W-:Y:S01]  /*0390*/  FADD R7, R6, -R3 ;  /* 0x8000000306077221 */ /* 0x020fe20000000000 */
[----:B0-----:R-:W-:-:S05]  /*03a0*/  IMAD.WIDE R2, R2, 0x4, R4 ;  /* 0x0000000402027825 */ /* 0x001fca00078e0204 */
[----:B------:R-:W-:Y:S01]  /*03b0*/  STG.E desc[UR4][R2.64], R7 ;  /* 0x0000000702007986 */ /* 0x000fe2000c101904 */
[----:B------:R-:W-:Y:S05]  /*03c0*/  EXIT ;  /* 0x000000000000794d */ /* 0x000fea0003800000 */
        .weak           $__internal_1_$__cuda_sm3x_div_rn_noftz_f32_slowpath
        .type           $__internal_1_$__cuda_sm3x_div_rn_noftz_f32_slowpath,@function
        .size           $__internal_1_$__cuda_sm3x_div_rn_noftz_f32_slowpath,(.L_x_270 - $__internal_1_$__cuda_sm3x_div_rn_noftz_f32_slowpath)
$__internal_1_$__cuda_sm3x_div_rn_noftz_f32_slowpath:
[----:B------:R-:W0:Y:S01]  /*03d0*/  LDC R3, c[0x0][0x384] ;  /* 0x0000e100ff037b82 */ /* 0x000e220000000800 */
[--C-:B------:R-:W-:Y:S01]  /*03e0*/  SHF.R.U32.HI R5, RZ, 0x17, R0.reuse ;  /* 0x00000017ff057819 */ /* 0x100fe20000011600 */
[----:B------:R-:W1:Y:S01]  /*03f0*/  LDCU UR6, c[0x0][0x384] ;  /* 0x00007080ff0677ac */ /* 0x000e620008000800 */
[----:B------:R-:W-:Y:S01]  /*0400*/  BSSY.RECONVERGENT B1, `(.L_x_257) ;  /* 0x0000064000017945 */ /* 0x000fe20003800200 */
[----:B------:R-:W-:Y:S01]  /*0410*/  IMAD.MOV.U32 R8, RZ, RZ, R0 ;  /* 0x000000ffff087224 */ /* 0x000fe200078e0000 */
[----:B------:R-:W-:-:S05]  /*0420*/  LOP3.LUT R5, R5, 0xff, RZ, 0xc0, !PT ;  /* 0x000000ff05057812 */ /* 0x000fca00078ec0ff */
[----:B------:R-:W-:Y:S01]  /*0430*/  VIADD R11, R5, 0xffffffff ;  /* 0xffffffff050b7836 */ /* 0x000fe20000000000 */
[----:B-1----:R-:W-:Y:S02]  /*0440*/  MOV R9, UR6 ;  /* 0x0000000600097c02 */ /* 0x002fe40008000f00 */
[----:B0-----:R-:W-:-:S04]  /*0450*/  SHF.R.U32.HI R7, RZ, 0x17, R3 ;  /* 0x00000017ff077819 */ /* 0x001fc80000011603 */
[----:B------:R-:W-:-:S05]  /*0460*/  LOP3.LUT R7, R7, 0xff, RZ, 0xc0, !PT ;  /* 0x000000ff07077812 */ /* 0x000fca00078ec0ff */
[----:B------:R-:W-:-:S05]  /*0470*/  VIADD R12, R7, 0xffffffff ;  /* 0xffffffff070c7836 */ /* 0x000fca0000000000 */
[----:B------:R-:W-:-:S04]  /*0480*/  ISETP.GT.U32.AND P0, PT, R12, 0xfd, PT ;  /* 0x000000fd0c00780c */ /* 0x000fc80003f04070 */
        /* <DEDUP_REMOVED lines=19> */
[----:B------:R-:W-:Y:S02]  /*05c0*/  ISETP.GE.AND P0, PT, R11, RZ, PT ;  /* 0x000000ff0b00720c */ /* 0x000fe40003f06270 */
[----:B------:R-:W-:-:S11]  /*05d0*/  ISETP.GE.AND P1, PT, R12, RZ, PT ;  /* 0x000000ff0c00720c */ /* 0x000fd60003f26270 */
[----:B------:R-:W-:Y:S02]  /*05e0*/  @P0 IMAD.MOV.U32 R10, RZ, RZ, RZ ;  /* 0x000000ffff0a0224 */ /* 0x000fe400078e00ff */
[----:B------:R-:W-:Y:S01]  /*05f0*/  @!P0 FFMA R8, R0, 1.84467440737095516160e+19, RZ ;  /* 0x5f80000000088823 */ /* 0x000fe200000000ff */
[----:B------:R-:W-:Y:S02]  /*0600*/  @!P0 IMAD.MOV.U32 R10, RZ, RZ, -0x40 ;  /* 0xffffffc0ff0a8424 */ /* 0x000fe400078e00ff */
[----:B------:R-:W-:-:S03]  /*0610*/  @!P1 FFMA R9, R3, 1.84467440737095516160e+19, RZ ;  /* 0x5f80000003099823 */ /* 0x000fc600000000ff */
[----:B------:R-:W-:-:S07]  /*0620*/  @!P1 IADD3 R10, PT, PT, R10, 0x40, RZ ;  /* 0x000000400a0a9810 */ /* 0x000fce0007ffe0ff */
.L_x_258:
[----:B------:R-:W-:Y:S01]  /*0630*/  LEA R0, R7, 0xc0800000, 0x17 ;  /* 0xc080000007007811 */ /* 0x000fe200078eb8ff */
[----:B------:R-:W-:Y:S01]  /*0640*/  VIADD R5, R5, 0xffffff81 ;  /* 0xffffff8105057836 */ /* 0x000fe20000000000 */
[----:B------:R-:W-:Y:S03]  /*0650*/  BSSY.RECONVERGENT B2, `(.L_x_263) ;  /* 0x0000035000027945 */ /* 0x000fe60003800200 */
[----:B------:R-:W-:Y:S02]  /*0660*/  IMAD.IADD R9, R9, 0x1, -R0 ;  /* 0x0000000109097824 */ /* 0x000fe400078e0a00 */
[C---:B------:R-:W-:Y:S01]  /*0670*/  IMAD R0, R5.reuse, -0x800000, R8 ;  /* 0xff80000005007824 */ /* 0x040fe200078e0208 */
[----:B------:R-:W-:Y:S01]  /*0680*/  IADD3 R5, PT, PT, R5, 0x7f, -R7 ;  /* 0x0000007f05057810 */ /* 0x000fe20007ffe807 */
[----:B------:R-:W0:Y:S01]  /*0690*/  MUFU.RCP R3, R9 ;  /* 0x0000000900037308 */ /* 0x000e220000001000 */
[----:B------:R-:W-:-:S03]  /*06a0*/  FADD.FTZ R11, -R9, -RZ ;  /* 0x800000ff090b7221 */ /* 0x000fc60000010100 */
[----:B------:R-:W-:Y:S02]  /*06b0*/  IMAD.IADD R5, R5, 0x1, R10 ;  /* 0x0000000105057824 */ /* 0x000fe400078e020a */
[----:B0-----:R-:W-:-:S04]  /*06c0*/  FFMA R12, R3, R11, 1 ;  /* 0x3f800000030c7423 */ /* 0x001fc8000000000b */
        /* <DEDUP_REMOVED lines=19> */
[CC--:B------:R-:W-:Y:S01]  /*0800*/  FFMA.RZ R3, R12.reuse, R8.reuse, R13 ;  /* 0x000000080c037223 */ /* 0x0c0fe2000000c00d */
[C---:B------:R-:W-:Y:S01]  /*0810*/  VIADD R10, R7.reuse, 0x20 ;  /* 0x00000020070a7836 */ /* 0x040fe20000000000 */
[C---:B------:R-:W-:Y:S02]  /*0820*/  ISETP.NE.AND P2, PT, R7.reuse, RZ, PT ;  /* 0x000000ff0700720c */ /* 0x040fe40003f45270 */
[----:B------:R-:W-:Y:S01]  /*0830*/  ISETP.NE.AND P1, PT, R7, RZ, PT ;  /* 0x000000ff0700720c */ /* 0x000fe20003f25270 */
[----:B------:R-:W-:Y:S01]  /*0840*/  IMAD.MOV R7, RZ, RZ, -R7 ;  /* 0x000000ffff077224 */ /* 0x000fe200078e0a07 */
[----:B------:R-:W-:Y:S01]  /*0850*/  LOP3.LUT R5, R3, 0x7fffff, RZ, 0xc0, !PT ;  /* 0x007fffff03057812 */ /* 0x000fe200078ec0ff */
[CCC-:B------:R-:W-:Y:S01]  /*0860*/  FFMA.RP R3, R12.reuse, R8.reuse, R13.reuse ;  /* 0x000000080c037223 */ /* 0x1c0fe2000000800d */
[----:B------:R-:W-:Y:S02]  /*0870*/  FFMA.RM R8, R12, R8, R13 ;  /* 0x000000080c087223 */ /* 0x000fe4000000400d */
[----:B------:R-:W-:-:S03]  /*0880*/  LOP3.LUT R5, R5, 0x800000, RZ, 0xfc, !PT ;  /* 0x0080000005057812 */ /* 0x000fc600078efcff */
[----:B------:R-:W-:Y:S02]  /*0890*/  FSETP.NEU.FTZ.AND P0, PT, R3, R8, PT ;  /* 0x000000080300720b */ /* 0x000fe40003f1d000 */
[----:B------:R-:W-:Y:S02]  /*08a0*/  SHF.L.U32 R10, R5, R10, RZ ;  /* 0x0000000a050a7219 */ /* 0x000fe400000006ff */
[----:B------:R-:W-:Y:S02]  /*08b0*/  SEL R8, R7, RZ, P2 ;  /* 0x000000ff07087207 */ /* 0x000fe40001000000 */
[----:B------:R-:W-:Y:S02]  /*08c0*/  ISETP.NE.AND P1, PT, R10, RZ, P1 ;  /* 0x000000ff0a00720c */ /* 0x000fe40000f25270 */
[----:B------:R-:W-:Y:S02]  /*08d0*/  SHF.R.U32.HI R8, RZ, R8, R5 ;  /* 0x00000008ff087219 */ /* 0x000fe40000011605 */
[----:B------:R-:W-:-:S02]  /*08e0*/  PLOP3.LUT P0, PT, P0, P1, PT, 0xf8, 0x8f ;  /* 0x00000000008f781c */ /* 0x000fc40000703f70 */
[----:B------:R-:W-:Y:S02]  /*08f0*/  SHF.R.U32.HI R10, RZ, 0x1, R8 ;  /* 0x00000001ff0a7819 */ /* 0x000fe40000011608 */
[----:B------:R-:W-:-:S04]  /*0900*/  SEL R3, RZ, 0x1, !P0 ;  /* 0x00000001ff037807 */ /* 0x000fc80004000000 */
[----:B------:R-:W-:-:S04]  /*0910*/  LOP3.LUT R3, R3, 0x1, R10, 0xf8, !PT ;  /* 0x0000000103037812 */ /* 0x000fc800078ef80a */
[----:B------:R-:W-:-:S04]  /*0920*/  LOP3.LUT R3, R3, R8, RZ, 0xc0, !PT ;  /* 0x0000000803037212 */ /* 0x000fc800078ec0ff */
[----:B------:R-:W-:-:S04]  /*0930*/  IADD3 R3, PT, PT, R10, R3, RZ ;  /* 0x000000030a037210 */ /* 0x000fc80007ffe0ff */
[----:B------:R-:W-:Y:S01]  /*0940*/  LOP3.LUT R0, R3, R0, RZ, 0xfc, !PT ;  /* 0x0000000003007212 */ /* 0x000fe200078efcff */
[----:B------:R-:W-:Y:S06]  /*0950*/  BRA `(.L_x_266) ;  /* 0x0000000000107947 */ /* 0x000fec0003800000 */
.L_x_265:
[----:B------:R-:W-:-:S04]  /*0960*/  LOP3.LUT R0, R0, 0x80000000, RZ, 0xc0, !PT ;  /* 0x8000000000007812 */ /* 0x000fc800078ec0ff */
[----:B------:R-:W-:Y:S01]  /*0970*/  LOP3.LUT R0, R0, 0x7f800000, RZ, 0xfc, !PT ;  /* 0x7f80000000007812 */ /* 0x000fe200078efcff */
[----:B------:R-:W-:Y:S06]  /*0980*/  BRA `(.L_x_266) ;  /* 0x0000000000047947 */ /* 0x000fec0003800000 */
.L_x_264:
[----:B------:R-:W-:-:S07]  /*0990*/  IMAD R0, R5, 0x800000, R0 ;  /* 0x0080000005007824 */ /* 0x000fce00078e0200 */
.L_x_266:
[----:B------:R-:W-:Y:S05]  /*09a0*/  BSYNC.RECONVERGENT B2 ;  /* 0x0000000000027941 */ /* 0x000fea0003800200 */
.L_x_263:
[----:B------:R-:W-:Y:S05]  /*09b0*/  BRA `(.L_x_267) ;  /* 0x0000000000207947 */ /* 0x000fea0003800000 */
.L_x_262:
[----:B------:R-:W-:-:S04]  /*09c0*/  LOP3.LUT R0, R9, 0x80000000, R8, 0x48, !PT ;  /* 0x8000000009007812 */ /* 0x000fc800078e4808 */
[----:B------:R-:W-:Y:S01]  /*09d0*/  LOP3.LUT R0, R0, 0x7f800000, RZ, 0xfc, !PT ;  /* 0x7f80000000007812 */ /* 0x000fe200078efcff */
[----:B------:R-:W-:Y:S06]  /*09e0*/  BRA `(.L_x_267) ;  /* 0x0000000000147947 */ /* 0x000fec0003800000 */
.L_x_261:
[----:B------:R-:W-:Y:S01]  /*09f0*/  LOP3.LUT R0, R9, 0x80000000, R8, 0x48, !PT ;  /* 0x8000000009007812 */ /* 0x000fe200078e4808 */
[----:B------:R-:W-:Y:S06]  /*0a00*/  BRA `(.L_x_267) ;  /* 0x00000000000c7947 */ /* 0x000fec0003800000 */
.L_x_260:
[----:B------:R-:W0:Y:S01]  /*0a10*/  MUFU.RSQ R0, -QNAN ;  /* 0xffc0000000007908 */ /* 0x000e220000001400 */
[----:B------:R-:W-:Y:S05]  /*0a20*/  BRA `(.L_x_267) ;  /* 0x0000000000047947 */ /* 0x000fea0003800000 */
.L_x_259:
[----:B------:R-:W-:-:S07]  /*0a30*/  FADD.FTZ R0, R0, R3 ;  /* 0x0000000300007221 */ /* 0x000fce0000010000 */
.L_x_267:
[----:B------:R-:W-:Y:S05]  /*0a40*/  BSYNC.RECONVERGENT B1 ;  /* 0x0000000000017941 */ /* 0x000fea0003800200 */
.L_x_257:
[----:B------:R-:W-:-:S04]  /*0a50*/  IMAD.MOV.U32 R5, RZ, RZ, 0x0 ;  /* 0x00000000ff057424 */ /* 0x000fc800078e00ff */
[----:B0-----:R-:W-:Y:S05]  /*0a60*/  RET.REL.NODEC R4 `(_Z5trajsffPfjS_S_) ;  /* 0xfffffff404647950 */ /* 0x001fea0003c3ffff */
.L_x_268:
        /* <DEDUP_REMOVED lines=9> */
.L_x_270:


//--------------------- .nv.shared._ZN3cub18CUB_300001_SM_10006detail10radix_sort29DeviceRadixSortOnesweepKernelINS1_5radix10policy_hubIfNS0_8NullTypeEyE10Policy1000ELNS0_9SortOrderE0EfS6_yiiNS1_21identity_decomposer_tEEEvPT5_SC_PT3_PKSD_PT1_PKSH_PT2_PKSL_T4_iiT6_ --------------------------
	.section	.nv.shared._ZN3cub18CUB_300001_SM_10006detail10radix_sort29DeviceRadixSortOnesweepKernelINS1_5radix10policy_hubIfNS0_8NullTypeEyE10Policy1000ELNS0_9SortOrderE0EfS6_yiiNS1_21identity_decomposer_tEEEvPT5_SC_PT3_PKSD_PT1_PKSH_PT2_PKSL_T4_iiT6_,"aw",@nobits
	.sectionflags	@""
	.align	16
.nv.shared._ZN3cub18CUB_300001_SM_10006detail10radix_sort29DeviceRadixSortOnesweepKernelINS1_5radix10policy_hubIfNS0_8NullTypeEyE10Policy1000ELNS0_9SortOrderE0EfS6_yiiNS1_21identity_decomposer_tEEEvPT5_SC_PT3_PKSD_PT1_PKSH_PT2_PKSL_T4_iiT6_:
	.zero		30720


//--------------------- .nv.shared.reserved.0     --------------------------
	.section	.nv.shared.reserved.0,"aw",@nobits
	.weak		__nv_reservedSMEM_offset_0_alias
	.size		__nv_reservedSMEM_offset_0_alias, 0, 64
	.other		__nv_reservedSMEM_offset_0_alias,@"STO_CUDA_RESERVED_SHARED STV_DEFAULT"
__nv_reservedSMEM_offset_0_alias:
	.zero		0
	.zero		64


//--------------------- .nv.global                --------------------------
	.section	.nv.global,"aw",@nobits
.nv.global:
	.type		_ZN34_INTERNAL_dceb2e24_4_k_cu_2da77ac66thrust24THRUST_300001_SM_1000_NS12placeholders2_8E,@object
	.size		_ZN34_INTERNAL_dceb2e24_4_k_cu_2da77ac66thrust24THRUST_300001_SM_1000_NS12placeholders2_8E,(_ZN34_INTERNAL_dceb2e24_4_k_cu_2da77ac64cuda3std3__436_GLOBAL__N__dceb2e24_4_k_cu_2da77ac66ignoreE - _ZN34_INTERNAL_dceb2e24_4_k_cu_2da77ac66thrust24THRUST_300001_SM_1000_NS12placeholders2_8E)
_ZN34_INTERNAL_dceb2e24_4_k_cu_2da77ac66thrust24THRUST_300001_SM_1000_NS12placeholders2_8E:
	.zero		1
	.type		_ZN34_INTERNAL_dceb2e24_4_k_cu_2da77ac64cuda3std3__436_GLOBAL__N__dceb2e24_4_k_cu_2da77ac66ignoreE,@object
	.size		_ZN34_INTERNAL_dceb2e24_4_k_cu_2da77ac64cuda3std3__436_GLOBAL__N__dceb2e24_4_k_cu_2da77ac66ignoreE,(_ZN34_INTERNAL_dceb2e24_4_k_cu_2da77ac64cuda3std6ranges3__45__cpo4dataE - _ZN34_INTERNAL_dceb2e24_4_k_cu_2da77ac64cuda3std3__436_GLOBAL__N__dceb2e24_4_k_cu_2da77ac66ignoreE)
_ZN34_INTERNAL_dceb2e24_4_k_cu_2da77ac64cuda3std3__436_GLOBAL__N__dceb2e24_4_k_cu_2da77ac66ignoreE:
	.zero		1
	.type		_ZN34_INTERNAL_dceb2e24_4_k_cu_2da77ac64cuda3std6ranges3__45__cpo4dataE,@object
	.size		_ZN34_INTERNAL_dceb2e24_4_k_cu_2da77ac64cuda3std6ranges3__45__cpo4dataE,(_ZN34_INTERNAL_dceb2e24_4_k_cu_2da77ac66thrust24THRUST_300001_SM_1000_NS6system3cpp3parE - _ZN34_INTERNAL_dceb2e24_4_k_cu_2da77ac64cuda3std6ranges3__45__cpo4dataE)
_ZN34_INTERNAL_dceb2e24_4_k_cu_2da77ac64cuda3std6ranges3__45__cpo4dataE:
	.zero		1
	.type		_ZN34_INTERNAL_dceb2e24_4_k_cu_2da77ac66thrust24THRUST_300001_SM_1000_NS6system3cpp3parE,@object
	.size		_ZN34_INTERNAL_dceb2e24_4_k_cu_2da77ac66thrust24THRUST_300001_SM_1000_NS6system3cpp3parE,(_ZN34_INTERNAL_dceb2e24_4_k_cu_2da77ac64cuda3std3__45__cpo5beginE - _ZN34_INTERNAL_dceb2e24_4_k_cu_2da77ac66thrust24THRUST_300001_SM_1000_NS6system3cpp3parE)
_ZN34_INTERNAL_dceb2e24_4_k_cu_2da77ac66thrust24THRUST_300001_SM_1000_NS6system3cpp3parE:
	.zero		1
	.type		_ZN34_INTERNAL_dceb2e24_4_k_cu_2da77ac64cuda3std3__45__cpo5beginE,@object
	.size		_ZN34_INTERNAL_dceb2e24_4_k_cu_2da77ac64cuda3std3__45__cpo5beginE,(_ZN34_INTERNAL_dceb2e24_4_k_cu_2da77ac64cuda3std6ranges3__45__cpo5beginE - _ZN34_INTERNAL_dceb2e24_4_k_cu_2da77ac64cuda3std3__45__cpo5beginE)
_ZN34_INTERNAL_dceb2e24_4_k_cu_2da77ac64cuda3std3__45__cpo5beginE:
	.zero		1
	.type		_ZN34_INTERNAL_dceb2e24_4_k_cu_2da77ac64cuda3std6ranges3__45__cpo5beginE,@object
	.size		_ZN34_INTERNAL_dceb2e24_4_k_cu_2da77ac64cuda3std6ranges3__45__cpo5beginE,(_ZN34_INTERNAL_dceb2e24_4_k_cu_2da77ac66thrust24THRUST_300001_SM_1000_NS6deviceE - _ZN34_INTERNAL_dceb2e24_4_k_cu_2da77ac64cuda3std6ranges3__45__cpo5beginE)
_ZN34_INTERNAL_dceb2e24_4_k_cu_2da77ac64cuda3std6ranges3__45__cpo5beginE:
	.zero		1
	.type		_ZN34_INTERNAL_dceb2e24_4_k_cu_2da77ac66thrust24THRUST_300001_SM_1000_NS6deviceE,@object
	.size		_ZN34_INTERNAL_dceb2e24_4_k_cu_2da77ac66thrust24THRUST_300001_SM_1000_NS6deviceE,(_ZN34_INTERNAL_dceb2e24_4_k_cu_2da77ac64cuda3std3__47nulloptE - _ZN34_INTERNAL_dceb2e24_4_k_cu_2da77ac66thrust24THRUST_300001_SM_1000_NS6deviceE)
_ZN34_INTERNAL_dceb2e24_4_k_cu_2da77ac66thrust24THRUST_300001_SM_1000_NS6deviceE:
	.zero		1
	.type		_ZN34_INTERNAL_dceb2e24_4_k_cu_2da77ac64cuda3std3__47nulloptE,@object
	.size		_ZN34_INTERNAL_dceb2e24_4_k_cu_2da77ac64cuda3std3__47nulloptE,(_ZN34_INTERNAL_dceb2e24_4_k_cu_2da77ac64cuda3std6ranges3__45__cpo8distanceE - _ZN34_INTERNAL_dceb2e24_4_k_cu_2da77ac64cuda3std3__47nulloptE)
_ZN34_INTERNAL_dceb2e24_4_k_cu_2da77ac64cuda3std3__47nulloptE:
	.zero		1
	.type		_ZN34_INTERNAL_dceb2e24_4_k_cu_2da77ac64cuda3std6ranges3__45__cpo8distanceE,@object
	.size		_ZN34_INTERNAL_dceb2e24_4_k_cu_2da77ac64cuda3std6ranges3__45__cpo8distanceE,(_ZN34_INTERNAL_dceb2e24_4_k_cu_2da77ac66thrust24THRUST_300001_SM_1000_NS12placeholders2_4E - _ZN34_INTERNAL_dceb2e24_4_k_cu_2da77ac64cuda3std6ranges3__45__cpo8distanceE)
_ZN34_INTERNAL_dceb2e24_4_k_cu_2da77ac64cuda3std6ranges3__45__cpo8distanceE:
	.zero		1
	.type		_ZN34_INTERNAL_dceb2e24_4_k_cu_2da77ac66thrust24THRUST_300001_SM_1000_NS12placeholders2_4E,@object
	.size		_ZN34_INTERNAL_dceb2e24_4_k_cu_2da77ac66thrust24THRUST_300001_SM_1000_NS12placeholders2_4E,(_ZN34_INTERNAL_dceb2e24_4_k_cu_2da77ac64cuda3std3__45__cpo6rbeginE - _ZN34_INTERNAL_dceb2e24_4_k_cu_2da77ac66thrust24THRUST_300001_SM_1000_NS12placeholders2_4E)
_ZN34_INTERNAL_dceb2e24_4_k_cu_2da77ac66thrust24THRUST_300001_SM_1000_NS12placeholders2_4E:
	.zero		1
	.type		_ZN34_INTERNAL_dceb2e24_4_k_cu_2da77ac64cuda3std3__45__cpo6rbeginE,@object
	.size		_ZN34_INTERNAL_dceb2e24_4_k_cu_2da77ac64cuda3std3__45__cpo6rbeginE,(_ZN34_INTERNAL_dceb2e24_4_k_cu_2da77ac64cuda3std6ranges3__45__cpo7advanceE - _ZN34_INTERNAL_dceb2e24_4_k_cu_2da77ac64cuda3std3__45__cpo6rbeginE)
_ZN34_INTERNAL_dceb2e24_4_k_cu_2da77ac64cuda3std3__45__cpo6rbeginE:
	.zero		1
	.type		_ZN34_INTERNAL_dceb2e24_4_k_cu_2da77ac64cuda3std6ranges3__45__cpo7advanceE,@object
	.size		_ZN34_INTERNAL_dceb2e24_4_k_cu_2da77ac64cuda3std6ranges3__45__cpo7advanceE,(_ZN34_INTERNAL_dceb2e24_4_k_cu_2da77ac66thrust24THRUST_300001_SM_1000_NS12placeholders3_10E - _ZN34_INTERNAL_dceb2e24_4_k_cu_2da77ac64cuda3std6ranges3__45__cpo7advanceE)
_ZN34_INTERNAL_dceb2e24_4_k_cu_2da77ac64cuda3std6ranges3__45__cpo7advanceE:
	.zero		1
	.type		_ZN34_INTERNAL_dceb2e24_4_k_cu_2da77ac66thrust24THRUST_300001_SM_1000_NS12placeholders3_10E,@object
	.size		_ZN34_INTERNAL_dceb2e24_4_k_cu_2da77ac66thrust24THRUST_300001_SM_1000_NS12placeholders3_10E,(_ZN34_INTERNAL_dceb2e24_4_k_cu_2da77ac64cuda3std3__48in_placeE - _ZN34_INTERNAL_dceb2e24_4_k_cu_2da77ac66thrust24THRUST_300001_SM_1000_NS12placeholders3_10E)
_ZN34_INTERNAL_dceb2e24_4_k_cu_2da77ac66thrust24THRUST_300001_SM_1000_NS12placeholders3_10E:
	.zero		1
	.type		_ZN34_INTERNAL_dceb2e24_4_k_cu_2da77ac64cuda3std3__48in_placeE,@object
	.size		_ZN34_INTERNAL_dceb2e24_4_k_cu_2da77ac64cuda3std3__48in_placeE,(_ZN34_INTERNAL_dceb2e24_4_k_cu_2da77ac64cuda3std6ranges3__45__cpo4sizeE - _ZN34_INTERNAL_dceb2e24_4_k_cu_2da77ac64cuda3std3__48in_placeE)
_ZN34_INTERNAL_dceb2e24_4_k_cu_2da77ac64cuda3std3__48in_placeE:
	.zero		1
	.type		_ZN34_INTERNAL_dceb2e24_4_k_cu_2da77ac64cuda3std6ranges3__45__cpo4sizeE,@object
	.size		_ZN34_INTERNAL_dceb2e24_4_k_cu_2da77ac64cuda3std6ranges3__45__cpo4sizeE,(_ZN34_INTERNAL_dceb2e24_4_k_cu_2da77ac66thrust24THRUST_300001_SM_1000_NS12placeholders2_2E - _ZN34_INTERNAL_dceb2e24_4_k_cu_2da77ac64cuda3std6ranges3__45__cpo4sizeE)
_ZN34_INTERNAL_dceb2e24_4_k_cu_2da77ac64cuda3std6ranges3__45__cpo4sizeE:
	.zero		1
	.type		_ZN34_INTERNAL_dceb2e24_4_k_cu_2da77ac66thrust24THRUST_300001_SM_1000_NS12placeholders2_2E,@object
	.size		_ZN34_INTERNAL_dceb2e24_4_k_cu_2da77ac66thrust24THRUST_300001_SM_1000_NS12placeholders2_2E,(_ZN34_INTERNAL_dceb2e24_4_k_cu_2da77ac64cuda3std3__45__cpo6cbeginE - _ZN34_INTERNAL_dceb2e24_4_k_cu_2da77ac66thrust24THRUST_300001_SM_1000_NS12placeholders2_2E)
_ZN34_INTERNAL_dceb2e24_4_k_cu_2da77ac66thrust24THRUST_300001_SM_1000_NS12placeholders2_2E:
	.zero		1
	.type		_ZN34_INTERNAL_dceb2e24_4_k_cu_2da77ac64cuda3std3__45__cpo6cbeginE,@object
	.size		_ZN34_INTERNAL_dceb2e24_4_k_cu_2da77ac64cuda3std3__45__cpo6cbeginE,(_ZN34_INTERNAL_dceb2e24_4_k_cu_2da77ac64cuda3std6ranges3__45__cpo6cbeginE - _ZN34_INTERNAL_dceb2e24_4_k_cu_2da77ac64cuda3std3__45__cpo6cbeginE)
_ZN34_INTERNAL_dceb2e24_4_k_cu_2da77ac64cuda3std3__45__cpo6cbeginE:
	.zero		1
	.type		_ZN34_INTERNAL_dceb2e24_4_k_cu_2da77ac64cuda3std6ranges3__45__cpo6cbeginE,@object
	.size		_ZN34_INTERNAL_dceb2e24_4_k_cu_2da77ac64cuda3std6ranges3__45__cpo6cbeginE,(_ZN34_INTERNAL_dceb2e24_4_k_cu_2da77ac66thrust24THRUST_300001_SM_1000_NS12placeholders2_6E - _ZN34_INTERNAL_dceb2e24_4_k_cu_2da77ac64cuda3std6ranges3__45__cpo6cbeginE)
_ZN34_INTERNAL_dceb2e24_4_k_cu_2da77ac64cuda3std6ranges3__45__cpo6cbeginE:
	.zero		1
	.type		_ZN34_INTERNAL_dceb2e24_4_k_cu_2da77ac66thrust24THRUST_300001_SM_1000_NS12placeholders2_6E,@object
	.size		_ZN34_INTERNAL_dceb2e24_4_k_cu_2da77ac66thrust24THRUST_300001_SM_1000_NS12placeholders2_6E,(_ZN34_INTERNAL_dceb2e24_4_k_cu_2da77ac64cuda3std3__45__cpo7crbeginE - _ZN34_INTERNAL_dceb2e24_4_k_cu_2da77ac66thrust24THRUST_300001_SM_1000_NS12placeholders2_6E)
_ZN34_INTERNAL_dceb2e24_4_k_cu_2da77ac66thrust24THRUST_300001_SM_1000_NS12placeholders2_6E:
	.zero		1
	.type		_ZN34_INTERNAL_dceb2e24_4_k_cu_2da77ac64cuda3std3__45__cpo7crbeginE,@object
	.size		_ZN34_INTERNAL_dceb2e24_4_k_cu_2da77ac64cuda3std3__45__cpo7crbeginE,(_ZN34_INTERNAL_dceb2e24_4_k_cu_2da77ac64cuda3std6ranges3__45__cpo4nextE - _ZN34_INTERNAL_dceb2e24_4_k_cu_2da77ac64cuda3std3__45__cpo7crbeginE)
_ZN34_INTERNAL_dceb2e24_4_k_cu_2da77ac64cuda3std3__45__cpo7crbeginE:
	.zero		1
	.type		_ZN34_INTERNAL_dceb2e24_4_k_cu_2da77ac64cuda3std6ranges3__45__cpo4nextE,@object
	.size		_ZN34_INTERNAL_dceb2e24_4_k_cu_2da77ac64cuda3std6ranges3__45__cpo4nextE,(_ZN34_INTERNAL_dceb2e24_4_k_cu_2da77ac64cuda3std6ranges3__45__cpo4swapE - _ZN34_INTERNAL_dceb2e24_4_k_cu_2da77ac64cuda3std6ranges3__45__cpo4nextE)
_ZN34_INTERNAL_dceb2e24_4_k_cu_2da77ac64cuda3std6ranges3__45__cpo4nextE:
	.zero		1
	.type		_ZN34_INTERNAL_dceb2e24_4_k_cu_2da77ac64cuda3std6ranges3__45__cpo4swapE,@object
	.size		_ZN34_INTERNAL_dceb2e24_4_k_cu_2da77ac64cuda3std6ranges3__45__cpo4swapE,(_ZN34_INTERNAL_dceb2e24_4_k_cu_2da77ac66thrust24THRUST_300001_SM_1000_NS8cuda_cub10par_nosyncE - _ZN34_INTERNAL_dceb2e24_4_k_cu_2da77ac64cuda3std6ranges3__45__cpo4swapE)
_ZN34_INTERNAL_dceb2e24_4_k_cu_2da77ac64cuda3std6ranges3__45__cpo4swapE:
	.zero		1
	.type		_ZN34_INTERNAL_dceb2e24_4_k_cu_2da77ac66thrust24THRUST_300001_SM_1000_NS8cuda_cub10par_nosyncE,@object
	.size		_ZN34_INTERNAL_dceb2e24_4_k_cu_2da77ac66thrust24THRUST_300001_SM_1000_NS8cuda_cub10par_nosyncE,(_ZN34_INTERNAL_dceb2e24_4_k_cu_2da77ac66thrust24THRUST_300001_SM_1000_NS3seqE - _ZN34_INTERNAL_dceb2e24_4_k_cu_2da77ac66thrust24THRUST_300001_SM_1000_NS8cuda_cub10par_nosyncE)
_ZN34_INTERNAL_dceb2e24_4_k_cu_2da77ac66thrust24THRUST_300001_SM_1000_NS8cuda_cub10par_nosyncE:
	.zero		1
	.type		_ZN34_INTERNAL_dceb2e24_4_k_cu_2da77ac66thrust24THRUST_300001_SM_1000_NS3seqE,@object
	.size		_ZN34_INTERNAL_dceb2e24_4_k_cu_2da77ac66thrust24THRUST_300001_SM_1000_NS3seqE,(_ZN34_INTERNAL_dceb2e24_4_k_cu_2da77ac64cuda3std3__420unreachable_sentinelE - _ZN34_INTERNAL_dceb2e24_4_k_cu_2da77ac66thrust24THRUST_300001_SM_1000_NS3seqE)
_ZN34_INTERNAL_dceb2e24_4_k_cu_2da77ac66thrust24THRUST_300001_SM_1000_NS3seqE:
	.zero		1
	.type		_ZN34_INTERNAL_dceb2e24_4_k_cu_2da77ac64cuda3std3__420unreachable_sentinelE,@object
	.size		_ZN34_INTERNAL_dceb2e24_4_k_cu_2da77ac64cuda3std3__420unreachable_sentinelE,(_ZN34_INTERNAL_dceb2e24_4_k_cu_2da77ac64cuda3std6ranges3__45__cpo5ssizeE - _ZN34_INTERNAL_dceb2e24_4_k_cu_2da77ac64cuda3std3__420unreachable_sentinelE)
_ZN34_INTERNAL_dceb2e24_4_k_cu_2da77ac64cuda3std3__420unreachable_sentinelE:
	.zero		1
	.type		_ZN34_INTERNAL_dceb2e24_4_k_cu_2da77ac64cuda3std6ranges3__45__cpo5ssizeE,@object
	.size		_ZN34_INTERNAL_dceb2e24_4_k_cu_2da77ac64cuda3std6ranges3__45__cpo5ssizeE,(_ZN34_INTERNAL_dceb2e24_4_k_cu_2da77ac66thrust24THRUST_300001_SM_1000_NS12placeholders2_3E - _ZN34_INTERNAL_dceb2e24_4_k_cu_2da77ac64cuda3std6ranges3__45__cpo5ssizeE)
_ZN34_INTERNAL_dceb2e24_4_k_cu_2da77ac64cuda3std6ranges3__45__cpo5ssizeE:
	.zero		1
	.type		_ZN34_INTERNAL_dceb2e24_4_k_cu_2da77ac66thrust24THRUST_300001_SM_1000_NS12placeholders2_3E,@object
	.size		_ZN34_INTERNAL_dceb2e24_4_k_cu_2da77ac66thrust24THRUST_300001_SM_1000_NS12placeholders2_3E,(_ZN34_INTERNAL_dceb2e24_4_k_cu_2da77ac64cuda3std3__45__cpo4cendE - _ZN34_INTERNAL_dceb2e24_4_k_cu_2da77ac66thrust24THRUST_300001_SM_1000_NS12placeholders2_3E)
_ZN34_INTERNAL_dceb2e24_4_k_cu_2da77ac66thrust24THRUST_300001_SM_1000_NS12placeholders2_3E:
	.zero		1
	.type		_ZN34_INTERNAL_dceb2e24_4_k_cu_2da77ac64cuda3std3__45__cpo4cendE,@object
	.size		_ZN34_INTERNAL_dceb2e24_4_k_cu_2da77ac64cuda3std3__45__cpo4cendE,(_ZN34_INTERNAL_dceb2e24_4_k_cu_2da77ac64cuda3std6ranges3__45__cpo4cendE - _ZN34_INTERNAL_dceb2e24_4_k_cu_2da77ac64cuda3std3__45__cpo4cendE)
_ZN34_INTERNAL_dceb2e24_4_k_cu_2da77ac64cuda3std3__45__cpo4cendE:
	.zero		1
	.type		_ZN34_INTERNAL_dceb2e24_4_k_cu_2da77ac64cuda3std6ranges3__45__cpo4cendE,@object
	.size		_ZN34_INTERNAL_dceb2e24_4_k_cu_2da77ac64cuda3std6ranges3__45__cpo4cendE,(_ZN34_INTERNAL_dceb2e24_4_k_cu_2da77ac66thrust24THRUST_300001_SM_1000_NS12placeholders2_7E - _ZN34_INTERNAL_dceb2e24_4_k_cu_2da77ac64cuda3std6ranges3__45__cpo4cendE)
_ZN34_INTERNAL_dceb2e24_4_k_cu_2da77ac64cuda3std6ranges3__45__cpo4cendE:
	.zero		1
	.type		_ZN34_INTERNAL_dceb2e24_4_k_cu_2da77ac66thrust24THRUST_300001_SM_1000_NS12placeholders2_7E,@object
	.size		_ZN34_INTERNAL_dceb2e24_4_k_cu_2da77ac66thrust24THRUST_300001_SM_1000_NS12placeholders2_7E,(_ZN34_INTERNAL_dceb2e24_4_k_cu_2da77ac64cuda3std3__45__cpo5crendE - _ZN34_INTERNAL_dceb2e24_4_k_cu_2da77ac66thrust24THRUST_300001_SM_1000_NS12placeholders2_7E)
_ZN34_INTERNAL_dceb2e24_4_k_cu_2da77ac66thrust24THRUST_300001_SM_1000_NS12placeholders2_7E:
	.zero		1
	.type		_ZN34_INTERNAL_dceb2e24_4_k_cu_2da77ac64cuda3std3__45__cpo5crendE,@object
	.size		_ZN34_INTERNAL_dceb2e24_4_k_cu_2da77ac64cuda3std3__45__cpo5crendE,(_ZN34_INTERNAL_dceb2e24_4_k_cu_2da77ac64cuda3std6ranges3__45__cpo4prevE - _ZN34_INTERNAL_dceb2e24_4_k_cu_2da77ac64cuda3std3__45__cpo5crendE)
_ZN34_INTERNAL_dceb2e24_4_k_cu_2da77ac64cuda3std3__45__cpo5crendE:
	.zero		1
	.type		_ZN34_INTERNAL_dceb2e24_4_k_cu_2da77ac64cuda3std6ranges3__45__cpo4prevE,@object
	.size		_ZN34_INTERNAL_dceb2e24_4_k_cu_2da77ac64cuda3std6ranges3__45__cpo4prevE,(_ZN34_INTERNAL_dceb2e24_4_k_cu_2da77ac64cuda3std6ranges3__45__cpo9iter_moveE - _ZN34_INTERNAL_dceb2e24_4_k_cu_2da77ac64cuda3std6ranges3__45__cpo4prevE)
_ZN34_INTERNAL_dceb2e24_4_k_cu_2da77ac64cuda3std6ranges3__45__cpo4prevE:
	.zero		1
	.type		_ZN34_INTERNAL_dceb2e24_4_k_cu_2da77ac64cuda3std6ranges3__45__cpo9iter_moveE,@object
	.size		_ZN34_INTERNAL_dceb2e24_4_k_cu_2da77ac64cuda3std6ranges3__45__cpo9iter_moveE,(_ZN34_INTERNAL_dceb2e24_4_k_cu_2da77ac66thrust24THRUST_300001_SM_1000_NS6system6detail10sequential3seqE - _ZN34_INTERNAL_dceb2e24_4_k_cu_2da77ac64cuda3std6ranges3__45__cpo9iter_moveE)
_ZN34_INTERNAL_dceb2e24_4_k_cu_2da77ac64cuda3std6ranges3__45__cpo9iter_moveE:
	.zero		1
	.type		_ZN34_INTERNAL_dceb2e24_4_k_cu_2da77ac66thrust24THRUST_300001_SM_1000_NS6system6detail10sequential3seqE,@object
	.size		_ZN34_INTERNAL_dceb2e24_4_k_cu_2da77ac66thrust24THRUST_300001_SM_1000_NS6system6detail10sequential3seqE,(_ZN34_INTERNAL_dceb2e24_4_k_cu_2da77ac66thrust24THRUST_300001_SM_1000_NS12placeholders2_9E - _ZN34_INTERNAL_dceb2e24_4_k_cu_2da77ac66thrust24THRUST_300001_SM_1000_NS6system6detail10sequential3seqE)
_ZN34_INTERNAL_dceb2e24_4_k_cu_2da77ac66thrust24THRUST_300001_SM_1000_NS6system6detail10sequential3seqE:
	.zero		1
	.type		_ZN34_INTERNAL_dceb2e24_4_k_cu_2da77ac66thrust24THRUST_300001_SM_1000_NS12placeholders2_9E,@object
	.size		_ZN34_INTERNAL_dceb2e24_4_k_cu_2da77ac66thrust24THRUST_300001_SM_1000_NS12placeholders2_9E,(_ZN34_INTERNAL_dceb2e24_4_k_cu_2da77ac64cuda3std3__419piecewise_constructE - _ZN34_INTERNAL_dceb2e24_4_k_cu_2da77ac66thrust24THRUST_300001_SM_1000_NS12placeholders2_9E)
_ZN34_INTERNAL_dceb2e24_4_k_cu_2da77ac66thrust24THRUST_300001_SM_1000_NS12placeholders2_9E:
	.zero		1
	.type		_ZN34_INTERNAL_dceb2e24_4_k_cu_2da77ac64cuda3std3__419piecewise_constructE,@object
	.size		_ZN34_INTERNAL_dceb2e24_4_k_cu_2da77ac64cuda3std3__419piecewise_constructE,(_ZN34_INTERNAL_dceb2e24_4_k_cu_2da77ac64cuda3std6ranges3__45__cpo5cdataE - _ZN34_INTERNAL_dceb2e24_4_k_cu_2da77ac64cuda3std3__419piecewise_constructE)
_ZN34_INTERNAL_dceb2e24_4_k_cu_2da77ac64cuda3std3__419piecewise_constructE:
	.zero		1
	.type		_ZN34_INTERNAL_dceb2e24_4_k_cu_2da77ac64cuda3std6ranges3__45__cpo5cdataE,@object
	.size		_ZN34_INTERNAL_dceb2e24_4_k_cu_2da77ac64cuda3std6ranges3__45__cpo5cdataE,(_ZN34_INTERNAL_dceb2e24_4_k_cu_2da77ac66thrust24THRUST_300001_SM_1000_NS12placeholders2_1E - _ZN34_INTERNAL_dceb2e24_4_k_cu_2da77ac64cuda3std6ranges3__45__cpo5cdataE)
_ZN34_INTERNAL_dceb2e24_4_k_cu_2da77ac64cuda3std6ranges3__45__cpo5cdataE:
	.zero		1
	.type		_ZN34_INTERNAL_dceb2e24_4_k_cu_2da77ac66thrust24THRUST_300001_SM_1000_NS12placeholders2_1E,@object
	.size		_ZN34_INTERNAL_dceb2e24_4_k_cu_2da77ac66thrust24THRUST_300001_SM_1000_NS12placeholders2_1E,(_ZN34_INTERNAL_dceb2e24_4_k_cu_2da77ac64cuda3std3__45__cpo3endE - _ZN34_INTERNAL_dceb2e24_4_k_cu_2da77ac66thrust24THRUST_300001_SM_1000_NS12placeholders2_1E)
_ZN34_INTERNAL_dceb2e24_4_k_cu_2da77ac66thrust24THRUST_300001_SM_1000_NS12placeholders2_1E:
	.zero		1
	.type		_ZN34_INTERNAL_dceb2e24_4_k_cu_2da77ac64cuda3std3__45__cpo3endE,@object
	.size		_ZN34_INTERNAL_dceb2e24_4_k_cu_2da77ac64cuda3std3__45__cpo3endE,(_ZN34_INTERNAL_dceb2e24_4_k_cu_2da77ac64cuda3std6ranges3__45__cpo3endE - _ZN34_INTERNAL_dceb2e24_4_k_cu_2da77ac64cuda3std3__45__cpo3endE)
_ZN34_INTERNAL_dceb2e24_4_k_cu_2da77ac64cuda3std3__45__cpo3endE:
	.zero		1
	.type		_ZN34_INTERNAL_dceb2e24_4_k_cu_2da77ac64cuda3std6ranges3__45__cpo3endE,@object
	.size		_ZN34_INTERNAL_dceb2e24_4_k_cu_2da77ac64cuda3std6ranges3__45__cpo3endE,(_ZN34_INTERNAL_dceb2e24_4_k_cu_2da77ac66thrust24THRUST_300001_SM_1000_NS12placeholders2_5E - _ZN34_INTERNAL_dceb2e24_4_k_cu_2da77ac64cuda3std6ranges3__45__cpo3endE)
_ZN34_INTERNAL_dceb2e24_4_k_cu_2da77ac64cuda3std6ranges3__45__cpo3endE:
	.zero		1
	.type		_ZN34_INTERNAL_dceb2e24_4_k_cu_2da77ac66thrust24THRUST_300001_SM_1000_NS12placeholders2_5E,@object
	.size		_ZN34_INTERNAL_dceb2e24_4_k_cu_2da77ac66thrust24THRUST_300001_SM_1000_NS12placeholders2_5E,(_ZN34_INTERNAL_dceb2e24_4_k_cu_2da77ac64cuda3std3__45__cpo4rendE - _ZN34_INTERNAL_dceb2e24_4_k_cu_2da77ac66thrust24THRUST_300001_SM_1000_NS12placeholders2_5E)
_ZN34_INTERNAL_dceb2e24_4_k_cu_2da77ac66thrust24THRUST_300001_SM_1000_NS12placeholders2_5E:
	.zero		1
	.type		_ZN34_INTERNAL_dceb2e24_4_k_cu_2da77ac64cuda3std3__45__cpo4rendE,@object
	.size		_ZN34_INTERNAL_dceb2e24_4_k_cu_2da77ac64cuda3std3__45__cpo4rendE,(_ZN34_INTERNAL_dceb2e24_4_k_cu_2da77ac64cuda3std6ranges3__45__cpo9iter_swapE - _ZN34_INTERNAL_dceb2e24_4_k_cu_2da77ac64cuda3std3__45__cpo4rendE)
_ZN34_INTERNAL_dceb2e24_4_k_cu_2da77ac64cuda3std3__45__cpo4rendE:
	.zero		1
	.type		_ZN34_INTERNAL_dceb2e24_4_k_cu_2da77ac64cuda3std6ranges3__45__cpo9iter_swapE,@object
	.size		_ZN34_INTERNAL_dceb2e24_4_k_cu_2da77ac64cuda3std6ranges3__45__cpo9iter_swapE,(_ZN34_INTERNAL_dceb2e24_4_k_cu_2da77ac64cuda3std3__48unexpectE - _ZN34_INTERNAL_dceb2e24_4_k_cu_2da77ac64cuda3std6ranges3__45__cpo9iter_swapE)
_ZN34_INTERNAL_dceb2e24_4_k_cu_2da77ac64cuda3std6ranges3__45__cpo9iter_swapE:
	.zero		1
	.type		_ZN34_INTERNAL_dceb2e24_4_k_cu_2da77ac64cuda3std3__48unexpectE,@object
	.size		_ZN34_INTERNAL_dceb2e24_4_k_cu_2da77ac64cuda3std3__48unexpectE,(_ZN34_INTERNAL_dceb2e24_4_k_cu_2da77ac66thrust24THRUST_300001_SM_1000_NS8cuda_cub3parE - _ZN34_INTERNAL_dceb2e24_4_k_cu_2da77ac64cuda3std3__48unexpectE)
_ZN34_INTERNAL_dceb2e24_4_k_cu_2da77ac64cuda3std3__48unexpectE:
	.zero		1
	.type		_ZN34_INTERNAL_dceb2e24_4_k_cu_2da77ac66thrust24THRUST_300001_SM_1000_NS8cuda_cub3parE,@object
	.size		_ZN34_INTERNAL_dceb2e24_4_k_cu_2da77ac66thrust24THRUST_300001_SM_1000_NS8cuda_cub3parE,(.L_29 - _ZN34_INTERNAL_dceb2e24_4_k_cu_2da77ac66thrust24THRUST_300001_SM_1000_NS8cuda_cub3parE)
_ZN34_INTERNAL_dceb2e24_4_k_cu_2da77ac66thrust24THRUST_300001_SM_1000_NS8cuda_cub3parE:
	.zero		1
.L_29:


//--------------------- .nv.shared._ZN3cub18CUB_300001_SM_10006detail10radix_sort33DeviceRadixSortExclusiveSumKernelINS1_5radix10policy_hubIfNS0_8NullTypeEyE10Policy1000EyEEvPT0_ --------------------------
	.section	.nv.shared._ZN3cub18CUB_300001_SM_10006detail10radix_sort33DeviceRadixSortExclusiveSumKernelINS1_5radix10policy_hubIfNS0_8NullTypeEyE10Policy1000EyEEvPT0_,"aw",@nobits
	.sectionflags	@""
	.align	16
.nv.shared._ZN3cub18CUB_300001_SM_10006detail10radix_sort33DeviceRadixSortExclusiveSumKernelINS1_5radix10policy_hubIfNS0_8NullTypeEyE10Policy1000EyEEvPT0_:
	.zero		3360


//--------------------- .nv.shared._ZN3cub18CUB_300001_SM_10006detail10radix_sort30DeviceRadixSortHistogramKernelINS1_5radix10policy_hubIfNS0_8NullTypeEyE10Policy1000ELNS0_9SortOrderE0EfyNS1_21identity_decomposer_tEEEvPT2_PKT1_SB_iiT3_ --------------------------
	.section	.nv.shared._ZN3cub18CUB_300001_SM_10006detail10radix_sort30DeviceRadixSortHistogramKernelINS1_5radix10policy_hubIfNS0_8NullTypeEyE10Policy1000ELNS0_9SortOrderE0EfyNS1_21identity_decomposer_tEEEvPT2_PKT1_SB_iiT3_,"aw",@nobits
	.sectionflags	@""
	.align	4
.nv.shared._ZN3cub18CUB_300001_SM_10006detail10radix_sort30DeviceRadixSortHistogramKernelINS1_5radix10policy_hubIfNS0_8NullTypeEyE10Policy1000ELNS0_9SortOrderE0EfyNS1_21identity_decomposer_tEEEvPT2_PKT1_SB_iiT3_:
	.zero		5120


//--------------------- .nv.shared._ZN3cub18CUB_300001_SM_10006detail10radix_sort31DeviceRadixSortSingleTileKernelINS1_5radix10policy_hubIfNS0_8NullTypeEyE10Policy1000ELNS0_9SortOrderE0EfS6_yNS1_21identity_decomposer_tEEEvPKT1_PSB_PKT2_PSF_T3_iiT4_ --------------------------
	.section	.nv.shared._ZN3cub18CUB_300001_SM_10006detail10radix_sort31DeviceRadixSortSingleTileKernelINS1_5radix10policy_hubIfNS0_8NullTypeEyE10Policy1000ELNS0_9SortOrderE0EfS6_yNS1_21identity_decomposer_tEEEvPKT1_PSB_PKT2_PSF_T3_iiT4_,"aw",@nobits
	.sectionflags	@""
	.align	16
.nv.shared._ZN3cub18CUB_300001_SM_10006detail10radix_sort31DeviceRadixSortSingleTileKernelINS1_5radix10policy_hubIfNS0_8NullTypeEyE10Policy1000ELNS0_9SortOrderE0EfS6_yNS1_21identity_decomposer_tEEEvPKT1_PSB_PKT2_PSF_T3_iiT4_:
	.zero		34880


//--------------------- .nv.constant0._ZN3cub18CUB_300001_SM_10006detail10radix_sort29DeviceRadixSortOnesweepKernelINS1_5radix10policy_hubIfNS0_8NullTypeEyE10Policy1000ELNS0_9SortOrderE0EfS6_yiiNS1_21identity_decomposer_tEEEvPT5_SC_PT3_PKSD_PT1_PKSH_PT2_PKSL_T4_iiT6_ --------------------------
	.section	.nv.constant0._ZN3cub18CUB_300001_SM_10006detail10radix_sort29DeviceRadixSortOnesweepKernelINS1_5radix10policy_hubIfNS0_8NullTypeEyE10Policy1000ELNS0_9SortOrderE0EfS6_yiiNS1_21identity_decomposer_tEEEvPT5_SC_PT3_PKSD_PT1_PKSH_PT2_PKSL_T4_iiT6_,"a",@progbits
	.sectionflags	@""
	.align	4
.nv.constant0._ZN3cub18CUB_300001_SM_10006detail10radix_sort29DeviceRadixSortOnesweepKernelINS1_5radix10policy_hubIfNS0_8NullTypeEyE10Policy1000ELNS0_9SortOrderE0EfS6_yiiNS1_21identity_decomposer_tEEEvPT5_SC_PT3_PKSD_PT1_PKSH_PT2_PKSL_T4_iiT6_:
	.zero		973


//--------------------- .nv.constant0._ZN3cub18CUB_300001_SM_10006detail10radix_sort33DeviceRadixSortExclusiveSumKernelINS1_5radix10policy_hubIfNS0_8NullTypeEyE10Policy1000EyEEvPT0_ --------------------------
	.section	.nv.constant0._ZN3cub18CUB_300001_SM_10006detail10radix_sort33DeviceRadixSortExclusiveSumKernelINS1_5radix10policy_hubIfNS0_8NullTypeEyE10Policy1000EyEEvPT0_,"a",@progbits
	.sectionflags	@""
	.align	4
.nv.constant0._ZN3cub18CUB_300001_SM_10006detail10radix_sort33DeviceRadixSortExclusiveSumKernelINS1_5radix10policy_hubIfNS0_8NullTypeEyE10Policy1000EyEEvPT0_:
	.zero		904


//--------------------- .nv.constant0._ZN3cub18CUB_300001_SM_10006detail10radix_sort30DeviceRadixSortHistogramKernelINS1_5radix10policy_hubIfNS0_8NullTypeEyE10Policy1000ELNS0_9SortOrderE0EfyNS1_21identity_decomposer_tEEEvPT2_PKT1_SB_iiT3_ --------------------------
	.section	.nv.constant0._ZN3cub18CUB_300001_SM_10006detail10radix_sort30DeviceRadixSortHistogramKernelINS1_5radix10policy_hubIfNS0_8NullTypeEyE10Policy1000ELNS0_9SortOrderE0EfyNS1_21identity_decomposer_tEEEvPT2_PKT1_SB_iiT3_,"a",@progbits
	.sectionflags	@""
	.align	4
.nv.constant0._ZN3cub18CUB_300001_SM_10006detail10radix_sort30DeviceRadixSortHistogramKernelINS1_5radix10policy_hubIfNS0_8NullTypeEyE10Policy1000ELNS0_9SortOrderE0EfyNS1_21identity_decomposer_tEEEvPT2_PKT1_SB_iiT3_:
	.zero		929


//--------------------- .nv.constant0._ZN3cub18CUB_300001_SM_10006detail10radix_sort31DeviceRadixSortSingleTileKernelINS1_5radix10policy_hubIfNS0_8NullTypeEyE10Policy1000ELNS0_9SortOrderE0EfS6_yNS1_21identity_decomposer_tEEEvPKT1_PSB_PKT2_PSF_T3_iiT4_ --------------------------
	.section	.nv.constant0._ZN3cub18CUB_300001_SM_10006detail10radix_sort31DeviceRadixSortSingleTileKernelINS1_5radix10policy_hubIfNS0_8NullTypeEyE10Policy1000ELNS0_9SortOrderE0EfS6_yNS1_21identity_decomposer_tEEEvPKT1_PSB_PKT2_PSF_T3_iiT4_,"a",@progbits
	.sectionflags	@""
	.align	4
.nv.constant0._ZN3cub18CUB_300001_SM_10006detail10radix_sort31DeviceRadixSortSingleTileKernelINS1_5radix10policy_hubIfNS0_8NullTypeEyE10Policy1000ELNS0_9SortOrderE0EfS6_yNS1_21identity_decomposer_tEEEvPKT1_PSB_PKT2_PSF_T3_iiT4_:
	.zero		945


//--------------------- .nv.constant0._ZN3cub18CUB_300001_SM_10006detail11EmptyKernelIvEEvv --------------------------
	.section	.nv.constant0._ZN3cub18CUB_300001_SM_10006detail11EmptyKernelIvEEvv,"a",@progbits
	.sectionflags	@""
	.align	4
.nv.constant0._ZN3cub18CUB_300001_SM_10006detail11EmptyKernelIvEEvv:
	.zero		896


//--------------------- .nv.constant0._Z12make_distribPfjPjjS0_S0_ffj --------------------------
	.section	.nv.constant0._Z12make_distribPfjPjjS0_S0_ffj,"a",@progbits
	.sectionflags	@""
	.align	4
.nv.constant0._Z12make_distribPfjPjjS0_S0_ffj:
	.zero		956


//--------------------- .nv.constant0._Z5trajsffPfjS_S_ --------------------------
	.section	.nv.constant0._Z5trajsffPfjS_S_,"a",@progbits
	.sectionflags	@""
	.align	4
.nv.constant0._Z5trajsffPfjS_S_:
	.zero		936


//--------------------- SYMBOLS --------------------------

	.type		.nv.reservedSmem.offset0,@object
	.size		.nv.reservedSmem.offset0,0x4
	.type		.nv.reservedSmem.cap,@object
	.size		.nv.reservedSmem.cap,0x4
